//
// Generated by NVIDIA NVVM Compiler
//
// Compiler Build ID: CL-36424714
// Cuda compilation tools, release 13.0, V13.0.88
// Based on NVVM 20.0.0
//

.version 9.0
.target sm_100
.address_size 64

	// .globl	_Z3addPdS_id
.func  (.param .b64 func_retval0) __internal_accurate_pow
(
	.param .b64 __internal_accurate_pow_param_0
)
;
// _ZZN3cub18CUB_300001_SM_10006detail6reduce28DeviceReduceSingleTileKernelINS2_10policy_hubIijN4cuda3std3__44plusIiEEE10Policy1000EN6thrust24THRUST_300001_SM_1000_NS6detail15normal_iteratorINSD_10device_ptrIdEEEEPijS9_iiNS7_10__identityEEEvT0_T1_T2_T3_T4_T6_E12temp_storage has been demoted
// _ZZN3cub18CUB_300001_SM_10006detail6reduce18DeviceReduceKernelINS2_10policy_hubIijN4cuda3std3__44plusIiEEE10Policy1000EN6thrust24THRUST_300001_SM_1000_NS6detail15normal_iteratorINSD_10device_ptrIdEEEEjS9_iNS7_10__identityEEEvT0_PT3_T1_NS0_13GridEvenShareISN_EET2_T4_E12temp_storage has been demoted
// _ZZN3cub18CUB_300001_SM_10006detail6reduce28DeviceReduceSingleTileKernelINS2_10policy_hubIijN4cuda3std3__44plusIiEEE10Policy1000EPiSC_iS9_iiNS7_10__identityEEEvT0_T1_T2_T3_T4_T6_E12temp_storage has been demoted
// _ZZN3cub18CUB_300001_SM_10006detail6reduce28DeviceReduceSingleTileKernelINS2_10policy_hubIiyN4cuda3std3__44plusIiEEE10Policy1000EN6thrust24THRUST_300001_SM_1000_NS6detail15normal_iteratorINSD_10device_ptrIdEEEEPiyS9_iiNS7_10__identityEEEvT0_T1_T2_T3_T4_T6_E12temp_storage has been demoted
// _ZZN3cub18CUB_300001_SM_10006detail6reduce18DeviceReduceKernelINS2_10policy_hubIiyN4cuda3std3__44plusIiEEE10Policy1000EN6thrust24THRUST_300001_SM_1000_NS6detail15normal_iteratorINSD_10device_ptrIdEEEEyS9_iNS7_10__identityEEEvT0_PT3_T1_NS0_13GridEvenShareISN_EET2_T4_E12temp_storage has been demoted
// _ZZN3cub18CUB_300001_SM_10006detail6reduce28DeviceReduceSingleTileKernelINS2_10policy_hubIiyN4cuda3std3__44plusIiEEE10Policy1000EPiSC_iS9_iiNS7_10__identityEEEvT0_T1_T2_T3_T4_T6_E12temp_storage has been demoted
.global .align 1 .b8 _ZN34_INTERNAL_00d522fd_4_k_cu_6c2b89cd4cuda3std3__45__cpo5beginE[1];
.global .align 1 .b8 _ZN34_INTERNAL_00d522fd_4_k_cu_6c2b89cd4cuda3std3__45__cpo3endE[1];
.global .align 1 .b8 _ZN34_INTERNAL_00d522fd_4_k_cu_6c2b89cd4cuda3std3__45__cpo6cbeginE[1];
.global .align 1 .b8 _ZN34_INTERNAL_00d522fd_4_k_cu_6c2b89cd4cuda3std3__45__cpo4cendE[1];
.global .align 1 .b8 _ZN34_INTERNAL_00d522fd_4_k_cu_6c2b89cd4cuda3std3__45__cpo6rbeginE[1];
.global .align 1 .b8 _ZN34_INTERNAL_00d522fd_4_k_cu_6c2b89cd4cuda3std3__45__cpo4rendE[1];
.global .align 1 .b8 _ZN34_INTERNAL_00d522fd_4_k_cu_6c2b89cd4cuda3std3__45__cpo7crbeginE[1];
.global .align 1 .b8 _ZN34_INTERNAL_00d522fd_4_k_cu_6c2b89cd4cuda3std3__45__cpo5crendE[1];
.global .align 1 .b8 _ZN34_INTERNAL_00d522fd_4_k_cu_6c2b89cd4cuda3std3__436_GLOBAL__N__00d522fd_4_k_cu_6c2b89cd6ignoreE[1];
.global .align 1 .b8 _ZN34_INTERNAL_00d522fd_4_k_cu_6c2b89cd4cuda3std3__419piecewise_constructE[1];
.global .align 1 .b8 _ZN34_INTERNAL_00d522fd_4_k_cu_6c2b89cd4cuda3std3__48in_placeE[1];
.global .align 1 .b8 _ZN34_INTERNAL_00d522fd_4_k_cu_6c2b89cd4cuda3std3__420unreachable_sentinelE[1];
.global .align 1 .b8 _ZN34_INTERNAL_00d522fd_4_k_cu_6c2b89cd4cuda3std3__47nulloptE[1];
.global .align 1 .b8 _ZN34_INTERNAL_00d522fd_4_k_cu_6c2b89cd4cuda3std3__48unexpectE[1];
.global .align 1 .b8 _ZN34_INTERNAL_00d522fd_4_k_cu_6c2b89cd4cuda3std6ranges3__45__cpo4swapE[1];
.global .align 1 .b8 _ZN34_INTERNAL_00d522fd_4_k_cu_6c2b89cd4cuda3std6ranges3__45__cpo9iter_moveE[1];
.global .align 1 .b8 _ZN34_INTERNAL_00d522fd_4_k_cu_6c2b89cd4cuda3std6ranges3__45__cpo5beginE[1];
.global .align 1 .b8 _ZN34_INTERNAL_00d522fd_4_k_cu_6c2b89cd4cuda3std6ranges3__45__cpo3endE[1];
.global .align 1 .b8 _ZN34_INTERNAL_00d522fd_4_k_cu_6c2b89cd4cuda3std6ranges3__45__cpo6cbeginE[1];
.global .align 1 .b8 _ZN34_INTERNAL_00d522fd_4_k_cu_6c2b89cd4cuda3std6ranges3__45__cpo4cendE[1];
.global .align 1 .b8 _ZN34_INTERNAL_00d522fd_4_k_cu_6c2b89cd4cuda3std6ranges3__45__cpo7advanceE[1];
.global .align 1 .b8 _ZN34_INTERNAL_00d522fd_4_k_cu_6c2b89cd4cuda3std6ranges3__45__cpo9iter_swapE[1];
.global .align 1 .b8 _ZN34_INTERNAL_00d522fd_4_k_cu_6c2b89cd4cuda3std6ranges3__45__cpo4nextE[1];
.global .align 1 .b8 _ZN34_INTERNAL_00d522fd_4_k_cu_6c2b89cd4cuda3std6ranges3__45__cpo4prevE[1];
.global .align 1 .b8 _ZN34_INTERNAL_00d522fd_4_k_cu_6c2b89cd4cuda3std6ranges3__45__cpo4dataE[1];
.global .align 1 .b8 _ZN34_INTERNAL_00d522fd_4_k_cu_6c2b89cd4cuda3std6ranges3__45__cpo5cdataE[1];
.global .align 1 .b8 _ZN34_INTERNAL_00d522fd_4_k_cu_6c2b89cd4cuda3std6ranges3__45__cpo4sizeE[1];
.global .align 1 .b8 _ZN34_INTERNAL_00d522fd_4_k_cu_6c2b89cd4cuda3std6ranges3__45__cpo5ssizeE[1];
.global .align 1 .b8 _ZN34_INTERNAL_00d522fd_4_k_cu_6c2b89cd4cuda3std6ranges3__45__cpo8distanceE[1];
.global .align 1 .b8 _ZN34_INTERNAL_00d522fd_4_k_cu_6c2b89cd6thrust24THRUST_300001_SM_1000_NS8cuda_cub3parE[1];
.global .align 1 .b8 _ZN34_INTERNAL_00d522fd_4_k_cu_6c2b89cd6thrust24THRUST_300001_SM_1000_NS8cuda_cub10par_nosyncE[1];
.global .align 1 .b8 _ZN34_INTERNAL_00d522fd_4_k_cu_6c2b89cd6thrust24THRUST_300001_SM_1000_NS6system6detail10sequential3seqE[1];
.global .align 1 .b8 _ZN34_INTERNAL_00d522fd_4_k_cu_6c2b89cd6thrust24THRUST_300001_SM_1000_NS12placeholders2_1E[1];
.global .align 1 .b8 _ZN34_INTERNAL_00d522fd_4_k_cu_6c2b89cd6thrust24THRUST_300001_SM_1000_NS12placeholders2_2E[1];
.global .align 1 .b8 _ZN34_INTERNAL_00d522fd_4_k_cu_6c2b89cd6thrust24THRUST_300001_SM_1000_NS12placeholders2_3E[1];
.global .align 1 .b8 _ZN34_INTERNAL_00d522fd_4_k_cu_6c2b89cd6thrust24THRUST_300001_SM_1000_NS12placeholders2_4E[1];
.global .align 1 .b8 _ZN34_INTERNAL_00d522fd_4_k_cu_6c2b89cd6thrust24THRUST_300001_SM_1000_NS12placeholders2_5E[1];
.global .align 1 .b8 _ZN34_INTERNAL_00d522fd_4_k_cu_6c2b89cd6thrust24THRUST_300001_SM_1000_NS12placeholders2_6E[1];
.global .align 1 .b8 _ZN34_INTERNAL_00d522fd_4_k_cu_6c2b89cd6thrust24THRUST_300001_SM_1000_NS12placeholders2_7E[1];
.global .align 1 .b8 _ZN34_INTERNAL_00d522fd_4_k_cu_6c2b89cd6thrust24THRUST_300001_SM_1000_NS12placeholders2_8E[1];
.global .align 1 .b8 _ZN34_INTERNAL_00d522fd_4_k_cu_6c2b89cd6thrust24THRUST_300001_SM_1000_NS12placeholders2_9E[1];
.global .align 1 .b8 _ZN34_INTERNAL_00d522fd_4_k_cu_6c2b89cd6thrust24THRUST_300001_SM_1000_NS12placeholders3_10E[1];
.global .align 1 .b8 _ZN34_INTERNAL_00d522fd_4_k_cu_6c2b89cd6thrust24THRUST_300001_SM_1000_NS3seqE[1];

.visible .entry _Z3addPdS_id(
	.param .u64 .ptr .align 1 _Z3addPdS_id_param_0,
	.param .u64 .ptr .align 1 _Z3addPdS_id_param_1,
	.param .u32 _Z3addPdS_id_param_2,
	.param .f64 _Z3addPdS_id_param_3
)
{
	.reg .pred 	%p<15>;
	.reg .b32 	%r<24>;
	.reg .b64 	%rd<9>;
	.reg .b64 	%fd<21>;

	ld.param.u64 	%rd1, [_Z3addPdS_id_param_0];
	ld.param.u64 	%rd2, [_Z3addPdS_id_param_1];
	ld.param.u32 	%r5, [_Z3addPdS_id_param_2];
	ld.param.f64 	%fd9, [_Z3addPdS_id_param_3];
	mov.u32 	%r6, %ctaid.x;
	mov.u32 	%r7, %ntid.x;
	mov.u32 	%r8, %tid.x;
	mad.lo.s32 	%r1, %r6, %r7, %r8;
	setp.ge.s32 	%p1, %r1, %r5;
	@%p1 bra 	$L__BB0_9;
	cvta.to.global.u64 	%rd3, %rd1;
	mul.wide.s32 	%rd4, %r1, 8;
	add.s64 	%rd5, %rd3, %rd4;
	ld.global.f64 	%fd10, [%rd5];
	sub.f64 	%fd1, %fd10, %fd9;
	{
	.reg .b32 %temp; 
	mov.b64 	{%temp, %r2}, %fd1;
	}
	mov.f64 	%fd11, 0d4000000000000000;
	{
	.reg .b32 %temp; 
	mov.b64 	{%temp, %r9}, %fd11;
	}
	and.b32  	%r4, %r9, 2146435072;
	setp.eq.s32 	%p2, %r4, 1062207488;
	abs.f64 	%fd2, %fd1;
	{ // callseq 0, 0
	.param .b64 param0;
	st.param.f64 	[param0], %fd2;
	.param .b64 retval0;
	call.uni (retval0), 
	__internal_accurate_pow, 
	(
	param0
	);
	ld.param.f64 	%fd12, [retval0];
	} // callseq 0
	setp.lt.s32 	%p3, %r2, 0;
	neg.f64 	%fd14, %fd12;
	selp.f64 	%fd15, %fd14, %fd12, %p2;
	selp.f64 	%fd20, %fd15, %fd12, %p3;
	setp.neu.f64 	%p4, %fd1, 0d0000000000000000;
	@%p4 bra 	$L__BB0_3;
	setp.eq.s32 	%p5, %r4, 1062207488;
	selp.b32 	%r10, %r2, 0, %p5;
	setp.lt.s32 	%p6, %r9, 0;
	or.b32  	%r11, %r10, 2146435072;
	selp.b32 	%r12, %r11, %r10, %p6;
	mov.b32 	%r13, 0;
	mov.b64 	%fd20, {%r13, %r12};
$L__BB0_3:
	add.f64 	%fd16, %fd1, 0d4000000000000000;
	{
	.reg .b32 %temp; 
	mov.b64 	{%temp, %r14}, %fd16;
	}
	and.b32  	%r15, %r14, 2146435072;
	setp.ne.s32 	%p7, %r15, 2146435072;
	@%p7 bra 	$L__BB0_8;
	setp.num.f64 	%p8, %fd1, %fd1;
	@%p8 bra 	$L__BB0_6;
	mov.f64 	%fd17, 0d4000000000000000;
	add.rn.f64 	%fd20, %fd1, %fd17;
	bra.uni 	$L__BB0_8;
$L__BB0_6:
	setp.neu.f64 	%p9, %fd2, 0d7FF0000000000000;
	@%p9 bra 	$L__BB0_8;
	setp.lt.s32 	%p10, %r2, 0;
	setp.eq.s32 	%p11, %r4, 1062207488;
	setp.lt.s32 	%p12, %r9, 0;
	selp.b32 	%r17, 0, 2146435072, %p12;
	and.b32  	%r18, %r9, 2147483647;
	setp.ne.s32 	%p13, %r18, 1071644672;
	or.b32  	%r19, %r17, -2147483648;
	selp.b32 	%r20, %r19, %r17, %p13;
	selp.b32 	%r21, %r20, %r17, %p11;
	selp.b32 	%r22, %r21, %r17, %p10;
	mov.b32 	%r23, 0;
	mov.b64 	%fd20, {%r23, %r22};
$L__BB0_8:
	setp.eq.f64 	%p14, %fd1, 0d3FF0000000000000;
	selp.f64 	%fd18, 0d3FF0000000000000, %fd20, %p14;
	cvta.to.global.u64 	%rd6, %rd2;
	add.s64 	%rd8, %rd6, %rd4;
	st.global.f64 	[%rd8], %fd18;
$L__BB0_9:
	ret;

}
	// .globl	_ZN3cub18CUB_300001_SM_10006detail11EmptyKernelIvEEvv
.visible .entry _ZN3cub18CUB_300001_SM_10006detail11EmptyKernelIvEEvv()
{


	ret;

}
	// .globl	_ZN3cub18CUB_300001_SM_10006detail8for_each13static_kernelINS2_12policy_hub_t12policy_500_tEmN6thrust24THRUST_300001_SM_1000_NS8cuda_cub20__uninitialized_fill7functorINS7_10device_ptrIdEEdEEEEvT0_T1_
.visible .entry _ZN3cub18CUB_300001_SM_10006detail8for_each13static_kernelINS2_12policy_hub_t12policy_500_tEmN6thrust24THRUST_300001_SM_1000_NS8cuda_cub20__uninitialized_fill7functorINS7_10device_ptrIdEEdEEEEvT0_T1_(
	.param .u64 _ZN3cub18CUB_300001_SM_10006detail8for_each13static_kernelINS2_12policy_hub_t12policy_500_tEmN6thrust24THRUST_300001_SM_1000_NS8cuda_cub20__uninitialized_fill7functorINS7_10device_ptrIdEEdEEEEvT0_T1__param_0,
	.param .align 8 .b8 _ZN3cub18CUB_300001_SM_10006detail8for_each13static_kernelINS2_12policy_hub_t12policy_500_tEmN6thrust24THRUST_300001_SM_1000_NS8cuda_cub20__uninitialized_fill7functorINS7_10device_ptrIdEEdEEEEvT0_T1__param_1[16]
)
.maxntid 256
{
	.reg .pred 	%p<4>;
	.reg .b32 	%r<5>;
	.reg .b64 	%rd<16>;
	.reg .b64 	%fd<3>;

	ld.param.f64 	%fd2, [_ZN3cub18CUB_300001_SM_10006detail8for_each13static_kernelINS2_12policy_hub_t12policy_500_tEmN6thrust24THRUST_300001_SM_1000_NS8cuda_cub20__uninitialized_fill7functorINS7_10device_ptrIdEEdEEEEvT0_T1__param_1+8];
	ld.param.u64 	%rd4, [_ZN3cub18CUB_300001_SM_10006detail8for_each13static_kernelINS2_12policy_hub_t12policy_500_tEmN6thrust24THRUST_300001_SM_1000_NS8cuda_cub20__uninitialized_fill7functorINS7_10device_ptrIdEEdEEEEvT0_T1__param_1];
	ld.param.u64 	%rd5, [_ZN3cub18CUB_300001_SM_10006detail8for_each13static_kernelINS2_12policy_hub_t12policy_500_tEmN6thrust24THRUST_300001_SM_1000_NS8cuda_cub20__uninitialized_fill7functorINS7_10device_ptrIdEEdEEEEvT0_T1__param_0];
	mov.u32 	%r2, %ctaid.x;
	mul.wide.u32 	%rd1, %r2, 512;
	sub.s64 	%rd2, %rd5, %rd1;
	setp.lt.u64 	%p1, %rd2, 512;
	@%p1 bra 	$L__BB2_2;
	mov.u32 	%r4, %tid.x;
	cvta.to.global.u64 	%rd11, %rd4;
	cvt.u64.u32 	%rd12, %r4;
	add.s64 	%rd13, %rd1, %rd12;
	shl.b64 	%rd14, %rd13, 3;
	add.s64 	%rd15, %rd11, %rd14;
	st.global.f64 	[%rd15], %fd2;
	st.global.f64 	[%rd15+2048], %fd2;
	bra.uni 	$L__BB2_6;
$L__BB2_2:
	cvta.to.global.u64 	%rd6, %rd4;
	mov.u32 	%r1, %tid.x;
	cvt.u64.u32 	%rd7, %r1;
	setp.le.u64 	%p2, %rd2, %rd7;
	add.s64 	%rd8, %rd1, %rd7;
	shl.b64 	%rd9, %rd8, 3;
	add.s64 	%rd3, %rd6, %rd9;
	@%p2 bra 	$L__BB2_4;
	st.global.f64 	[%rd3], %fd2;
$L__BB2_4:
	add.s32 	%r3, %r1, 256;
	cvt.u64.u32 	%rd10, %r3;
	setp.le.u64 	%p3, %rd2, %rd10;
	@%p3 bra 	$L__BB2_6;
	st.global.f64 	[%rd3+2048], %fd2;
$L__BB2_6:
	ret;

}
	// .globl	_ZN3cub18CUB_300001_SM_10006detail9transform16transform_kernelINS2_10policy_hubILb1EN4cuda3std3__45tupleIJN6thrust24THRUST_300001_SM_1000_NS7pointerIfNSA_8cuda_cub3tagENSA_11use_defaultESE_EEEEEE10policy1000EiNS7_10__identityENSA_10device_ptrIdEEJPfEEEvT0_iT1_T2_DpNS2_10kernel_argIT3_EE
.visible .entry _ZN3cub18CUB_300001_SM_10006detail9transform16transform_kernelINS2_10policy_hubILb1EN4cuda3std3__45tupleIJN6thrust24THRUST_300001_SM_1000_NS7pointerIfNSA_8cuda_cub3tagENSA_11use_defaultESE_EEEEEE10policy1000EiNS7_10__identityENSA_10device_ptrIdEEJPfEEEvT0_iT1_T2_DpNS2_10kernel_argIT3_EE(
	.param .u32 _ZN3cub18CUB_300001_SM_10006detail9transform16transform_kernelINS2_10policy_hubILb1EN4cuda3std3__45tupleIJN6thrust24THRUST_300001_SM_1000_NS7pointerIfNSA_8cuda_cub3tagENSA_11use_defaultESE_EEEEEE10policy1000EiNS7_10__identityENSA_10device_ptrIdEEJPfEEEvT0_iT1_T2_DpNS2_10kernel_argIT3_EE_param_0,
	.param .u32 _ZN3cub18CUB_300001_SM_10006detail9transform16transform_kernelINS2_10policy_hubILb1EN4cuda3std3__45tupleIJN6thrust24THRUST_300001_SM_1000_NS7pointerIfNSA_8cuda_cub3tagENSA_11use_defaultESE_EEEEEE10policy1000EiNS7_10__identityENSA_10device_ptrIdEEJPfEEEvT0_iT1_T2_DpNS2_10kernel_argIT3_EE_param_1,
	.param .align 1 .b8 _ZN3cub18CUB_300001_SM_10006detail9transform16transform_kernelINS2_10policy_hubILb1EN4cuda3std3__45tupleIJN6thrust24THRUST_300001_SM_1000_NS7pointerIfNSA_8cuda_cub3tagENSA_11use_defaultESE_EEEEEE10policy1000EiNS7_10__identityENSA_10device_ptrIdEEJPfEEEvT0_iT1_T2_DpNS2_10kernel_argIT3_EE_param_2[1],
	.param .align 8 .b8 _ZN3cub18CUB_300001_SM_10006detail9transform16transform_kernelINS2_10policy_hubILb1EN4cuda3std3__45tupleIJN6thrust24THRUST_300001_SM_1000_NS7pointerIfNSA_8cuda_cub3tagENSA_11use_defaultESE_EEEEEE10policy1000EiNS7_10__identityENSA_10device_ptrIdEEJPfEEEvT0_iT1_T2_DpNS2_10kernel_argIT3_EE_param_3[8],
	.param .align 8 .b8 _ZN3cub18CUB_300001_SM_10006detail9transform16transform_kernelINS2_10policy_hubILb1EN4cuda3std3__45tupleIJN6thrust24THRUST_300001_SM_1000_NS7pointerIfNSA_8cuda_cub3tagENSA_11use_defaultESE_EEEEEE10policy1000EiNS7_10__identityENSA_10device_ptrIdEEJPfEEEvT0_iT1_T2_DpNS2_10kernel_argIT3_EE_param_4[16]
)
.maxntid 128
{
	.reg .pred 	%p<37>;
	.reg .b32 	%r<84>;
	.reg .b32 	%f<45>;
	.reg .b64 	%rd<91>;
	.reg .b64 	%fd<45>;

	ld.param.u32 	%r50, [_ZN3cub18CUB_300001_SM_10006detail9transform16transform_kernelINS2_10policy_hubILb1EN4cuda3std3__45tupleIJN6thrust24THRUST_300001_SM_1000_NS7pointerIfNSA_8cuda_cub3tagENSA_11use_defaultESE_EEEEEE10policy1000EiNS7_10__identityENSA_10device_ptrIdEEJPfEEEvT0_iT1_T2_DpNS2_10kernel_argIT3_EE_param_0];
	ld.param.u64 	%rd20, [_ZN3cub18CUB_300001_SM_10006detail9transform16transform_kernelINS2_10policy_hubILb1EN4cuda3std3__45tupleIJN6thrust24THRUST_300001_SM_1000_NS7pointerIfNSA_8cuda_cub3tagENSA_11use_defaultESE_EEEEEE10policy1000EiNS7_10__identityENSA_10device_ptrIdEEJPfEEEvT0_iT1_T2_DpNS2_10kernel_argIT3_EE_param_4];
	ld.param.u64 	%rd21, [_ZN3cub18CUB_300001_SM_10006detail9transform16transform_kernelINS2_10policy_hubILb1EN4cuda3std3__45tupleIJN6thrust24THRUST_300001_SM_1000_NS7pointerIfNSA_8cuda_cub3tagENSA_11use_defaultESE_EEEEEE10policy1000EiNS7_10__identityENSA_10device_ptrIdEEJPfEEEvT0_iT1_T2_DpNS2_10kernel_argIT3_EE_param_3];
	ld.param.u32 	%r49, [_ZN3cub18CUB_300001_SM_10006detail9transform16transform_kernelINS2_10policy_hubILb1EN4cuda3std3__45tupleIJN6thrust24THRUST_300001_SM_1000_NS7pointerIfNSA_8cuda_cub3tagENSA_11use_defaultESE_EEEEEE10policy1000EiNS7_10__identityENSA_10device_ptrIdEEJPfEEEvT0_iT1_T2_DpNS2_10kernel_argIT3_EE_param_1];
	cvta.to.global.u64 	%rd1, %rd21;
	cvta.to.global.u64 	%rd2, %rd20;
	shl.b32 	%r1, %r49, 7;
	mov.u32 	%r51, %ctaid.x;
	mul.lo.s32 	%r2, %r1, %r51;
	sub.s32 	%r3, %r50, %r2;
	min.s32 	%r4, %r1, %r3;
	shl.b32 	%r5, %r4, 2;
	mov.u32 	%r6, %tid.x;
	shl.b32 	%r72, %r6, 7;
	setp.ge.s32 	%p1, %r72, %r5;
	@%p1 bra 	$L__BB3_3;
	mul.wide.u32 	%rd22, %r6, 128;
	add.s64 	%rd23, %rd2, %rd22;
	mul.wide.s32 	%rd24, %r2, 4;
	add.s64 	%rd88, %rd23, %rd24;
$L__BB3_2:
	.pragma "nounroll";
	// begin inline asm
	prefetch.global.L2 [%rd88];
	// end inline asm
	add.s32 	%r72, %r72, 16384;
	add.s64 	%rd88, %rd88, 16384;
	setp.lt.s32 	%p2, %r72, %r5;
	@%p2 bra 	$L__BB3_2;
$L__BB3_3:
	mul.wide.s32 	%rd26, %r2, 4;
	add.s64 	%rd6, %rd2, %rd26;
	mul.wide.s32 	%rd27, %r2, 8;
	add.s64 	%rd7, %rd1, %rd27;
	setp.gt.s32 	%p3, %r1, %r3;
	@%p3 bra 	$L__BB3_17;
	setp.lt.s32 	%p4, %r49, 1;
	@%p4 bra 	$L__BB3_58;
	and.b32  	%r10, %r49, 15;
	setp.lt.u32 	%p5, %r49, 16;
	mov.b32 	%r79, 0;
	@%p5 bra 	$L__BB3_8;
	and.b32  	%r79, %r49, 2147483632;
	neg.s32 	%r74, %r79;
	add.s64 	%rd29, %rd26, %rd2;
	add.s64 	%rd8, %rd29, 1536;
	add.s32 	%r73, %r6, 1152;
	add.s64 	%rd31, %rd27, %rd1;
	add.s64 	%rd9, %rd31, 3072;
	mul.wide.u32 	%rd32, %r6, 8;
	add.s64 	%rd33, %rd31, %rd32;
	add.s64 	%rd90, %rd33, 4096;
	mul.wide.u32 	%rd34, %r6, 4;
	add.s64 	%rd35, %rd29, %rd34;
	add.s64 	%rd89, %rd35, 2048;
$L__BB3_7:
	.pragma "nounroll";
	mul.wide.s32 	%rd36, %r73, 4;
	add.s64 	%rd37, %rd8, %rd36;
	mul.wide.s32 	%rd38, %r73, 8;
	add.s64 	%rd39, %rd9, %rd38;
	ld.global.f32 	%f1, [%rd89+-2048];
	cvt.f64.f32 	%fd1, %f1;
	st.global.f64 	[%rd90+-4096], %fd1;
	ld.global.f32 	%f2, [%rd89+-1536];
	cvt.f64.f32 	%fd2, %f2;
	st.global.f64 	[%rd90+-3072], %fd2;
	ld.global.f32 	%f3, [%rd89+-1024];
	cvt.f64.f32 	%fd3, %f3;
	st.global.f64 	[%rd90+-2048], %fd3;
	ld.global.f32 	%f4, [%rd89+-512];
	cvt.f64.f32 	%fd4, %f4;
	st.global.f64 	[%rd90+-1024], %fd4;
	ld.global.f32 	%f5, [%rd89];
	cvt.f64.f32 	%fd5, %f5;
	st.global.f64 	[%rd90], %fd5;
	ld.global.f32 	%f6, [%rd89+512];
	cvt.f64.f32 	%fd6, %f6;
	st.global.f64 	[%rd90+1024], %fd6;
	ld.global.f32 	%f7, [%rd89+1024];
	cvt.f64.f32 	%fd7, %f7;
	st.global.f64 	[%rd90+2048], %fd7;
	ld.global.f32 	%f8, [%rd89+1536];
	cvt.f64.f32 	%fd8, %f8;
	st.global.f64 	[%rd90+3072], %fd8;
	ld.global.f32 	%f9, [%rd89+2048];
	cvt.f64.f32 	%fd9, %f9;
	st.global.f64 	[%rd90+4096], %fd9;
	ld.global.f32 	%f10, [%rd37+-1536];
	cvt.f64.f32 	%fd10, %f10;
	st.global.f64 	[%rd39+-3072], %fd10;
	ld.global.f32 	%f11, [%rd37+-1024];
	cvt.f64.f32 	%fd11, %f11;
	st.global.f64 	[%rd39+-2048], %fd11;
	ld.global.f32 	%f12, [%rd37+-512];
	cvt.f64.f32 	%fd12, %f12;
	st.global.f64 	[%rd39+-1024], %fd12;
	ld.global.f32 	%f13, [%rd37];
	cvt.f64.f32 	%fd13, %f13;
	st.global.f64 	[%rd39], %fd13;
	ld.global.f32 	%f14, [%rd37+512];
	cvt.f64.f32 	%fd14, %f14;
	st.global.f64 	[%rd39+1024], %fd14;
	ld.global.f32 	%f15, [%rd37+1024];
	cvt.f64.f32 	%fd15, %f15;
	st.global.f64 	[%rd39+2048], %fd15;
	ld.global.f32 	%f16, [%rd37+1536];
	cvt.f64.f32 	%fd16, %f16;
	st.global.f64 	[%rd39+3072], %fd16;
	add.s32 	%r74, %r74, 16;
	add.s32 	%r73, %r73, 2048;
	add.s64 	%rd90, %rd90, 16384;
	add.s64 	%rd89, %rd89, 8192;
	setp.eq.s32 	%p6, %r74, 0;
	@%p6 bra 	$L__BB3_8;
	bra.uni 	$L__BB3_7;
$L__BB3_8:
	setp.eq.s32 	%p7, %r10, 0;
	@%p7 bra 	$L__BB3_58;
	and.b32  	%r37, %r49, 7;
	setp.lt.u32 	%p8, %r10, 8;
	@%p8 bra 	$L__BB3_11;
	shl.b32 	%r53, %r79, 7;
	add.s32 	%r54, %r53, %r6;
	mul.wide.s32 	%rd40, %r54, 4;
	add.s64 	%rd41, %rd6, %rd40;
	ld.global.f32 	%f17, [%rd41];
	cvt.f64.f32 	%fd17, %f17;
	mul.wide.s32 	%rd42, %r54, 8;
	add.s64 	%rd43, %rd7, %rd42;
	st.global.f64 	[%rd43], %fd17;
	ld.global.f32 	%f18, [%rd41+512];
	cvt.f64.f32 	%fd18, %f18;
	st.global.f64 	[%rd43+1024], %fd18;
	ld.global.f32 	%f19, [%rd41+1024];
	cvt.f64.f32 	%fd19, %f19;
	st.global.f64 	[%rd43+2048], %fd19;
	ld.global.f32 	%f20, [%rd41+1536];
	cvt.f64.f32 	%fd20, %f20;
	st.global.f64 	[%rd43+3072], %fd20;
	ld.global.f32 	%f21, [%rd41+2048];
	cvt.f64.f32 	%fd21, %f21;
	st.global.f64 	[%rd43+4096], %fd21;
	ld.global.f32 	%f22, [%rd41+2560];
	cvt.f64.f32 	%fd22, %f22;
	st.global.f64 	[%rd43+5120], %fd22;
	ld.global.f32 	%f23, [%rd41+3072];
	cvt.f64.f32 	%fd23, %f23;
	st.global.f64 	[%rd43+6144], %fd23;
	ld.global.f32 	%f24, [%rd41+3584];
	cvt.f64.f32 	%fd24, %f24;
	st.global.f64 	[%rd43+7168], %fd24;
	add.s32 	%r79, %r79, 8;
$L__BB3_11:
	setp.eq.s32 	%p9, %r37, 0;
	@%p9 bra 	$L__BB3_58;
	and.b32  	%r40, %r49, 3;
	setp.lt.u32 	%p10, %r37, 4;
	@%p10 bra 	$L__BB3_14;
	shl.b32 	%r55, %r79, 7;
	add.s32 	%r56, %r55, %r6;
	mul.wide.s32 	%rd44, %r56, 4;
	add.s64 	%rd45, %rd6, %rd44;
	ld.global.f32 	%f25, [%rd45];
	cvt.f64.f32 	%fd25, %f25;
	mul.wide.s32 	%rd46, %r56, 8;
	add.s64 	%rd47, %rd7, %rd46;
	st.global.f64 	[%rd47], %fd25;
	ld.global.f32 	%f26, [%rd45+512];
	cvt.f64.f32 	%fd26, %f26;
	st.global.f64 	[%rd47+1024], %fd26;
	ld.global.f32 	%f27, [%rd45+1024];
	cvt.f64.f32 	%fd27, %f27;
	st.global.f64 	[%rd47+2048], %fd27;
	ld.global.f32 	%f28, [%rd45+1536];
	cvt.f64.f32 	%fd28, %f28;
	st.global.f64 	[%rd47+3072], %fd28;
	add.s32 	%r79, %r79, 4;
$L__BB3_14:
	setp.eq.s32 	%p11, %r40, 0;
	@%p11 bra 	$L__BB3_58;
	add.s64 	%rd18, %rd1, %rd27;
	shl.b32 	%r57, %r79, 7;
	add.s32 	%r83, %r6, %r57;
	mul.wide.s32 	%rd49, %r2, 4;
	add.s64 	%rd19, %rd2, %rd49;
	neg.s32 	%r82, %r40;
$L__BB3_16:
	.pragma "nounroll";
	mul.wide.s32 	%rd50, %r83, 8;
	add.s64 	%rd51, %rd18, %rd50;
	mul.wide.s32 	%rd52, %r83, 4;
	add.s64 	%rd53, %rd19, %rd52;
	ld.global.f32 	%f29, [%rd53];
	cvt.f64.f32 	%fd29, %f29;
	st.global.f64 	[%rd51], %fd29;
	add.s32 	%r83, %r83, 128;
	add.s32 	%r82, %r82, 1;
	setp.ne.s32 	%p12, %r82, 0;
	@%p12 bra 	$L__BB3_16;
	bra.uni 	$L__BB3_58;
$L__BB3_17:
	setp.lt.s32 	%p13, %r49, 1;
	@%p13 bra 	$L__BB3_58;
	and.b32  	%r14, %r49, 7;
	setp.lt.u32 	%p14, %r49, 8;
	mov.b32 	%r76, 0;
	@%p14 bra 	$L__BB3_37;
	and.b32  	%r76, %r49, 2147483640;
	mov.b32 	%r75, 0;
$L__BB3_20:
	.pragma "nounroll";
	shl.b32 	%r60, %r75, 7;
	add.s32 	%r21, %r60, %r6;
	setp.ge.s32 	%p15, %r21, %r4;
	@%p15 bra 	$L__BB3_22;
	mul.wide.u32 	%rd54, %r21, 4;
	add.s64 	%rd55, %rd6, %rd54;
	ld.global.f32 	%f30, [%rd55];
	cvt.f64.f32 	%fd30, %f30;
	mul.wide.u32 	%rd56, %r21, 8;
	add.s64 	%rd57, %rd7, %rd56;
	st.global.f64 	[%rd57], %fd30;
$L__BB3_22:
	add.s32 	%r61, %r21, 128;
	setp.ge.s32 	%p16, %r61, %r4;
	mul.wide.s32 	%rd58, %r61, 4;
	add.s64 	%rd16, %rd6, %rd58;
	mul.wide.s32 	%rd59, %r61, 8;
	add.s64 	%rd17, %rd7, %rd59;
	@%p16 bra 	$L__BB3_24;
	ld.global.f32 	%f31, [%rd16];
	cvt.f64.f32 	%fd31, %f31;
	st.global.f64 	[%rd17], %fd31;
$L__BB3_24:
	add.s32 	%r62, %r21, 256;
	setp.ge.s32 	%p17, %r62, %r4;
	@%p17 bra 	$L__BB3_26;
	ld.global.f32 	%f32, [%rd16+512];
	cvt.f64.f32 	%fd32, %f32;
	st.global.f64 	[%rd17+1024], %fd32;
$L__BB3_26:
	add.s32 	%r63, %r21, 384;
	setp.ge.s32 	%p18, %r63, %r4;
	@%p18 bra 	$L__BB3_28;
	ld.global.f32 	%f33, [%rd16+1024];
	cvt.f64.f32 	%fd33, %f33;
	st.global.f64 	[%rd17+2048], %fd33;
$L__BB3_28:
	add.s32 	%r64, %r21, 512;
	setp.ge.s32 	%p19, %r64, %r4;
	@%p19 bra 	$L__BB3_30;
	ld.global.f32 	%f34, [%rd16+1536];
	cvt.f64.f32 	%fd34, %f34;
	st.global.f64 	[%rd17+3072], %fd34;
$L__BB3_30:
	add.s32 	%r65, %r21, 640;
	setp.ge.s32 	%p20, %r65, %r4;
	@%p20 bra 	$L__BB3_32;
	ld.global.f32 	%f35, [%rd16+2048];
	cvt.f64.f32 	%fd35, %f35;
	st.global.f64 	[%rd17+4096], %fd35;
$L__BB3_32:
	add.s32 	%r66, %r21, 768;
	setp.ge.s32 	%p21, %r66, %r4;
	@%p21 bra 	$L__BB3_34;
	ld.global.f32 	%f36, [%rd16+2560];
	cvt.f64.f32 	%fd36, %f36;
	st.global.f64 	[%rd17+5120], %fd36;
$L__BB3_34:
	add.s32 	%r67, %r21, 896;
	setp.ge.s32 	%p22, %r67, %r4;
	@%p22 bra 	$L__BB3_36;
	ld.global.f32 	%f37, [%rd16+3072];
	cvt.f64.f32 	%fd37, %f37;
	st.global.f64 	[%rd17+6144], %fd37;
$L__BB3_36:
	add.s32 	%r75, %r75, 8;
	setp.ne.s32 	%p23, %r75, %r76;
	@%p23 bra 	$L__BB3_20;
$L__BB3_37:
	setp.eq.s32 	%p24, %r14, 0;
	@%p24 bra 	$L__BB3_58;
	and.b32  	%r24, %r49, 3;
	setp.lt.u32 	%p25, %r14, 4;
	@%p25 bra 	$L__BB3_48;
	shl.b32 	%r68, %r76, 7;
	add.s32 	%r25, %r68, %r6;
	setp.ge.s32 	%p26, %r25, %r4;
	@%p26 bra 	$L__BB3_41;
	mul.wide.s32 	%rd60, %r25, 4;
	add.s64 	%rd61, %rd6, %rd60;
	ld.global.f32 	%f38, [%rd61];
	cvt.f64.f32 	%fd38, %f38;
	mul.wide.s32 	%rd62, %r25, 8;
	add.s64 	%rd63, %rd7, %rd62;
	st.global.f64 	[%rd63], %fd38;
$L__BB3_41:
	add.s32 	%r26, %r25, 128;
	setp.ge.s32 	%p27, %r26, %r4;
	@%p27 bra 	$L__BB3_43;
	mul.wide.s32 	%rd64, %r26, 4;
	add.s64 	%rd65, %rd6, %rd64;
	ld.global.f32 	%f39, [%rd65];
	cvt.f64.f32 	%fd39, %f39;
	mul.wide.s32 	%rd66, %r26, 8;
	add.s64 	%rd67, %rd7, %rd66;
	st.global.f64 	[%rd67], %fd39;
$L__BB3_43:
	add.s32 	%r27, %r25, 256;
	setp.ge.s32 	%p28, %r27, %r4;
	@%p28 bra 	$L__BB3_45;
	mul.wide.s32 	%rd68, %r27, 4;
	add.s64 	%rd69, %rd6, %rd68;
	ld.global.f32 	%f40, [%rd69];
	cvt.f64.f32 	%fd40, %f40;
	mul.wide.s32 	%rd70, %r27, 8;
	add.s64 	%rd71, %rd7, %rd70;
	st.global.f64 	[%rd71], %fd40;
$L__BB3_45:
	add.s32 	%r28, %r25, 384;
	setp.ge.s32 	%p29, %r28, %r4;
	@%p29 bra 	$L__BB3_47;
	mul.wide.s32 	%rd72, %r28, 4;
	add.s64 	%rd73, %rd6, %rd72;
	ld.global.f32 	%f41, [%rd73];
	cvt.f64.f32 	%fd41, %f41;
	mul.wide.s32 	%rd74, %r28, 8;
	add.s64 	%rd75, %rd7, %rd74;
	st.global.f64 	[%rd75], %fd41;
$L__BB3_47:
	add.s32 	%r76, %r76, 4;
$L__BB3_48:
	setp.eq.s32 	%p30, %r24, 0;
	@%p30 bra 	$L__BB3_58;
	setp.eq.s32 	%p31, %r24, 1;
	@%p31 bra 	$L__BB3_55;
	shl.b32 	%r69, %r76, 7;
	add.s32 	%r31, %r69, %r6;
	setp.ge.s32 	%p32, %r31, %r4;
	@%p32 bra 	$L__BB3_52;
	mul.wide.s32 	%rd76, %r31, 4;
	add.s64 	%rd77, %rd6, %rd76;
	ld.global.f32 	%f42, [%rd77];
	cvt.f64.f32 	%fd42, %f42;
	mul.wide.s32 	%rd78, %r31, 8;
	add.s64 	%rd79, %rd7, %rd78;
	st.global.f64 	[%rd79], %fd42;
$L__BB3_52:
	add.s32 	%r32, %r31, 128;
	setp.ge.s32 	%p33, %r32, %r4;
	@%p33 bra 	$L__BB3_54;
	mul.wide.s32 	%rd80, %r32, 4;
	add.s64 	%rd81, %rd6, %rd80;
	ld.global.f32 	%f43, [%rd81];
	cvt.f64.f32 	%fd43, %f43;
	mul.wide.s32 	%rd82, %r32, 8;
	add.s64 	%rd83, %rd7, %rd82;
	st.global.f64 	[%rd83], %fd43;
$L__BB3_54:
	add.s32 	%r76, %r76, 2;
$L__BB3_55:
	and.b32  	%r70, %r49, 1;
	setp.eq.b32 	%p34, %r70, 1;
	not.pred 	%p35, %p34;
	@%p35 bra 	$L__BB3_58;
	shl.b32 	%r71, %r76, 7;
	add.s32 	%r35, %r71, %r6;
	setp.ge.s32 	%p36, %r35, %r4;
	@%p36 bra 	$L__BB3_58;
	mul.wide.s32 	%rd84, %r35, 4;
	add.s64 	%rd85, %rd6, %rd84;
	ld.global.f32 	%f44, [%rd85];
	cvt.f64.f32 	%fd44, %f44;
	mul.wide.s32 	%rd86, %r35, 8;
	add.s64 	%rd87, %rd7, %rd86;
	st.global.f64 	[%rd87], %fd44;
$L__BB3_58:
	ret;

}
	// .globl	_ZN3cub18CUB_300001_SM_10006detail9transform16transform_kernelINS2_10policy_hubILb1EN4cuda3std3__45tupleIJN6thrust24THRUST_300001_SM_1000_NS7pointerIfNSA_8cuda_cub3tagENSA_11use_defaultESE_EEEEEE10policy1000ElNS7_10__identityENSA_10device_ptrIdEEJPfEEEvT0_iT1_T2_DpNS2_10kernel_argIT3_EE
.visible .entry _ZN3cub18CUB_300001_SM_10006detail9transform16transform_kernelINS2_10policy_hubILb1EN4cuda3std3__45tupleIJN6thrust24THRUST_300001_SM_1000_NS7pointerIfNSA_8cuda_cub3tagENSA_11use_defaultESE_EEEEEE10policy1000ElNS7_10__identityENSA_10device_ptrIdEEJPfEEEvT0_iT1_T2_DpNS2_10kernel_argIT3_EE(
	.param .u64 _ZN3cub18CUB_300001_SM_10006detail9transform16transform_kernelINS2_10policy_hubILb1EN4cuda3std3__45tupleIJN6thrust24THRUST_300001_SM_1000_NS7pointerIfNSA_8cuda_cub3tagENSA_11use_defaultESE_EEEEEE10policy1000ElNS7_10__identityENSA_10device_ptrIdEEJPfEEEvT0_iT1_T2_DpNS2_10kernel_argIT3_EE_param_0,
	.param .u32 _ZN3cub18CUB_300001_SM_10006detail9transform16transform_kernelINS2_10policy_hubILb1EN4cuda3std3__45tupleIJN6thrust24THRUST_300001_SM_1000_NS7pointerIfNSA_8cuda_cub3tagENSA_11use_defaultESE_EEEEEE10policy1000ElNS7_10__identityENSA_10device_ptrIdEEJPfEEEvT0_iT1_T2_DpNS2_10kernel_argIT3_EE_param_1,
	.param .align 1 .b8 _ZN3cub18CUB_300001_SM_10006detail9transform16transform_kernelINS2_10policy_hubILb1EN4cuda3std3__45tupleIJN6thrust24THRUST_300001_SM_1000_NS7pointerIfNSA_8cuda_cub3tagENSA_11use_defaultESE_EEEEEE10policy1000ElNS7_10__identityENSA_10device_ptrIdEEJPfEEEvT0_iT1_T2_DpNS2_10kernel_argIT3_EE_param_2[1],
	.param .align 8 .b8 _ZN3cub18CUB_300001_SM_10006detail9transform16transform_kernelINS2_10policy_hubILb1EN4cuda3std3__45tupleIJN6thrust24THRUST_300001_SM_1000_NS7pointerIfNSA_8cuda_cub3tagENSA_11use_defaultESE_EEEEEE10policy1000ElNS7_10__identityENSA_10device_ptrIdEEJPfEEEvT0_iT1_T2_DpNS2_10kernel_argIT3_EE_param_3[8],
	.param .align 8 .b8 _ZN3cub18CUB_300001_SM_10006detail9transform16transform_kernelINS2_10policy_hubILb1EN4cuda3std3__45tupleIJN6thrust24THRUST_300001_SM_1000_NS7pointerIfNSA_8cuda_cub3tagENSA_11use_defaultESE_EEEEEE10policy1000ElNS7_10__identityENSA_10device_ptrIdEEJPfEEEvT0_iT1_T2_DpNS2_10kernel_argIT3_EE_param_4[16]
)
.maxntid 128
{
	.reg .pred 	%p<37>;
	.reg .b32 	%r<81>;
	.reg .b32 	%f<45>;
	.reg .b64 	%rd<97>;
	.reg .b64 	%fd<45>;

	ld.param.u64 	%rd21, [_ZN3cub18CUB_300001_SM_10006detail9transform16transform_kernelINS2_10policy_hubILb1EN4cuda3std3__45tupleIJN6thrust24THRUST_300001_SM_1000_NS7pointerIfNSA_8cuda_cub3tagENSA_11use_defaultESE_EEEEEE10policy1000ElNS7_10__identityENSA_10device_ptrIdEEJPfEEEvT0_iT1_T2_DpNS2_10kernel_argIT3_EE_param_0];
	ld.param.u64 	%rd22, [_ZN3cub18CUB_300001_SM_10006detail9transform16transform_kernelINS2_10policy_hubILb1EN4cuda3std3__45tupleIJN6thrust24THRUST_300001_SM_1000_NS7pointerIfNSA_8cuda_cub3tagENSA_11use_defaultESE_EEEEEE10policy1000ElNS7_10__identityENSA_10device_ptrIdEEJPfEEEvT0_iT1_T2_DpNS2_10kernel_argIT3_EE_param_4];
	ld.param.u64 	%rd23, [_ZN3cub18CUB_300001_SM_10006detail9transform16transform_kernelINS2_10policy_hubILb1EN4cuda3std3__45tupleIJN6thrust24THRUST_300001_SM_1000_NS7pointerIfNSA_8cuda_cub3tagENSA_11use_defaultESE_EEEEEE10policy1000ElNS7_10__identityENSA_10device_ptrIdEEJPfEEEvT0_iT1_T2_DpNS2_10kernel_argIT3_EE_param_3];
	ld.param.u32 	%r47, [_ZN3cub18CUB_300001_SM_10006detail9transform16transform_kernelINS2_10policy_hubILb1EN4cuda3std3__45tupleIJN6thrust24THRUST_300001_SM_1000_NS7pointerIfNSA_8cuda_cub3tagENSA_11use_defaultESE_EEEEEE10policy1000ElNS7_10__identityENSA_10device_ptrIdEEJPfEEEvT0_iT1_T2_DpNS2_10kernel_argIT3_EE_param_1];
	cvta.to.global.u64 	%rd1, %rd23;
	cvta.to.global.u64 	%rd2, %rd22;
	shl.b32 	%r1, %r47, 7;
	mov.u32 	%r48, %ctaid.x;
	cvt.u64.u32 	%rd24, %r48;
	cvt.s64.s32 	%rd25, %r1;
	mul.lo.s64 	%rd3, %rd25, %rd24;
	sub.s64 	%rd26, %rd21, %rd3;
	min.s64 	%rd27, %rd26, %rd25;
	cvt.u32.u64 	%r2, %rd27;
	shl.b32 	%r3, %r2, 2;
	mov.u32 	%r4, %tid.x;
	shl.b32 	%r69, %r4, 7;
	setp.ge.s32 	%p1, %r69, %r3;
	@%p1 bra 	$L__BB4_3;
	shl.b64 	%rd28, %rd3, 2;
	add.s64 	%rd29, %rd2, %rd28;
	mul.wide.u32 	%rd30, %r4, 128;
	add.s64 	%rd94, %rd29, %rd30;
$L__BB4_2:
	.pragma "nounroll";
	// begin inline asm
	prefetch.global.L2 [%rd94];
	// end inline asm
	add.s32 	%r69, %r69, 16384;
	add.s64 	%rd94, %rd94, 16384;
	setp.lt.s32 	%p2, %r69, %r3;
	@%p2 bra 	$L__BB4_2;
$L__BB4_3:
	shl.b64 	%rd32, %rd3, 2;
	add.s64 	%rd7, %rd2, %rd32;
	shl.b64 	%rd33, %rd3, 3;
	add.s64 	%rd8, %rd1, %rd33;
	setp.eq.s32 	%p3, %r1, %r2;
	@%p3 bra 	$L__BB4_45;
	setp.lt.s32 	%p4, %r47, 1;
	@%p4 bra 	$L__BB4_58;
	and.b32  	%r8, %r47, 7;
	setp.lt.u32 	%p5, %r47, 8;
	mov.b32 	%r78, 0;
	@%p5 bra 	$L__BB4_24;
	and.b32  	%r78, %r47, 2147483640;
	mov.b32 	%r72, 0;
$L__BB4_7:
	.pragma "nounroll";
	shl.b32 	%r51, %r72, 7;
	add.s32 	%r19, %r51, %r4;
	setp.ge.s32 	%p6, %r19, %r2;
	@%p6 bra 	$L__BB4_9;
	mul.wide.u32 	%rd34, %r19, 4;
	add.s64 	%rd35, %rd7, %rd34;
	ld.global.f32 	%f1, [%rd35];
	cvt.f64.f32 	%fd1, %f1;
	mul.wide.u32 	%rd36, %r19, 8;
	add.s64 	%rd37, %rd8, %rd36;
	st.global.f64 	[%rd37], %fd1;
$L__BB4_9:
	add.s32 	%r52, %r19, 128;
	setp.ge.s32 	%p7, %r52, %r2;
	mul.wide.s32 	%rd38, %r52, 4;
	add.s64 	%rd17, %rd7, %rd38;
	mul.wide.s32 	%rd39, %r52, 8;
	add.s64 	%rd18, %rd8, %rd39;
	@%p7 bra 	$L__BB4_11;
	ld.global.f32 	%f2, [%rd17];
	cvt.f64.f32 	%fd2, %f2;
	st.global.f64 	[%rd18], %fd2;
$L__BB4_11:
	add.s32 	%r53, %r19, 256;
	setp.ge.s32 	%p8, %r53, %r2;
	@%p8 bra 	$L__BB4_13;
	ld.global.f32 	%f3, [%rd17+512];
	cvt.f64.f32 	%fd3, %f3;
	st.global.f64 	[%rd18+1024], %fd3;
$L__BB4_13:
	add.s32 	%r54, %r19, 384;
	setp.ge.s32 	%p9, %r54, %r2;
	@%p9 bra 	$L__BB4_15;
	ld.global.f32 	%f4, [%rd17+1024];
	cvt.f64.f32 	%fd4, %f4;
	st.global.f64 	[%rd18+2048], %fd4;
$L__BB4_15:
	add.s32 	%r55, %r19, 512;
	setp.ge.s32 	%p10, %r55, %r2;
	@%p10 bra 	$L__BB4_17;
	ld.global.f32 	%f5, [%rd17+1536];
	cvt.f64.f32 	%fd5, %f5;
	st.global.f64 	[%rd18+3072], %fd5;
$L__BB4_17:
	add.s32 	%r56, %r19, 640;
	setp.ge.s32 	%p11, %r56, %r2;
	@%p11 bra 	$L__BB4_19;
	ld.global.f32 	%f6, [%rd17+2048];
	cvt.f64.f32 	%fd6, %f6;
	st.global.f64 	[%rd18+4096], %fd6;
$L__BB4_19:
	add.s32 	%r57, %r19, 768;
	setp.ge.s32 	%p12, %r57, %r2;
	@%p12 bra 	$L__BB4_21;
	ld.global.f32 	%f7, [%rd17+2560];
	cvt.f64.f32 	%fd7, %f7;
	st.global.f64 	[%rd18+5120], %fd7;
$L__BB4_21:
	add.s32 	%r58, %r19, 896;
	setp.ge.s32 	%p13, %r58, %r2;
	@%p13 bra 	$L__BB4_23;
	ld.global.f32 	%f8, [%rd17+3072];
	cvt.f64.f32 	%fd8, %f8;
	st.global.f64 	[%rd18+6144], %fd8;
$L__BB4_23:
	add.s32 	%r72, %r72, 8;
	setp.eq.s32 	%p14, %r72, %r78;
	@%p14 bra 	$L__BB4_24;
	bra.uni 	$L__BB4_7;
$L__BB4_24:
	setp.eq.s32 	%p15, %r8, 0;
	@%p15 bra 	$L__BB4_58;
	and.b32  	%r35, %r47, 3;
	setp.lt.u32 	%p16, %r8, 4;
	@%p16 bra 	$L__BB4_35;
	shl.b32 	%r59, %r78, 7;
	add.s32 	%r36, %r59, %r4;
	setp.ge.s32 	%p17, %r36, %r2;
	@%p17 bra 	$L__BB4_28;
	mul.wide.s32 	%rd40, %r36, 4;
	add.s64 	%rd41, %rd7, %rd40;
	ld.global.f32 	%f9, [%rd41];
	cvt.f64.f32 	%fd9, %f9;
	mul.wide.s32 	%rd42, %r36, 8;
	add.s64 	%rd43, %rd8, %rd42;
	st.global.f64 	[%rd43], %fd9;
$L__BB4_28:
	add.s32 	%r37, %r36, 128;
	setp.ge.s32 	%p18, %r37, %r2;
	@%p18 bra 	$L__BB4_30;
	mul.wide.s32 	%rd44, %r37, 4;
	add.s64 	%rd45, %rd7, %rd44;
	ld.global.f32 	%f10, [%rd45];
	cvt.f64.f32 	%fd10, %f10;
	mul.wide.s32 	%rd46, %r37, 8;
	add.s64 	%rd47, %rd8, %rd46;
	st.global.f64 	[%rd47], %fd10;
$L__BB4_30:
	add.s32 	%r38, %r36, 256;
	setp.ge.s32 	%p19, %r38, %r2;
	@%p19 bra 	$L__BB4_32;
	mul.wide.s32 	%rd48, %r38, 4;
	add.s64 	%rd49, %rd7, %rd48;
	ld.global.f32 	%f11, [%rd49];
	cvt.f64.f32 	%fd11, %f11;
	mul.wide.s32 	%rd50, %r38, 8;
	add.s64 	%rd51, %rd8, %rd50;
	st.global.f64 	[%rd51], %fd11;
$L__BB4_32:
	add.s32 	%r39, %r36, 384;
	setp.ge.s32 	%p20, %r39, %r2;
	@%p20 bra 	$L__BB4_34;
	mul.wide.s32 	%rd52, %r39, 4;
	add.s64 	%rd53, %rd7, %rd52;
	ld.global.f32 	%f12, [%rd53];
	cvt.f64.f32 	%fd12, %f12;
	mul.wide.s32 	%rd54, %r39, 8;
	add.s64 	%rd55, %rd8, %rd54;
	st.global.f64 	[%rd55], %fd12;
$L__BB4_34:
	add.s32 	%r78, %r78, 4;
$L__BB4_35:
	setp.eq.s32 	%p21, %r35, 0;
	@%p21 bra 	$L__BB4_58;
	setp.eq.s32 	%p22, %r35, 1;
	@%p22 bra 	$L__BB4_42;
	shl.b32 	%r60, %r78, 7;
	add.s32 	%r42, %r60, %r4;
	setp.ge.s32 	%p23, %r42, %r2;
	@%p23 bra 	$L__BB4_39;
	mul.wide.s32 	%rd56, %r42, 4;
	add.s64 	%rd57, %rd7, %rd56;
	ld.global.f32 	%f13, [%rd57];
	cvt.f64.f32 	%fd13, %f13;
	mul.wide.s32 	%rd58, %r42, 8;
	add.s64 	%rd59, %rd8, %rd58;
	st.global.f64 	[%rd59], %fd13;
$L__BB4_39:
	add.s32 	%r43, %r42, 128;
	setp.ge.s32 	%p24, %r43, %r2;
	@%p24 bra 	$L__BB4_41;
	mul.wide.s32 	%rd60, %r43, 4;
	add.s64 	%rd61, %rd7, %rd60;
	ld.global.f32 	%f14, [%rd61];
	cvt.f64.f32 	%fd14, %f14;
	mul.wide.s32 	%rd62, %r43, 8;
	add.s64 	%rd63, %rd8, %rd62;
	st.global.f64 	[%rd63], %fd14;
$L__BB4_41:
	add.s32 	%r78, %r78, 2;
$L__BB4_42:
	and.b32  	%r61, %r47, 1;
	setp.eq.b32 	%p25, %r61, 1;
	not.pred 	%p26, %p25;
	@%p26 bra 	$L__BB4_58;
	shl.b32 	%r62, %r78, 7;
	add.s32 	%r46, %r62, %r4;
	setp.ge.s32 	%p27, %r46, %r2;
	@%p27 bra 	$L__BB4_58;
	mul.wide.s32 	%rd64, %r46, 4;
	add.s64 	%rd65, %rd7, %rd64;
	ld.global.f32 	%f15, [%rd65];
	cvt.f64.f32 	%fd15, %f15;
	mul.wide.s32 	%rd66, %r46, 8;
	add.s64 	%rd67, %rd8, %rd66;
	st.global.f64 	[%rd67], %fd15;
	bra.uni 	$L__BB4_58;
$L__BB4_45:
	setp.lt.s32 	%p28, %r47, 1;
	@%p28 bra 	$L__BB4_58;
	and.b32  	%r10, %r47, 15;
	setp.lt.u32 	%p29, %r47, 16;
	mov.b32 	%r74, 0;
	@%p29 bra 	$L__BB4_49;
	and.b32  	%r74, %r47, 2147483632;
	neg.s32 	%r71, %r74;
	add.s64 	%rd69, %rd32, %rd2;
	add.s64 	%rd9, %rd69, 1536;
	add.s32 	%r70, %r4, 1152;
	add.s64 	%rd71, %rd33, %rd1;
	add.s64 	%rd10, %rd71, 3072;
	mul.wide.u32 	%rd72, %r4, 8;
	add.s64 	%rd73, %rd71, %rd72;
	add.s64 	%rd96, %rd73, 4096;
	mul.wide.u32 	%rd74, %r4, 4;
	add.s64 	%rd75, %rd69, %rd74;
	add.s64 	%rd95, %rd75, 2048;
$L__BB4_48:
	.pragma "nounroll";
	mul.wide.s32 	%rd76, %r70, 4;
	add.s64 	%rd77, %rd9, %rd76;
	mul.wide.s32 	%rd78, %r70, 8;
	add.s64 	%rd79, %rd10, %rd78;
	ld.global.f32 	%f16, [%rd95+-2048];
	cvt.f64.f32 	%fd16, %f16;
	st.global.f64 	[%rd96+-4096], %fd16;
	ld.global.f32 	%f17, [%rd95+-1536];
	cvt.f64.f32 	%fd17, %f17;
	st.global.f64 	[%rd96+-3072], %fd17;
	ld.global.f32 	%f18, [%rd95+-1024];
	cvt.f64.f32 	%fd18, %f18;
	st.global.f64 	[%rd96+-2048], %fd18;
	ld.global.f32 	%f19, [%rd95+-512];
	cvt.f64.f32 	%fd19, %f19;
	st.global.f64 	[%rd96+-1024], %fd19;
	ld.global.f32 	%f20, [%rd95];
	cvt.f64.f32 	%fd20, %f20;
	st.global.f64 	[%rd96], %fd20;
	ld.global.f32 	%f21, [%rd95+512];
	cvt.f64.f32 	%fd21, %f21;
	st.global.f64 	[%rd96+1024], %fd21;
	ld.global.f32 	%f22, [%rd95+1024];
	cvt.f64.f32 	%fd22, %f22;
	st.global.f64 	[%rd96+2048], %fd22;
	ld.global.f32 	%f23, [%rd95+1536];
	cvt.f64.f32 	%fd23, %f23;
	st.global.f64 	[%rd96+3072], %fd23;
	ld.global.f32 	%f24, [%rd95+2048];
	cvt.f64.f32 	%fd24, %f24;
	st.global.f64 	[%rd96+4096], %fd24;
	ld.global.f32 	%f25, [%rd77+-1536];
	cvt.f64.f32 	%fd25, %f25;
	st.global.f64 	[%rd79+-3072], %fd25;
	ld.global.f32 	%f26, [%rd77+-1024];
	cvt.f64.f32 	%fd26, %f26;
	st.global.f64 	[%rd79+-2048], %fd26;
	ld.global.f32 	%f27, [%rd77+-512];
	cvt.f64.f32 	%fd27, %f27;
	st.global.f64 	[%rd79+-1024], %fd27;
	ld.global.f32 	%f28, [%rd77];
	cvt.f64.f32 	%fd28, %f28;
	st.global.f64 	[%rd79], %fd28;
	ld.global.f32 	%f29, [%rd77+512];
	cvt.f64.f32 	%fd29, %f29;
	st.global.f64 	[%rd79+1024], %fd29;
	ld.global.f32 	%f30, [%rd77+1024];
	cvt.f64.f32 	%fd30, %f30;
	st.global.f64 	[%rd79+2048], %fd30;
	ld.global.f32 	%f31, [%rd77+1536];
	cvt.f64.f32 	%fd31, %f31;
	st.global.f64 	[%rd79+3072], %fd31;
	add.s32 	%r71, %r71, 16;
	add.s32 	%r70, %r70, 2048;
	add.s64 	%rd96, %rd96, 16384;
	add.s64 	%rd95, %rd95, 8192;
	setp.eq.s32 	%p30, %r71, 0;
	@%p30 bra 	$L__BB4_49;
	bra.uni 	$L__BB4_48;
$L__BB4_49:
	setp.eq.s32 	%p31, %r10, 0;
	@%p31 bra 	$L__BB4_58;
	and.b32  	%r22, %r47, 7;
	setp.lt.u32 	%p32, %r10, 8;
	@%p32 bra 	$L__BB4_52;
	shl.b32 	%r64, %r74, 7;
	add.s32 	%r65, %r64, %r4;
	mul.wide.s32 	%rd80, %r65, 4;
	add.s64 	%rd81, %rd7, %rd80;
	ld.global.f32 	%f32, [%rd81];
	cvt.f64.f32 	%fd32, %f32;
	mul.wide.s32 	%rd82, %r65, 8;
	add.s64 	%rd83, %rd8, %rd82;
	st.global.f64 	[%rd83], %fd32;
	ld.global.f32 	%f33, [%rd81+512];
	cvt.f64.f32 	%fd33, %f33;
	st.global.f64 	[%rd83+1024], %fd33;
	ld.global.f32 	%f34, [%rd81+1024];
	cvt.f64.f32 	%fd34, %f34;
	st.global.f64 	[%rd83+2048], %fd34;
	ld.global.f32 	%f35, [%rd81+1536];
	cvt.f64.f32 	%fd35, %f35;
	st.global.f64 	[%rd83+3072], %fd35;
	ld.global.f32 	%f36, [%rd81+2048];
	cvt.f64.f32 	%fd36, %f36;
	st.global.f64 	[%rd83+4096], %fd36;
	ld.global.f32 	%f37, [%rd81+2560];
	cvt.f64.f32 	%fd37, %f37;
	st.global.f64 	[%rd83+5120], %fd37;
	ld.global.f32 	%f38, [%rd81+3072];
	cvt.f64.f32 	%fd38, %f38;
	st.global.f64 	[%rd83+6144], %fd38;
	ld.global.f32 	%f39, [%rd81+3584];
	cvt.f64.f32 	%fd39, %f39;
	st.global.f64 	[%rd83+7168], %fd39;
	add.s32 	%r74, %r74, 8;
$L__BB4_52:
	setp.eq.s32 	%p33, %r22, 0;
	@%p33 bra 	$L__BB4_58;
	and.b32  	%r25, %r47, 3;
	setp.lt.u32 	%p34, %r22, 4;
	@%p34 bra 	$L__BB4_55;
	shl.b32 	%r66, %r74, 7;
	add.s32 	%r67, %r66, %r4;
	mul.wide.s32 	%rd84, %r67, 4;
	add.s64 	%rd85, %rd7, %rd84;
	ld.global.f32 	%f40, [%rd85];
	cvt.f64.f32 	%fd40, %f40;
	mul.wide.s32 	%rd86, %r67, 8;
	add.s64 	%rd87, %rd8, %rd86;
	st.global.f64 	[%rd87], %fd40;
	ld.global.f32 	%f41, [%rd85+512];
	cvt.f64.f32 	%fd41, %f41;
	st.global.f64 	[%rd87+1024], %fd41;
	ld.global.f32 	%f42, [%rd85+1024];
	cvt.f64.f32 	%fd42, %f42;
	st.global.f64 	[%rd87+2048], %fd42;
	ld.global.f32 	%f43, [%rd85+1536];
	cvt.f64.f32 	%fd43, %f43;
	st.global.f64 	[%rd87+3072], %fd43;
	add.s32 	%r74, %r74, 4;
$L__BB4_55:
	setp.eq.s32 	%p35, %r25, 0;
	@%p35 bra 	$L__BB4_58;
	shl.b64 	%rd88, %rd3, 3;
	add.s64 	%rd19, %rd1, %rd88;
	shl.b32 	%r68, %r74, 7;
	add.s32 	%r77, %r4, %r68;
	shl.b64 	%rd89, %rd3, 2;
	add.s64 	%rd20, %rd2, %rd89;
	neg.s32 	%r76, %r25;
$L__BB4_57:
	.pragma "nounroll";
	mul.wide.s32 	%rd90, %r77, 8;
	add.s64 	%rd91, %rd19, %rd90;
	mul.wide.s32 	%rd92, %r77, 4;
	add.s64 	%rd93, %rd20, %rd92;
	ld.global.f32 	%f44, [%rd93];
	cvt.f64.f32 	%fd44, %f44;
	st.global.f64 	[%rd91], %fd44;
	add.s32 	%r77, %r77, 128;
	add.s32 	%r76, %r76, 1;
	setp.eq.s32 	%p36, %r76, 0;
	@%p36 bra 	$L__BB4_58;
	bra.uni 	$L__BB4_57;
$L__BB4_58:
	ret;

}
	// .globl	_ZN3cub18CUB_300001_SM_10006detail6reduce28DeviceReduceSingleTileKernelINS2_10policy_hubIijN4cuda3std3__44plusIiEEE10Policy1000EN6thrust24THRUST_300001_SM_1000_NS6detail15normal_iteratorINSD_10device_ptrIdEEEEPijS9_iiNS7_10__identityEEEvT0_T1_T2_T3_T4_T6_
.visible .entry _ZN3cub18CUB_300001_SM_10006detail6reduce28DeviceReduceSingleTileKernelINS2_10policy_hubIijN4cuda3std3__44plusIiEEE10Policy1000EN6thrust24THRUST_300001_SM_1000_NS6detail15normal_iteratorINSD_10device_ptrIdEEEEPijS9_iiNS7_10__identityEEEvT0_T1_T2_T3_T4_T6_(
	.param .align 8 .b8 _ZN3cub18CUB_300001_SM_10006detail6reduce28DeviceReduceSingleTileKernelINS2_10policy_hubIijN4cuda3std3__44plusIiEEE10Policy1000EN6thrust24THRUST_300001_SM_1000_NS6detail15normal_iteratorINSD_10device_ptrIdEEEEPijS9_iiNS7_10__identityEEEvT0_T1_T2_T3_T4_T6__param_0[8],
	.param .u64 .ptr .align 1 _ZN3cub18CUB_300001_SM_10006detail6reduce28DeviceReduceSingleTileKernelINS2_10policy_hubIijN4cuda3std3__44plusIiEEE10Policy1000EN6thrust24THRUST_300001_SM_1000_NS6detail15normal_iteratorINSD_10device_ptrIdEEEEPijS9_iiNS7_10__identityEEEvT0_T1_T2_T3_T4_T6__param_1,
	.param .u32 _ZN3cub18CUB_300001_SM_10006detail6reduce28DeviceReduceSingleTileKernelINS2_10policy_hubIijN4cuda3std3__44plusIiEEE10Policy1000EN6thrust24THRUST_300001_SM_1000_NS6detail15normal_iteratorINSD_10device_ptrIdEEEEPijS9_iiNS7_10__identityEEEvT0_T1_T2_T3_T4_T6__param_2,
	.param .align 1 .b8 _ZN3cub18CUB_300001_SM_10006detail6reduce28DeviceReduceSingleTileKernelINS2_10policy_hubIijN4cuda3std3__44plusIiEEE10Policy1000EN6thrust24THRUST_300001_SM_1000_NS6detail15normal_iteratorINSD_10device_ptrIdEEEEPijS9_iiNS7_10__identityEEEvT0_T1_T2_T3_T4_T6__param_3[1],
	.param .u32 _ZN3cub18CUB_300001_SM_10006detail6reduce28DeviceReduceSingleTileKernelINS2_10policy_hubIijN4cuda3std3__44plusIiEEE10Policy1000EN6thrust24THRUST_300001_SM_1000_NS6detail15normal_iteratorINSD_10device_ptrIdEEEEPijS9_iiNS7_10__identityEEEvT0_T1_T2_T3_T4_T6__param_4,
	.param .align 1 .b8 _ZN3cub18CUB_300001_SM_10006detail6reduce28DeviceReduceSingleTileKernelINS2_10policy_hubIijN4cuda3std3__44plusIiEEE10Policy1000EN6thrust24THRUST_300001_SM_1000_NS6detail15normal_iteratorINSD_10device_ptrIdEEEEPijS9_iiNS7_10__identityEEEvT0_T1_T2_T3_T4_T6__param_5[1]
)
.maxntid 256
.minnctapersm 1
{
	.reg .pred 	%p<59>;
	.reg .b32 	%r<511>;
	.reg .b64 	%rd<84>;
	.reg .b64 	%fd<92>;
	// demoted variable
	.shared .align 4 .b8 _ZZN3cub18CUB_300001_SM_10006detail6reduce28DeviceReduceSingleTileKernelINS2_10policy_hubIijN4cuda3std3__44plusIiEEE10Policy1000EN6thrust24THRUST_300001_SM_1000_NS6detail15normal_iteratorINSD_10device_ptrIdEEEEPijS9_iiNS7_10__identityEEEvT0_T1_T2_T3_T4_T6_E12temp_storage[44];
	ld.param.u64 	%rd9, [_ZN3cub18CUB_300001_SM_10006detail6reduce28DeviceReduceSingleTileKernelINS2_10policy_hubIijN4cuda3std3__44plusIiEEE10Policy1000EN6thrust24THRUST_300001_SM_1000_NS6detail15normal_iteratorINSD_10device_ptrIdEEEEPijS9_iiNS7_10__identityEEEvT0_T1_T2_T3_T4_T6__param_0];
	ld.param.u64 	%rd10, [_ZN3cub18CUB_300001_SM_10006detail6reduce28DeviceReduceSingleTileKernelINS2_10policy_hubIijN4cuda3std3__44plusIiEEE10Policy1000EN6thrust24THRUST_300001_SM_1000_NS6detail15normal_iteratorINSD_10device_ptrIdEEEEPijS9_iiNS7_10__identityEEEvT0_T1_T2_T3_T4_T6__param_1];
	ld.param.u32 	%r90, [_ZN3cub18CUB_300001_SM_10006detail6reduce28DeviceReduceSingleTileKernelINS2_10policy_hubIijN4cuda3std3__44plusIiEEE10Policy1000EN6thrust24THRUST_300001_SM_1000_NS6detail15normal_iteratorINSD_10device_ptrIdEEEEPijS9_iiNS7_10__identityEEEvT0_T1_T2_T3_T4_T6__param_2];
	ld.param.u32 	%r91, [_ZN3cub18CUB_300001_SM_10006detail6reduce28DeviceReduceSingleTileKernelINS2_10policy_hubIijN4cuda3std3__44plusIiEEE10Policy1000EN6thrust24THRUST_300001_SM_1000_NS6detail15normal_iteratorINSD_10device_ptrIdEEEEPijS9_iiNS7_10__identityEEEvT0_T1_T2_T3_T4_T6__param_4];
	cvta.to.global.u64 	%rd1, %rd10;
	setp.ne.s32 	%p1, %r90, 0;
	@%p1 bra 	$L__BB5_3;
	mov.u32 	%r471, %tid.x;
	setp.ne.s32 	%p58, %r471, 0;
	@%p58 bra 	$L__BB5_52;
	st.global.u32 	[%rd1], %r91;
	bra.uni 	$L__BB5_52;
$L__BB5_3:
	cvta.to.global.u64 	%rd2, %rd9;
	setp.gt.u32 	%p2, %r90, 4095;
	@%p2 bra 	$L__BB5_28;
	mov.u32 	%r1, %tid.x;
	setp.ge.u32 	%p24, %r1, %r90;
	mov.b32 	%r488, 0;
	mov.u32 	%r478, %r1;
	@%p24 bra 	$L__BB5_6;
	mul.wide.u32 	%rd73, %r1, 8;
	add.s64 	%rd74, %rd2, %rd73;
	ld.global.f64 	%fd62, [%rd74];
	cvt.rzi.s32.f64 	%r488, %fd62;
	add.s32 	%r478, %r1, 256;
$L__BB5_6:
	setp.ge.u32 	%p25, %r478, %r90;
	@%p25 bra 	$L__BB5_19;
	not.b32 	%r298, %r478;
	add.s32 	%r299, %r90, %r298;
	shr.u32 	%r300, %r299, 8;
	add.s32 	%r6, %r300, 1;
	and.b32  	%r7, %r6, 15;
	setp.lt.u32 	%p26, %r299, 3840;
	@%p26 bra 	$L__BB5_10;
	and.b32  	%r301, %r6, 33554416;
	neg.s32 	%r474, %r301;
	mul.wide.u32 	%rd75, %r478, 8;
	add.s64 	%rd76, %rd75, %rd2;
	add.s64 	%rd82, %rd76, 16384;
$L__BB5_9:
	.pragma "nounroll";
	ld.global.f64 	%fd63, [%rd82+-16384];
	cvt.rzi.s32.f64 	%r302, %fd63;
	add.s32 	%r303, %r302, %r488;
	ld.global.f64 	%fd64, [%rd82+-14336];
	cvt.rzi.s32.f64 	%r304, %fd64;
	add.s32 	%r305, %r304, %r303;
	ld.global.f64 	%fd65, [%rd82+-12288];
	cvt.rzi.s32.f64 	%r306, %fd65;
	add.s32 	%r307, %r306, %r305;
	ld.global.f64 	%fd66, [%rd82+-10240];
	cvt.rzi.s32.f64 	%r308, %fd66;
	add.s32 	%r309, %r308, %r307;
	ld.global.f64 	%fd67, [%rd82+-8192];
	cvt.rzi.s32.f64 	%r310, %fd67;
	add.s32 	%r311, %r310, %r309;
	ld.global.f64 	%fd68, [%rd82+-6144];
	cvt.rzi.s32.f64 	%r312, %fd68;
	add.s32 	%r313, %r312, %r311;
	ld.global.f64 	%fd69, [%rd82+-4096];
	cvt.rzi.s32.f64 	%r314, %fd69;
	add.s32 	%r315, %r314, %r313;
	ld.global.f64 	%fd70, [%rd82+-2048];
	cvt.rzi.s32.f64 	%r316, %fd70;
	add.s32 	%r317, %r316, %r315;
	ld.global.f64 	%fd71, [%rd82];
	cvt.rzi.s32.f64 	%r318, %fd71;
	add.s32 	%r319, %r318, %r317;
	ld.global.f64 	%fd72, [%rd82+2048];
	cvt.rzi.s32.f64 	%r320, %fd72;
	add.s32 	%r321, %r320, %r319;
	ld.global.f64 	%fd73, [%rd82+4096];
	cvt.rzi.s32.f64 	%r322, %fd73;
	add.s32 	%r323, %r322, %r321;
	ld.global.f64 	%fd74, [%rd82+6144];
	cvt.rzi.s32.f64 	%r324, %fd74;
	add.s32 	%r325, %r324, %r323;
	ld.global.f64 	%fd75, [%rd82+8192];
	cvt.rzi.s32.f64 	%r326, %fd75;
	add.s32 	%r327, %r326, %r325;
	ld.global.f64 	%fd76, [%rd82+10240];
	cvt.rzi.s32.f64 	%r328, %fd76;
	add.s32 	%r329, %r328, %r327;
	ld.global.f64 	%fd77, [%rd82+12288];
	cvt.rzi.s32.f64 	%r330, %fd77;
	add.s32 	%r331, %r330, %r329;
	ld.global.f64 	%fd78, [%rd82+14336];
	cvt.rzi.s32.f64 	%r332, %fd78;
	add.s32 	%r488, %r332, %r331;
	add.s32 	%r478, %r478, 4096;
	add.s32 	%r474, %r474, 16;
	add.s64 	%rd82, %rd82, 32768;
	setp.ne.s32 	%p27, %r474, 0;
	@%p27 bra 	$L__BB5_9;
$L__BB5_10:
	setp.eq.s32 	%p28, %r7, 0;
	@%p28 bra 	$L__BB5_19;
	and.b32  	%r18, %r6, 7;
	setp.lt.u32 	%p29, %r7, 8;
	@%p29 bra 	$L__BB5_13;
	mul.wide.u32 	%rd77, %r478, 8;
	add.s64 	%rd78, %rd2, %rd77;
	ld.global.f64 	%fd79, [%rd78];
	cvt.rzi.s32.f64 	%r334, %fd79;
	add.s32 	%r335, %r334, %r488;
	ld.global.f64 	%fd80, [%rd78+2048];
	cvt.rzi.s32.f64 	%r336, %fd80;
	add.s32 	%r337, %r336, %r335;
	ld.global.f64 	%fd81, [%rd78+4096];
	cvt.rzi.s32.f64 	%r338, %fd81;
	add.s32 	%r339, %r338, %r337;
	ld.global.f64 	%fd82, [%rd78+6144];
	cvt.rzi.s32.f64 	%r340, %fd82;
	add.s32 	%r341, %r340, %r339;
	ld.global.f64 	%fd83, [%rd78+8192];
	cvt.rzi.s32.f64 	%r342, %fd83;
	add.s32 	%r343, %r342, %r341;
	ld.global.f64 	%fd84, [%rd78+10240];
	cvt.rzi.s32.f64 	%r344, %fd84;
	add.s32 	%r345, %r344, %r343;
	ld.global.f64 	%fd85, [%rd78+12288];
	cvt.rzi.s32.f64 	%r346, %fd85;
	add.s32 	%r347, %r346, %r345;
	ld.global.f64 	%fd86, [%rd78+14336];
	cvt.rzi.s32.f64 	%r348, %fd86;
	add.s32 	%r488, %r348, %r347;
	add.s32 	%r478, %r478, 2048;
$L__BB5_13:
	setp.eq.s32 	%p30, %r18, 0;
	@%p30 bra 	$L__BB5_19;
	and.b32  	%r24, %r6, 3;
	setp.lt.u32 	%p31, %r18, 4;
	@%p31 bra 	$L__BB5_16;
	mul.wide.u32 	%rd79, %r478, 8;
	add.s64 	%rd80, %rd2, %rd79;
	ld.global.f64 	%fd87, [%rd80];
	cvt.rzi.s32.f64 	%r350, %fd87;
	add.s32 	%r351, %r350, %r488;
	ld.global.f64 	%fd88, [%rd80+2048];
	cvt.rzi.s32.f64 	%r352, %fd88;
	add.s32 	%r353, %r352, %r351;
	ld.global.f64 	%fd89, [%rd80+4096];
	cvt.rzi.s32.f64 	%r354, %fd89;
	add.s32 	%r355, %r354, %r353;
	ld.global.f64 	%fd90, [%rd80+6144];
	cvt.rzi.s32.f64 	%r356, %fd90;
	add.s32 	%r488, %r356, %r355;
	add.s32 	%r478, %r478, 1024;
$L__BB5_16:
	setp.eq.s32 	%p32, %r24, 0;
	@%p32 bra 	$L__BB5_19;
	mul.wide.u32 	%rd81, %r478, 8;
	add.s64 	%rd83, %rd2, %rd81;
	neg.s32 	%r486, %r24;
$L__BB5_18:
	.pragma "nounroll";
	ld.global.f64 	%fd91, [%rd83];
	cvt.rzi.s32.f64 	%r357, %fd91;
	add.s32 	%r488, %r357, %r488;
	add.s64 	%rd83, %rd83, 2048;
	add.s32 	%r486, %r486, 1;
	setp.ne.s32 	%p33, %r486, 0;
	@%p33 bra 	$L__BB5_18;
$L__BB5_19:
	setp.lt.u32 	%p34, %r90, 256;
	@%p34 bra 	$L__BB5_24;
	// begin inline asm
	mov.u32 %r421, %laneid;
	// end inline asm
	mov.b32 	%r424, 1;
	mov.b32 	%r445, 31;
	mov.b32 	%r446, -1;
	// begin inline asm
	shfl.sync.down.b32 %r422, %r488, %r424, %r445, %r446;
	// end inline asm
	setp.gt.s32 	%p50, %r421, 30;
	selp.b32 	%r447, 0, %r422, %p50;
	add.s32 	%r428, %r447, %r488;
	mov.b32 	%r429, 2;
	// begin inline asm
	shfl.sync.down.b32 %r427, %r428, %r429, %r445, %r446;
	// end inline asm
	setp.gt.s32 	%p51, %r421, 29;
	selp.b32 	%r448, 0, %r427, %p51;
	add.s32 	%r433, %r428, %r448;
	mov.b32 	%r434, 4;
	// begin inline asm
	shfl.sync.down.b32 %r432, %r433, %r434, %r445, %r446;
	// end inline asm
	setp.gt.s32 	%p52, %r421, 27;
	selp.b32 	%r449, 0, %r432, %p52;
	add.s32 	%r438, %r433, %r449;
	mov.b32 	%r439, 8;
	// begin inline asm
	shfl.sync.down.b32 %r437, %r438, %r439, %r445, %r446;
	// end inline asm
	setp.gt.s32 	%p53, %r421, 23;
	selp.b32 	%r450, 0, %r437, %p53;
	add.s32 	%r443, %r438, %r450;
	mov.b32 	%r444, 16;
	// begin inline asm
	shfl.sync.down.b32 %r442, %r443, %r444, %r445, %r446;
	// end inline asm
	setp.gt.s32 	%p54, %r421, 15;
	selp.b32 	%r451, 0, %r442, %p54;
	add.s32 	%r510, %r443, %r451;
	setp.ne.s32 	%p55, %r421, 0;
	@%p55 bra 	$L__BB5_22;
	shr.u32 	%r452, %r1, 3;
	and.b32  	%r453, %r452, 124;
	mov.u32 	%r454, _ZZN3cub18CUB_300001_SM_10006detail6reduce28DeviceReduceSingleTileKernelINS2_10policy_hubIijN4cuda3std3__44plusIiEEE10Policy1000EN6thrust24THRUST_300001_SM_1000_NS6detail15normal_iteratorINSD_10device_ptrIdEEEEPijS9_iiNS7_10__identityEEEvT0_T1_T2_T3_T4_T6_E12temp_storage;
	add.s32 	%r455, %r454, %r453;
	st.shared.u32 	[%r455+8], %r510;
$L__BB5_22:
	bar.sync 	0;
	setp.ne.s32 	%p56, %r1, 0;
	@%p56 bra 	$L__BB5_50;
	ld.shared.u32 	%r456, [_ZZN3cub18CUB_300001_SM_10006detail6reduce28DeviceReduceSingleTileKernelINS2_10policy_hubIijN4cuda3std3__44plusIiEEE10Policy1000EN6thrust24THRUST_300001_SM_1000_NS6detail15normal_iteratorINSD_10device_ptrIdEEEEPijS9_iiNS7_10__identityEEEvT0_T1_T2_T3_T4_T6_E12temp_storage+12];
	add.s32 	%r457, %r456, %r510;
	ld.shared.u32 	%r458, [_ZZN3cub18CUB_300001_SM_10006detail6reduce28DeviceReduceSingleTileKernelINS2_10policy_hubIijN4cuda3std3__44plusIiEEE10Policy1000EN6thrust24THRUST_300001_SM_1000_NS6detail15normal_iteratorINSD_10device_ptrIdEEEEPijS9_iiNS7_10__identityEEEvT0_T1_T2_T3_T4_T6_E12temp_storage+16];
	add.s32 	%r459, %r457, %r458;
	ld.shared.u32 	%r460, [_ZZN3cub18CUB_300001_SM_10006detail6reduce28DeviceReduceSingleTileKernelINS2_10policy_hubIijN4cuda3std3__44plusIiEEE10Policy1000EN6thrust24THRUST_300001_SM_1000_NS6detail15normal_iteratorINSD_10device_ptrIdEEEEPijS9_iiNS7_10__identityEEEvT0_T1_T2_T3_T4_T6_E12temp_storage+20];
	add.s32 	%r461, %r459, %r460;
	ld.shared.u32 	%r462, [_ZZN3cub18CUB_300001_SM_10006detail6reduce28DeviceReduceSingleTileKernelINS2_10policy_hubIijN4cuda3std3__44plusIiEEE10Policy1000EN6thrust24THRUST_300001_SM_1000_NS6detail15normal_iteratorINSD_10device_ptrIdEEEEPijS9_iiNS7_10__identityEEEvT0_T1_T2_T3_T4_T6_E12temp_storage+24];
	add.s32 	%r463, %r461, %r462;
	ld.shared.u32 	%r464, [_ZZN3cub18CUB_300001_SM_10006detail6reduce28DeviceReduceSingleTileKernelINS2_10policy_hubIijN4cuda3std3__44plusIiEEE10Policy1000EN6thrust24THRUST_300001_SM_1000_NS6detail15normal_iteratorINSD_10device_ptrIdEEEEPijS9_iiNS7_10__identityEEEvT0_T1_T2_T3_T4_T6_E12temp_storage+28];
	add.s32 	%r465, %r463, %r464;
	ld.shared.u32 	%r466, [_ZZN3cub18CUB_300001_SM_10006detail6reduce28DeviceReduceSingleTileKernelINS2_10policy_hubIijN4cuda3std3__44plusIiEEE10Policy1000EN6thrust24THRUST_300001_SM_1000_NS6detail15normal_iteratorINSD_10device_ptrIdEEEEPijS9_iiNS7_10__identityEEEvT0_T1_T2_T3_T4_T6_E12temp_storage+32];
	add.s32 	%r467, %r465, %r466;
	ld.shared.u32 	%r468, [_ZZN3cub18CUB_300001_SM_10006detail6reduce28DeviceReduceSingleTileKernelINS2_10policy_hubIijN4cuda3std3__44plusIiEEE10Policy1000EN6thrust24THRUST_300001_SM_1000_NS6detail15normal_iteratorINSD_10device_ptrIdEEEEPijS9_iiNS7_10__identityEEEvT0_T1_T2_T3_T4_T6_E12temp_storage+36];
	add.s32 	%r510, %r467, %r468;
	bra.uni 	$L__BB5_50;
$L__BB5_24:
	// begin inline asm
	mov.u32 %r358, %laneid;
	// end inline asm
	and.b32  	%r384, %r1, 992;
	add.s32 	%r385, %r384, 32;
	setp.gt.u32 	%p35, %r385, %r90;
	not.b32 	%r386, %r384;
	add.s32 	%r387, %r90, %r386;
	selp.b32 	%r382, %r387, 31, %p35;
	mov.b32 	%r361, 1;
	mov.b32 	%r383, -1;
	// begin inline asm
	shfl.sync.down.b32 %r359, %r488, %r361, %r382, %r383;
	// end inline asm
	setp.lt.s32 	%p36, %r358, %r382;
	selp.b32 	%r388, %r359, 0, %p36;
	add.s32 	%r365, %r388, %r488;
	mov.b32 	%r366, 2;
	// begin inline asm
	shfl.sync.down.b32 %r364, %r365, %r366, %r382, %r383;
	// end inline asm
	add.s32 	%r389, %r358, 2;
	setp.gt.s32 	%p37, %r389, %r382;
	selp.b32 	%r390, 0, %r364, %p37;
	add.s32 	%r370, %r365, %r390;
	mov.b32 	%r371, 4;
	// begin inline asm
	shfl.sync.down.b32 %r369, %r370, %r371, %r382, %r383;
	// end inline asm
	add.s32 	%r391, %r358, 4;
	setp.gt.s32 	%p38, %r391, %r382;
	selp.b32 	%r392, 0, %r369, %p38;
	add.s32 	%r375, %r370, %r392;
	mov.b32 	%r376, 8;
	// begin inline asm
	shfl.sync.down.b32 %r374, %r375, %r376, %r382, %r383;
	// end inline asm
	add.s32 	%r393, %r358, 8;
	setp.gt.s32 	%p39, %r393, %r382;
	selp.b32 	%r394, 0, %r374, %p39;
	add.s32 	%r380, %r375, %r394;
	mov.b32 	%r381, 16;
	// begin inline asm
	shfl.sync.down.b32 %r379, %r380, %r381, %r382, %r383;
	// end inline asm
	add.s32 	%r395, %r358, 16;
	setp.gt.s32 	%p40, %r395, %r382;
	selp.b32 	%r396, 0, %r379, %p40;
	add.s32 	%r510, %r380, %r396;
	setp.ne.s32 	%p41, %r358, 0;
	@%p41 bra 	$L__BB5_26;
	shr.u32 	%r397, %r1, 3;
	and.b32  	%r398, %r397, 124;
	mov.u32 	%r399, _ZZN3cub18CUB_300001_SM_10006detail6reduce28DeviceReduceSingleTileKernelINS2_10policy_hubIijN4cuda3std3__44plusIiEEE10Policy1000EN6thrust24THRUST_300001_SM_1000_NS6detail15normal_iteratorINSD_10device_ptrIdEEEEPijS9_iiNS7_10__identityEEEvT0_T1_T2_T3_T4_T6_E12temp_storage;
	add.s32 	%r400, %r399, %r398;
	st.shared.u32 	[%r400+8], %r510;
$L__BB5_26:
	bar.sync 	0;
	setp.ne.s32 	%p42, %r1, 0;
	@%p42 bra 	$L__BB5_50;
	setp.gt.u32 	%p43, %r90, 32;
	ld.shared.u32 	%r401, [_ZZN3cub18CUB_300001_SM_10006detail6reduce28DeviceReduceSingleTileKernelINS2_10policy_hubIijN4cuda3std3__44plusIiEEE10Policy1000EN6thrust24THRUST_300001_SM_1000_NS6detail15normal_iteratorINSD_10device_ptrIdEEEEPijS9_iiNS7_10__identityEEEvT0_T1_T2_T3_T4_T6_E12temp_storage+12];
	selp.b32 	%r402, %r401, 0, %p43;
	add.s32 	%r403, %r402, %r510;
	setp.gt.u32 	%p44, %r90, 64;
	ld.shared.u32 	%r404, [_ZZN3cub18CUB_300001_SM_10006detail6reduce28DeviceReduceSingleTileKernelINS2_10policy_hubIijN4cuda3std3__44plusIiEEE10Policy1000EN6thrust24THRUST_300001_SM_1000_NS6detail15normal_iteratorINSD_10device_ptrIdEEEEPijS9_iiNS7_10__identityEEEvT0_T1_T2_T3_T4_T6_E12temp_storage+16];
	selp.b32 	%r405, %r404, 0, %p44;
	add.s32 	%r406, %r403, %r405;
	setp.gt.u32 	%p45, %r90, 96;
	ld.shared.u32 	%r407, [_ZZN3cub18CUB_300001_SM_10006detail6reduce28DeviceReduceSingleTileKernelINS2_10policy_hubIijN4cuda3std3__44plusIiEEE10Policy1000EN6thrust24THRUST_300001_SM_1000_NS6detail15normal_iteratorINSD_10device_ptrIdEEEEPijS9_iiNS7_10__identityEEEvT0_T1_T2_T3_T4_T6_E12temp_storage+20];
	selp.b32 	%r408, %r407, 0, %p45;
	add.s32 	%r409, %r406, %r408;
	setp.gt.u32 	%p46, %r90, 128;
	ld.shared.u32 	%r410, [_ZZN3cub18CUB_300001_SM_10006detail6reduce28DeviceReduceSingleTileKernelINS2_10policy_hubIijN4cuda3std3__44plusIiEEE10Policy1000EN6thrust24THRUST_300001_SM_1000_NS6detail15normal_iteratorINSD_10device_ptrIdEEEEPijS9_iiNS7_10__identityEEEvT0_T1_T2_T3_T4_T6_E12temp_storage+24];
	selp.b32 	%r411, %r410, 0, %p46;
	add.s32 	%r412, %r409, %r411;
	setp.gt.u32 	%p47, %r90, 160;
	ld.shared.u32 	%r413, [_ZZN3cub18CUB_300001_SM_10006detail6reduce28DeviceReduceSingleTileKernelINS2_10policy_hubIijN4cuda3std3__44plusIiEEE10Policy1000EN6thrust24THRUST_300001_SM_1000_NS6detail15normal_iteratorINSD_10device_ptrIdEEEEPijS9_iiNS7_10__identityEEEvT0_T1_T2_T3_T4_T6_E12temp_storage+28];
	selp.b32 	%r414, %r413, 0, %p47;
	add.s32 	%r415, %r412, %r414;
	setp.gt.u32 	%p48, %r90, 192;
	ld.shared.u32 	%r416, [_ZZN3cub18CUB_300001_SM_10006detail6reduce28DeviceReduceSingleTileKernelINS2_10policy_hubIijN4cuda3std3__44plusIiEEE10Policy1000EN6thrust24THRUST_300001_SM_1000_NS6detail15normal_iteratorINSD_10device_ptrIdEEEEPijS9_iiNS7_10__identityEEEvT0_T1_T2_T3_T4_T6_E12temp_storage+32];
	selp.b32 	%r417, %r416, 0, %p48;
	add.s32 	%r418, %r415, %r417;
	setp.gt.u32 	%p49, %r90, 224;
	ld.shared.u32 	%r419, [_ZZN3cub18CUB_300001_SM_10006detail6reduce28DeviceReduceSingleTileKernelINS2_10policy_hubIijN4cuda3std3__44plusIiEEE10Policy1000EN6thrust24THRUST_300001_SM_1000_NS6detail15normal_iteratorINSD_10device_ptrIdEEEEPijS9_iiNS7_10__identityEEEvT0_T1_T2_T3_T4_T6_E12temp_storage+36];
	selp.b32 	%r420, %r419, 0, %p49;
	add.s32 	%r510, %r418, %r420;
	bra.uni 	$L__BB5_50;
$L__BB5_28:
	mov.u32 	%r40, %tid.x;
	mul.wide.u32 	%rd11, %r40, 8;
	add.s64 	%rd12, %rd2, %rd11;
	ld.global.f64 	%fd1, [%rd12];
	cvt.rzi.s32.f64 	%r93, %fd1;
	ld.global.f64 	%fd2, [%rd12+2048];
	cvt.rzi.s32.f64 	%r94, %fd2;
	ld.global.f64 	%fd3, [%rd12+4096];
	cvt.rzi.s32.f64 	%r95, %fd3;
	ld.global.f64 	%fd4, [%rd12+6144];
	cvt.rzi.s32.f64 	%r96, %fd4;
	ld.global.f64 	%fd5, [%rd12+8192];
	cvt.rzi.s32.f64 	%r97, %fd5;
	ld.global.f64 	%fd6, [%rd12+10240];
	cvt.rzi.s32.f64 	%r98, %fd6;
	ld.global.f64 	%fd7, [%rd12+12288];
	cvt.rzi.s32.f64 	%r99, %fd7;
	ld.global.f64 	%fd8, [%rd12+14336];
	cvt.rzi.s32.f64 	%r100, %fd8;
	ld.global.f64 	%fd9, [%rd12+16384];
	cvt.rzi.s32.f64 	%r101, %fd9;
	ld.global.f64 	%fd10, [%rd12+18432];
	cvt.rzi.s32.f64 	%r102, %fd10;
	ld.global.f64 	%fd11, [%rd12+20480];
	cvt.rzi.s32.f64 	%r103, %fd11;
	ld.global.f64 	%fd12, [%rd12+22528];
	cvt.rzi.s32.f64 	%r104, %fd12;
	ld.global.f64 	%fd13, [%rd12+24576];
	cvt.rzi.s32.f64 	%r105, %fd13;
	ld.global.f64 	%fd14, [%rd12+26624];
	cvt.rzi.s32.f64 	%r106, %fd14;
	ld.global.f64 	%fd15, [%rd12+28672];
	cvt.rzi.s32.f64 	%r107, %fd15;
	ld.global.f64 	%fd16, [%rd12+30720];
	cvt.rzi.s32.f64 	%r108, %fd16;
	add.s32 	%r109, %r94, %r93;
	add.s32 	%r110, %r95, %r109;
	add.s32 	%r111, %r96, %r110;
	add.s32 	%r112, %r97, %r111;
	add.s32 	%r113, %r98, %r112;
	add.s32 	%r114, %r99, %r113;
	add.s32 	%r115, %r100, %r114;
	add.s32 	%r116, %r101, %r115;
	add.s32 	%r117, %r102, %r116;
	add.s32 	%r118, %r103, %r117;
	add.s32 	%r119, %r104, %r118;
	add.s32 	%r120, %r105, %r119;
	add.s32 	%r121, %r106, %r120;
	add.s32 	%r122, %r107, %r121;
	add.s32 	%r509, %r108, %r122;
	add.s32 	%r42, %r90, -4096;
	setp.lt.u32 	%p3, %r42, 4096;
	mov.b32 	%r492, 4096;
	@%p3 bra 	$L__BB5_32;
	mov.b32 	%r492, 4096;
$L__BB5_30:
	add.s32 	%r124, %r40, %r492;
	mul.wide.u32 	%rd13, %r124, 8;
	add.s64 	%rd14, %rd2, %rd13;
	ld.global.f64 	%fd17, [%rd14];
	cvt.rzi.s32.f64 	%r125, %fd17;
	ld.global.f64 	%fd18, [%rd14+2048];
	cvt.rzi.s32.f64 	%r126, %fd18;
	ld.global.f64 	%fd19, [%rd14+4096];
	cvt.rzi.s32.f64 	%r127, %fd19;
	ld.global.f64 	%fd20, [%rd14+6144];
	cvt.rzi.s32.f64 	%r128, %fd20;
	ld.global.f64 	%fd21, [%rd14+8192];
	cvt.rzi.s32.f64 	%r129, %fd21;
	ld.global.f64 	%fd22, [%rd14+10240];
	cvt.rzi.s32.f64 	%r130, %fd22;
	ld.global.f64 	%fd23, [%rd14+12288];
	cvt.rzi.s32.f64 	%r131, %fd23;
	ld.global.f64 	%fd24, [%rd14+14336];
	cvt.rzi.s32.f64 	%r132, %fd24;
	ld.global.f64 	%fd25, [%rd14+16384];
	cvt.rzi.s32.f64 	%r133, %fd25;
	ld.global.f64 	%fd26, [%rd14+18432];
	cvt.rzi.s32.f64 	%r134, %fd26;
	ld.global.f64 	%fd27, [%rd14+20480];
	cvt.rzi.s32.f64 	%r135, %fd27;
	ld.global.f64 	%fd28, [%rd14+22528];
	cvt.rzi.s32.f64 	%r136, %fd28;
	ld.global.f64 	%fd29, [%rd14+24576];
	cvt.rzi.s32.f64 	%r137, %fd29;
	ld.global.f64 	%fd30, [%rd14+26624];
	cvt.rzi.s32.f64 	%r138, %fd30;
	ld.global.f64 	%fd31, [%rd14+28672];
	cvt.rzi.s32.f64 	%r139, %fd31;
	ld.global.f64 	%fd32, [%rd14+30720];
	cvt.rzi.s32.f64 	%r140, %fd32;
	add.s32 	%r141, %r125, %r509;
	add.s32 	%r142, %r126, %r141;
	add.s32 	%r143, %r127, %r142;
	add.s32 	%r144, %r128, %r143;
	add.s32 	%r145, %r129, %r144;
	add.s32 	%r146, %r130, %r145;
	add.s32 	%r147, %r131, %r146;
	add.s32 	%r148, %r132, %r147;
	add.s32 	%r149, %r133, %r148;
	add.s32 	%r150, %r134, %r149;
	add.s32 	%r151, %r135, %r150;
	add.s32 	%r152, %r136, %r151;
	add.s32 	%r153, %r137, %r152;
	add.s32 	%r154, %r138, %r153;
	add.s32 	%r155, %r139, %r154;
	add.s32 	%r509, %r140, %r155;
	sub.s32 	%r156, %r90, %r492;
	setp.lt.u32 	%p4, %r156, 4096;
	@%p4 bra 	$L__BB5_46;
	add.s32 	%r492, %r492, 4096;
	setp.le.u32 	%p5, %r492, %r42;
	@%p5 bra 	$L__BB5_30;
$L__BB5_32:
	setp.le.u32 	%p6, %r90, %r492;
	sub.s32 	%r157, %r90, %r492;
	setp.ge.s32 	%p7, %r40, %r157;
	or.pred  	%p8, %p6, %p7;
	@%p8 bra 	$L__BB5_46;
	not.b32 	%r160, %r40;
	add.s32 	%r161, %r90, %r160;
	sub.s32 	%r162, %r161, %r492;
	shr.u32 	%r163, %r162, 8;
	add.s32 	%r49, %r163, 1;
	and.b32  	%r50, %r49, 15;
	setp.lt.u32 	%p9, %r162, 3840;
	mov.u32 	%r501, %r40;
	@%p9 bra 	$L__BB5_37;
	or.b32  	%r495, %r40, 2048;
	add.s32 	%r494, %r40, %r492;
	and.b32  	%r164, %r49, 33554416;
	neg.s32 	%r493, %r164;
$L__BB5_35:
	.pragma "nounroll";
	mul.wide.u32 	%rd15, %r494, 8;
	add.s64 	%rd16, %rd2, %rd15;
	ld.global.f64 	%fd33, [%rd16];
	cvt.rzi.s32.f64 	%r165, %fd33;
	add.s32 	%r166, %r165, %r509;
	add.s32 	%r167, %r494, 256;
	mul.wide.u32 	%rd17, %r167, 8;
	add.s64 	%rd18, %rd2, %rd17;
	ld.global.f64 	%fd34, [%rd18];
	cvt.rzi.s32.f64 	%r168, %fd34;
	add.s32 	%r169, %r168, %r166;
	add.s32 	%r170, %r494, 512;
	mul.wide.u32 	%rd19, %r170, 8;
	add.s64 	%rd20, %rd2, %rd19;
	ld.global.f64 	%fd35, [%rd20];
	cvt.rzi.s32.f64 	%r171, %fd35;
	add.s32 	%r172, %r171, %r169;
	add.s32 	%r173, %r494, 768;
	mul.wide.u32 	%rd21, %r173, 8;
	add.s64 	%rd22, %rd2, %rd21;
	ld.global.f64 	%fd36, [%rd22];
	cvt.rzi.s32.f64 	%r174, %fd36;
	add.s32 	%r175, %r174, %r172;
	add.s32 	%r176, %r494, 1024;
	mul.wide.u32 	%rd23, %r176, 8;
	add.s64 	%rd24, %rd2, %rd23;
	ld.global.f64 	%fd37, [%rd24];
	cvt.rzi.s32.f64 	%r177, %fd37;
	add.s32 	%r178, %r177, %r175;
	add.s32 	%r179, %r494, 1280;
	mul.wide.u32 	%rd25, %r179, 8;
	add.s64 	%rd26, %rd2, %rd25;
	ld.global.f64 	%fd38, [%rd26];
	cvt.rzi.s32.f64 	%r180, %fd38;
	add.s32 	%r181, %r180, %r178;
	add.s32 	%r182, %r494, 1536;
	mul.wide.u32 	%rd27, %r182, 8;
	add.s64 	%rd28, %rd2, %rd27;
	ld.global.f64 	%fd39, [%rd28];
	cvt.rzi.s32.f64 	%r183, %fd39;
	add.s32 	%r184, %r183, %r181;
	add.s32 	%r185, %r494, 1792;
	mul.wide.u32 	%rd29, %r185, 8;
	add.s64 	%rd30, %rd2, %rd29;
	ld.global.f64 	%fd40, [%rd30];
	cvt.rzi.s32.f64 	%r186, %fd40;
	add.s32 	%r187, %r186, %r184;
	add.s32 	%r188, %r494, 2048;
	mul.wide.u32 	%rd31, %r188, 8;
	add.s64 	%rd32, %rd2, %rd31;
	ld.global.f64 	%fd41, [%rd32];
	cvt.rzi.s32.f64 	%r189, %fd41;
	add.s32 	%r190, %r189, %r187;
	add.s32 	%r191, %r494, 2304;
	mul.wide.u32 	%rd33, %r191, 8;
	add.s64 	%rd34, %rd2, %rd33;
	ld.global.f64 	%fd42, [%rd34];
	cvt.rzi.s32.f64 	%r192, %fd42;
	add.s32 	%r193, %r192, %r190;
	add.s32 	%r194, %r494, 2560;
	mul.wide.u32 	%rd35, %r194, 8;
	add.s64 	%rd36, %rd2, %rd35;
	ld.global.f64 	%fd43, [%rd36];
	cvt.rzi.s32.f64 	%r195, %fd43;
	add.s32 	%r196, %r195, %r193;
	add.s32 	%r197, %r494, 2816;
	mul.wide.u32 	%rd37, %r197, 8;
	add.s64 	%rd38, %rd2, %rd37;
	ld.global.f64 	%fd44, [%rd38];
	cvt.rzi.s32.f64 	%r198, %fd44;
	add.s32 	%r199, %r198, %r196;
	add.s32 	%r200, %r494, 3072;
	mul.wide.u32 	%rd39, %r200, 8;
	add.s64 	%rd40, %rd2, %rd39;
	ld.global.f64 	%fd45, [%rd40];
	cvt.rzi.s32.f64 	%r201, %fd45;
	add.s32 	%r202, %r201, %r199;
	add.s32 	%r203, %r494, 3328;
	mul.wide.u32 	%rd41, %r203, 8;
	add.s64 	%rd42, %rd2, %rd41;
	ld.global.f64 	%fd46, [%rd42];
	cvt.rzi.s32.f64 	%r204, %fd46;
	add.s32 	%r205, %r204, %r202;
	add.s32 	%r206, %r494, 3584;
	mul.wide.u32 	%rd43, %r206, 8;
	add.s64 	%rd44, %rd2, %rd43;
	ld.global.f64 	%fd47, [%rd44];
	cvt.rzi.s32.f64 	%r207, %fd47;
	add.s32 	%r208, %r207, %r205;
	add.s32 	%r209, %r494, 3840;
	mul.wide.u32 	%rd45, %r209, 8;
	add.s64 	%rd46, %rd2, %rd45;
	ld.global.f64 	%fd48, [%rd46];
	cvt.rzi.s32.f64 	%r210, %fd48;
	add.s32 	%r509, %r210, %r208;
	add.s32 	%r495, %r495, 4096;
	add.s32 	%r494, %r494, 4096;
	add.s32 	%r493, %r493, 16;
	setp.ne.s32 	%p10, %r493, 0;
	@%p10 bra 	$L__BB5_35;
	add.s32 	%r501, %r495, -2048;
$L__BB5_37:
	setp.eq.s32 	%p11, %r50, 0;
	@%p11 bra 	$L__BB5_46;
	and.b32  	%r66, %r49, 7;
	setp.lt.u32 	%p12, %r50, 8;
	@%p12 bra 	$L__BB5_40;
	add.s32 	%r212, %r501, %r492;
	mul.wide.u32 	%rd47, %r212, 8;
	add.s64 	%rd48, %rd2, %rd47;
	ld.global.f64 	%fd49, [%rd48];
	cvt.rzi.s32.f64 	%r213, %fd49;
	add.s32 	%r214, %r213, %r509;
	add.s32 	%r215, %r212, 256;
	mul.wide.u32 	%rd49, %r215, 8;
	add.s64 	%rd50, %rd2, %rd49;
	ld.global.f64 	%fd50, [%rd50];
	cvt.rzi.s32.f64 	%r216, %fd50;
	add.s32 	%r217, %r216, %r214;
	add.s32 	%r218, %r212, 512;
	mul.wide.u32 	%rd51, %r218, 8;
	add.s64 	%rd52, %rd2, %rd51;
	ld.global.f64 	%fd51, [%rd52];
	cvt.rzi.s32.f64 	%r219, %fd51;
	add.s32 	%r220, %r219, %r217;
	add.s32 	%r221, %r212, 768;
	mul.wide.u32 	%rd53, %r221, 8;
	add.s64 	%rd54, %rd2, %rd53;
	ld.global.f64 	%fd52, [%rd54];
	cvt.rzi.s32.f64 	%r222, %fd52;
	add.s32 	%r223, %r222, %r220;
	add.s32 	%r224, %r212, 1024;
	mul.wide.u32 	%rd55, %r224, 8;
	add.s64 	%rd56, %rd2, %rd55;
	ld.global.f64 	%fd53, [%rd56];
	cvt.rzi.s32.f64 	%r225, %fd53;
	add.s32 	%r226, %r225, %r223;
	add.s32 	%r227, %r212, 1280;
	mul.wide.u32 	%rd57, %r227, 8;
	add.s64 	%rd58, %rd2, %rd57;
	ld.global.f64 	%fd54, [%rd58];
	cvt.rzi.s32.f64 	%r228, %fd54;
	add.s32 	%r229, %r228, %r226;
	add.s32 	%r230, %r212, 1536;
	mul.wide.u32 	%rd59, %r230, 8;
	add.s64 	%rd60, %rd2, %rd59;
	ld.global.f64 	%fd55, [%rd60];
	cvt.rzi.s32.f64 	%r231, %fd55;
	add.s32 	%r232, %r231, %r229;
	add.s32 	%r233, %r212, 1792;
	mul.wide.u32 	%rd61, %r233, 8;
	add.s64 	%rd62, %rd2, %rd61;
	ld.global.f64 	%fd56, [%rd62];
	cvt.rzi.s32.f64 	%r234, %fd56;
	add.s32 	%r509, %r234, %r232;
	add.s32 	%r501, %r501, 2048;
$L__BB5_40:
	setp.eq.s32 	%p13, %r66, 0;
	@%p13 bra 	$L__BB5_46;
	and.b32  	%r72, %r49, 3;
	setp.lt.u32 	%p14, %r66, 4;
	@%p14 bra 	$L__BB5_43;
	add.s32 	%r236, %r501, %r492;
	mul.wide.u32 	%rd63, %r236, 8;
	add.s64 	%rd64, %rd2, %rd63;
	ld.global.f64 	%fd57, [%rd64];
	cvt.rzi.s32.f64 	%r237, %fd57;
	add.s32 	%r238, %r237, %r509;
	add.s32 	%r239, %r236, 256;
	mul.wide.u32 	%rd65, %r239, 8;
	add.s64 	%rd66, %rd2, %rd65;
	ld.global.f64 	%fd58, [%rd66];
	cvt.rzi.s32.f64 	%r240, %fd58;
	add.s32 	%r241, %r240, %r238;
	add.s32 	%r242, %r236, 512;
	mul.wide.u32 	%rd67, %r242, 8;
	add.s64 	%rd68, %rd2, %rd67;
	ld.global.f64 	%fd59, [%rd68];
	cvt.rzi.s32.f64 	%r243, %fd59;
	add.s32 	%r244, %r243, %r241;
	add.s32 	%r245, %r236, 768;
	mul.wide.u32 	%rd69, %r245, 8;
	add.s64 	%rd70, %rd2, %rd69;
	ld.global.f64 	%fd60, [%rd70];
	cvt.rzi.s32.f64 	%r246, %fd60;
	add.s32 	%r509, %r246, %r244;
	add.s32 	%r501, %r501, 1024;
$L__BB5_43:
	setp.eq.s32 	%p15, %r72, 0;
	@%p15 bra 	$L__BB5_46;
	add.s32 	%r507, %r501, %r492;
	neg.s32 	%r506, %r72;
$L__BB5_45:
	.pragma "nounroll";
	mul.wide.u32 	%rd71, %r507, 8;
	add.s64 	%rd72, %rd2, %rd71;
	ld.global.f64 	%fd61, [%rd72];
	cvt.rzi.s32.f64 	%r247, %fd61;
	add.s32 	%r509, %r247, %r509;
	add.s32 	%r507, %r507, 256;
	add.s32 	%r506, %r506, 1;
	setp.ne.s32 	%p16, %r506, 0;
	@%p16 bra 	$L__BB5_45;
$L__BB5_46:
	// begin inline asm
	mov.u32 %r248, %laneid;
	// end inline asm
	mov.b32 	%r251, 1;
	mov.b32 	%r272, 31;
	mov.b32 	%r273, -1;
	// begin inline asm
	shfl.sync.down.b32 %r249, %r509, %r251, %r272, %r273;
	// end inline asm
	setp.gt.s32 	%p17, %r248, 30;
	selp.b32 	%r274, 0, %r249, %p17;
	add.s32 	%r255, %r274, %r509;
	mov.b32 	%r256, 2;
	// begin inline asm
	shfl.sync.down.b32 %r254, %r255, %r256, %r272, %r273;
	// end inline asm
	setp.gt.s32 	%p18, %r248, 29;
	selp.b32 	%r275, 0, %r254, %p18;
	add.s32 	%r260, %r255, %r275;
	mov.b32 	%r261, 4;
	// begin inline asm
	shfl.sync.down.b32 %r259, %r260, %r261, %r272, %r273;
	// end inline asm
	setp.gt.s32 	%p19, %r248, 27;
	selp.b32 	%r276, 0, %r259, %p19;
	add.s32 	%r265, %r260, %r276;
	mov.b32 	%r266, 8;
	// begin inline asm
	shfl.sync.down.b32 %r264, %r265, %r266, %r272, %r273;
	// end inline asm
	setp.gt.s32 	%p20, %r248, 23;
	selp.b32 	%r277, 0, %r264, %p20;
	add.s32 	%r270, %r265, %r277;
	mov.b32 	%r271, 16;
	// begin inline asm
	shfl.sync.down.b32 %r269, %r270, %r271, %r272, %r273;
	// end inline asm
	setp.gt.s32 	%p21, %r248, 15;
	selp.b32 	%r278, 0, %r269, %p21;
	add.s32 	%r510, %r270, %r278;
	setp.ne.s32 	%p22, %r248, 0;
	@%p22 bra 	$L__BB5_48;
	shr.u32 	%r279, %r40, 3;
	and.b32  	%r280, %r279, 124;
	mov.u32 	%r281, _ZZN3cub18CUB_300001_SM_10006detail6reduce28DeviceReduceSingleTileKernelINS2_10policy_hubIijN4cuda3std3__44plusIiEEE10Policy1000EN6thrust24THRUST_300001_SM_1000_NS6detail15normal_iteratorINSD_10device_ptrIdEEEEPijS9_iiNS7_10__identityEEEvT0_T1_T2_T3_T4_T6_E12temp_storage;
	add.s32 	%r282, %r281, %r280;
	st.shared.u32 	[%r282+8], %r510;
$L__BB5_48:
	bar.sync 	0;
	setp.ne.s32 	%p23, %r40, 0;
	@%p23 bra 	$L__BB5_50;
	ld.shared.u32 	%r283, [_ZZN3cub18CUB_300001_SM_10006detail6reduce28DeviceReduceSingleTileKernelINS2_10policy_hubIijN4cuda3std3__44plusIiEEE10Policy1000EN6thrust24THRUST_300001_SM_1000_NS6detail15normal_iteratorINSD_10device_ptrIdEEEEPijS9_iiNS7_10__identityEEEvT0_T1_T2_T3_T4_T6_E12temp_storage+12];
	add.s32 	%r284, %r283, %r510;
	ld.shared.u32 	%r285, [_ZZN3cub18CUB_300001_SM_10006detail6reduce28DeviceReduceSingleTileKernelINS2_10policy_hubIijN4cuda3std3__44plusIiEEE10Policy1000EN6thrust24THRUST_300001_SM_1000_NS6detail15normal_iteratorINSD_10device_ptrIdEEEEPijS9_iiNS7_10__identityEEEvT0_T1_T2_T3_T4_T6_E12temp_storage+16];
	add.s32 	%r286, %r284, %r285;
	ld.shared.u32 	%r287, [_ZZN3cub18CUB_300001_SM_10006detail6reduce28DeviceReduceSingleTileKernelINS2_10policy_hubIijN4cuda3std3__44plusIiEEE10Policy1000EN6thrust24THRUST_300001_SM_1000_NS6detail15normal_iteratorINSD_10device_ptrIdEEEEPijS9_iiNS7_10__identityEEEvT0_T1_T2_T3_T4_T6_E12temp_storage+20];
	add.s32 	%r288, %r286, %r287;
	ld.shared.u32 	%r289, [_ZZN3cub18CUB_300001_SM_10006detail6reduce28DeviceReduceSingleTileKernelINS2_10policy_hubIijN4cuda3std3__44plusIiEEE10Policy1000EN6thrust24THRUST_300001_SM_1000_NS6detail15normal_iteratorINSD_10device_ptrIdEEEEPijS9_iiNS7_10__identityEEEvT0_T1_T2_T3_T4_T6_E12temp_storage+24];
	add.s32 	%r290, %r288, %r289;
	ld.shared.u32 	%r291, [_ZZN3cub18CUB_300001_SM_10006detail6reduce28DeviceReduceSingleTileKernelINS2_10policy_hubIijN4cuda3std3__44plusIiEEE10Policy1000EN6thrust24THRUST_300001_SM_1000_NS6detail15normal_iteratorINSD_10device_ptrIdEEEEPijS9_iiNS7_10__identityEEEvT0_T1_T2_T3_T4_T6_E12temp_storage+28];
	add.s32 	%r292, %r290, %r291;
	ld.shared.u32 	%r293, [_ZZN3cub18CUB_300001_SM_10006detail6reduce28DeviceReduceSingleTileKernelINS2_10policy_hubIijN4cuda3std3__44plusIiEEE10Policy1000EN6thrust24THRUST_300001_SM_1000_NS6detail15normal_iteratorINSD_10device_ptrIdEEEEPijS9_iiNS7_10__identityEEEvT0_T1_T2_T3_T4_T6_E12temp_storage+32];
	add.s32 	%r294, %r292, %r293;
	ld.shared.u32 	%r295, [_ZZN3cub18CUB_300001_SM_10006detail6reduce28DeviceReduceSingleTileKernelINS2_10policy_hubIijN4cuda3std3__44plusIiEEE10Policy1000EN6thrust24THRUST_300001_SM_1000_NS6detail15normal_iteratorINSD_10device_ptrIdEEEEPijS9_iiNS7_10__identityEEEvT0_T1_T2_T3_T4_T6_E12temp_storage+36];
	add.s32 	%r510, %r294, %r295;
$L__BB5_50:
	mov.u32 	%r469, %tid.x;
	setp.ne.s32 	%p57, %r469, 0;
	@%p57 bra 	$L__BB5_52;
	add.s32 	%r470, %r510, %r91;
	st.global.u32 	[%rd1], %r470;
$L__BB5_52:
	ret;

}
	// .globl	_ZN3cub18CUB_300001_SM_10006detail6reduce18DeviceReduceKernelINS2_10policy_hubIijN4cuda3std3__44plusIiEEE10Policy1000EN6thrust24THRUST_300001_SM_1000_NS6detail15normal_iteratorINSD_10device_ptrIdEEEEjS9_iNS7_10__identityEEEvT0_PT3_T1_NS0_13GridEvenShareISN_EET2_T4_
.visible .entry _ZN3cub18CUB_300001_SM_10006detail6reduce18DeviceReduceKernelINS2_10policy_hubIijN4cuda3std3__44plusIiEEE10Policy1000EN6thrust24THRUST_300001_SM_1000_NS6detail15normal_iteratorINSD_10device_ptrIdEEEEjS9_iNS7_10__identityEEEvT0_PT3_T1_NS0_13GridEvenShareISN_EET2_T4_(
	.param .align 8 .b8 _ZN3cub18CUB_300001_SM_10006detail6reduce18DeviceReduceKernelINS2_10policy_hubIijN4cuda3std3__44plusIiEEE10Policy1000EN6thrust24THRUST_300001_SM_1000_NS6detail15normal_iteratorINSD_10device_ptrIdEEEEjS9_iNS7_10__identityEEEvT0_PT3_T1_NS0_13GridEvenShareISN_EET2_T4__param_0[8],
	.param .u64 .ptr .align 1 _ZN3cub18CUB_300001_SM_10006detail6reduce18DeviceReduceKernelINS2_10policy_hubIijN4cuda3std3__44plusIiEEE10Policy1000EN6thrust24THRUST_300001_SM_1000_NS6detail15normal_iteratorINSD_10device_ptrIdEEEEjS9_iNS7_10__identityEEEvT0_PT3_T1_NS0_13GridEvenShareISN_EET2_T4__param_1,
	.param .u32 _ZN3cub18CUB_300001_SM_10006detail6reduce18DeviceReduceKernelINS2_10policy_hubIijN4cuda3std3__44plusIiEEE10Policy1000EN6thrust24THRUST_300001_SM_1000_NS6detail15normal_iteratorINSD_10device_ptrIdEEEEjS9_iNS7_10__identityEEEvT0_PT3_T1_NS0_13GridEvenShareISN_EET2_T4__param_2,
	.param .align 4 .b8 _ZN3cub18CUB_300001_SM_10006detail6reduce18DeviceReduceKernelINS2_10policy_hubIijN4cuda3std3__44plusIiEEE10Policy1000EN6thrust24THRUST_300001_SM_1000_NS6detail15normal_iteratorINSD_10device_ptrIdEEEEjS9_iNS7_10__identityEEEvT0_PT3_T1_NS0_13GridEvenShareISN_EET2_T4__param_3[40],
	.param .align 1 .b8 _ZN3cub18CUB_300001_SM_10006detail6reduce18DeviceReduceKernelINS2_10policy_hubIijN4cuda3std3__44plusIiEEE10Policy1000EN6thrust24THRUST_300001_SM_1000_NS6detail15normal_iteratorINSD_10device_ptrIdEEEEjS9_iNS7_10__identityEEEvT0_PT3_T1_NS0_13GridEvenShareISN_EET2_T4__param_4[1],
	.param .align 1 .b8 _ZN3cub18CUB_300001_SM_10006detail6reduce18DeviceReduceKernelINS2_10policy_hubIijN4cuda3std3__44plusIiEEE10Policy1000EN6thrust24THRUST_300001_SM_1000_NS6detail15normal_iteratorINSD_10device_ptrIdEEEEjS9_iNS7_10__identityEEEvT0_PT3_T1_NS0_13GridEvenShareISN_EET2_T4__param_5[1]
)
.maxntid 256
{
	.reg .pred 	%p<57>;
	.reg .b16 	%rs<4>;
	.reg .b32 	%r<586>;
	.reg .b64 	%rd<130>;
	.reg .b64 	%fd<92>;
	// demoted variable
	.shared .align 4 .b8 _ZZN3cub18CUB_300001_SM_10006detail6reduce18DeviceReduceKernelINS2_10policy_hubIijN4cuda3std3__44plusIiEEE10Policy1000EN6thrust24THRUST_300001_SM_1000_NS6detail15normal_iteratorINSD_10device_ptrIdEEEEjS9_iNS7_10__identityEEEvT0_PT3_T1_NS0_13GridEvenShareISN_EET2_T4_E12temp_storage[44];
	ld.param.u32 	%r117, [_ZN3cub18CUB_300001_SM_10006detail6reduce18DeviceReduceKernelINS2_10policy_hubIijN4cuda3std3__44plusIiEEE10Policy1000EN6thrust24THRUST_300001_SM_1000_NS6detail15normal_iteratorINSD_10device_ptrIdEEEEjS9_iNS7_10__identityEEEvT0_PT3_T1_NS0_13GridEvenShareISN_EET2_T4__param_3+24];
	ld.param.u32 	%r116, [_ZN3cub18CUB_300001_SM_10006detail6reduce18DeviceReduceKernelINS2_10policy_hubIijN4cuda3std3__44plusIiEEE10Policy1000EN6thrust24THRUST_300001_SM_1000_NS6detail15normal_iteratorINSD_10device_ptrIdEEEEjS9_iNS7_10__identityEEEvT0_PT3_T1_NS0_13GridEvenShareISN_EET2_T4__param_3+20];
	ld.param.u64 	%rd3, [_ZN3cub18CUB_300001_SM_10006detail6reduce18DeviceReduceKernelINS2_10policy_hubIijN4cuda3std3__44plusIiEEE10Policy1000EN6thrust24THRUST_300001_SM_1000_NS6detail15normal_iteratorINSD_10device_ptrIdEEEEjS9_iNS7_10__identityEEEvT0_PT3_T1_NS0_13GridEvenShareISN_EET2_T4__param_0];
	cvta.to.global.u64 	%rd1, %rd3;
	mov.u32 	%r3, %ctaid.x;
	shl.b32 	%r567, %r3, 12;
	sub.s32 	%r5, %r116, %r567;
	setp.gt.u32 	%p1, %r5, 4095;
	@%p1 bra 	$L__BB6_26;
	mov.u32 	%r6, %tid.x;
	setp.ge.u32 	%p23, %r6, %r5;
	mov.b32 	%r561, 0;
	mov.u32 	%r550, %r6;
	@%p23 bra 	$L__BB6_3;
	add.s32 	%r341, %r567, %r6;
	mul.wide.u32 	%rd66, %r341, 8;
	add.s64 	%rd67, %rd1, %rd66;
	ld.global.f64 	%fd62, [%rd67];
	cvt.rzi.s32.f64 	%r561, %fd62;
	add.s32 	%r550, %r6, 256;
$L__BB6_3:
	setp.ge.u32 	%p24, %r550, %r5;
	@%p24 bra 	$L__BB6_17;
	not.b32 	%r343, %r550;
	add.s32 	%r344, %r116, %r343;
	sub.s32 	%r345, %r344, %r567;
	shr.u32 	%r346, %r345, 8;
	add.s32 	%r11, %r346, 1;
	and.b32  	%r12, %r11, 15;
	setp.lt.u32 	%p25, %r345, 3840;
	@%p25 bra 	$L__BB6_8;
	or.b32  	%r547, %r550, 2048;
	add.s32 	%r546, %r550, %r567;
	and.b32  	%r347, %r11, 33554416;
	neg.s32 	%r545, %r347;
$L__BB6_6:
	.pragma "nounroll";
	mul.wide.u32 	%rd68, %r546, 8;
	add.s64 	%rd69, %rd1, %rd68;
	ld.global.f64 	%fd63, [%rd69];
	cvt.rzi.s32.f64 	%r348, %fd63;
	add.s32 	%r349, %r348, %r561;
	add.s32 	%r350, %r546, 256;
	mul.wide.u32 	%rd70, %r350, 8;
	add.s64 	%rd71, %rd1, %rd70;
	ld.global.f64 	%fd64, [%rd71];
	cvt.rzi.s32.f64 	%r351, %fd64;
	add.s32 	%r352, %r351, %r349;
	add.s32 	%r353, %r546, 512;
	mul.wide.u32 	%rd72, %r353, 8;
	add.s64 	%rd73, %rd1, %rd72;
	ld.global.f64 	%fd65, [%rd73];
	cvt.rzi.s32.f64 	%r354, %fd65;
	add.s32 	%r355, %r354, %r352;
	add.s32 	%r356, %r546, 768;
	mul.wide.u32 	%rd74, %r356, 8;
	add.s64 	%rd75, %rd1, %rd74;
	ld.global.f64 	%fd66, [%rd75];
	cvt.rzi.s32.f64 	%r357, %fd66;
	add.s32 	%r358, %r357, %r355;
	add.s32 	%r359, %r546, 1024;
	mul.wide.u32 	%rd76, %r359, 8;
	add.s64 	%rd77, %rd1, %rd76;
	ld.global.f64 	%fd67, [%rd77];
	cvt.rzi.s32.f64 	%r360, %fd67;
	add.s32 	%r361, %r360, %r358;
	add.s32 	%r362, %r546, 1280;
	mul.wide.u32 	%rd78, %r362, 8;
	add.s64 	%rd79, %rd1, %rd78;
	ld.global.f64 	%fd68, [%rd79];
	cvt.rzi.s32.f64 	%r363, %fd68;
	add.s32 	%r364, %r363, %r361;
	add.s32 	%r365, %r546, 1536;
	mul.wide.u32 	%rd80, %r365, 8;
	add.s64 	%rd81, %rd1, %rd80;
	ld.global.f64 	%fd69, [%rd81];
	cvt.rzi.s32.f64 	%r366, %fd69;
	add.s32 	%r367, %r366, %r364;
	add.s32 	%r368, %r546, 1792;
	mul.wide.u32 	%rd82, %r368, 8;
	add.s64 	%rd83, %rd1, %rd82;
	ld.global.f64 	%fd70, [%rd83];
	cvt.rzi.s32.f64 	%r369, %fd70;
	add.s32 	%r370, %r369, %r367;
	add.s32 	%r371, %r546, 2048;
	mul.wide.u32 	%rd84, %r371, 8;
	add.s64 	%rd85, %rd1, %rd84;
	ld.global.f64 	%fd71, [%rd85];
	cvt.rzi.s32.f64 	%r372, %fd71;
	add.s32 	%r373, %r372, %r370;
	add.s32 	%r374, %r546, 2304;
	mul.wide.u32 	%rd86, %r374, 8;
	add.s64 	%rd87, %rd1, %rd86;
	ld.global.f64 	%fd72, [%rd87];
	cvt.rzi.s32.f64 	%r375, %fd72;
	add.s32 	%r376, %r375, %r373;
	add.s32 	%r377, %r546, 2560;
	mul.wide.u32 	%rd88, %r377, 8;
	add.s64 	%rd89, %rd1, %rd88;
	ld.global.f64 	%fd73, [%rd89];
	cvt.rzi.s32.f64 	%r378, %fd73;
	add.s32 	%r379, %r378, %r376;
	add.s32 	%r380, %r546, 2816;
	mul.wide.u32 	%rd90, %r380, 8;
	add.s64 	%rd91, %rd1, %rd90;
	ld.global.f64 	%fd74, [%rd91];
	cvt.rzi.s32.f64 	%r381, %fd74;
	add.s32 	%r382, %r381, %r379;
	add.s32 	%r383, %r546, 3072;
	mul.wide.u32 	%rd92, %r383, 8;
	add.s64 	%rd93, %rd1, %rd92;
	ld.global.f64 	%fd75, [%rd93];
	cvt.rzi.s32.f64 	%r384, %fd75;
	add.s32 	%r385, %r384, %r382;
	add.s32 	%r386, %r546, 3328;
	mul.wide.u32 	%rd94, %r386, 8;
	add.s64 	%rd95, %rd1, %rd94;
	ld.global.f64 	%fd76, [%rd95];
	cvt.rzi.s32.f64 	%r387, %fd76;
	add.s32 	%r388, %r387, %r385;
	add.s32 	%r389, %r546, 3584;
	mul.wide.u32 	%rd96, %r389, 8;
	add.s64 	%rd97, %rd1, %rd96;
	ld.global.f64 	%fd77, [%rd97];
	cvt.rzi.s32.f64 	%r390, %fd77;
	add.s32 	%r391, %r390, %r388;
	add.s32 	%r392, %r546, 3840;
	mul.wide.u32 	%rd98, %r392, 8;
	add.s64 	%rd99, %rd1, %rd98;
	ld.global.f64 	%fd78, [%rd99];
	cvt.rzi.s32.f64 	%r393, %fd78;
	add.s32 	%r561, %r393, %r391;
	add.s32 	%r547, %r547, 4096;
	add.s32 	%r546, %r546, 4096;
	add.s32 	%r545, %r545, 16;
	setp.ne.s32 	%p26, %r545, 0;
	@%p26 bra 	$L__BB6_6;
	add.s32 	%r550, %r547, -2048;
$L__BB6_8:
	setp.eq.s32 	%p27, %r12, 0;
	@%p27 bra 	$L__BB6_17;
	and.b32  	%r28, %r11, 7;
	setp.lt.u32 	%p28, %r12, 8;
	@%p28 bra 	$L__BB6_11;
	add.s32 	%r395, %r567, %r550;
	mul.wide.u32 	%rd100, %r395, 8;
	add.s64 	%rd101, %rd1, %rd100;
	ld.global.f64 	%fd79, [%rd101];
	cvt.rzi.s32.f64 	%r396, %fd79;
	add.s32 	%r397, %r396, %r561;
	add.s32 	%r398, %r395, 256;
	mul.wide.u32 	%rd102, %r398, 8;
	add.s64 	%rd103, %rd1, %rd102;
	ld.global.f64 	%fd80, [%rd103];
	cvt.rzi.s32.f64 	%r399, %fd80;
	add.s32 	%r400, %r399, %r397;
	add.s32 	%r401, %r395, 512;
	mul.wide.u32 	%rd104, %r401, 8;
	add.s64 	%rd105, %rd1, %rd104;
	ld.global.f64 	%fd81, [%rd105];
	cvt.rzi.s32.f64 	%r402, %fd81;
	add.s32 	%r403, %r402, %r400;
	add.s32 	%r404, %r395, 768;
	mul.wide.u32 	%rd106, %r404, 8;
	add.s64 	%rd107, %rd1, %rd106;
	ld.global.f64 	%fd82, [%rd107];
	cvt.rzi.s32.f64 	%r405, %fd82;
	add.s32 	%r406, %r405, %r403;
	add.s32 	%r407, %r395, 1024;
	mul.wide.u32 	%rd108, %r407, 8;
	add.s64 	%rd109, %rd1, %rd108;
	ld.global.f64 	%fd83, [%rd109];
	cvt.rzi.s32.f64 	%r408, %fd83;
	add.s32 	%r409, %r408, %r406;
	add.s32 	%r410, %r395, 1280;
	mul.wide.u32 	%rd110, %r410, 8;
	add.s64 	%rd111, %rd1, %rd110;
	ld.global.f64 	%fd84, [%rd111];
	cvt.rzi.s32.f64 	%r411, %fd84;
	add.s32 	%r412, %r411, %r409;
	add.s32 	%r413, %r395, 1536;
	mul.wide.u32 	%rd112, %r413, 8;
	add.s64 	%rd113, %rd1, %rd112;
	ld.global.f64 	%fd85, [%rd113];
	cvt.rzi.s32.f64 	%r414, %fd85;
	add.s32 	%r415, %r414, %r412;
	add.s32 	%r416, %r395, 1792;
	mul.wide.u32 	%rd114, %r416, 8;
	add.s64 	%rd115, %rd1, %rd114;
	ld.global.f64 	%fd86, [%rd115];
	cvt.rzi.s32.f64 	%r417, %fd86;
	add.s32 	%r561, %r417, %r415;
	add.s32 	%r550, %r550, 2048;
$L__BB6_11:
	setp.eq.s32 	%p29, %r28, 0;
	@%p29 bra 	$L__BB6_17;
	and.b32  	%r34, %r11, 3;
	setp.lt.u32 	%p30, %r28, 4;
	@%p30 bra 	$L__BB6_14;
	add.s32 	%r419, %r567, %r550;
	mul.wide.u32 	%rd116, %r419, 8;
	add.s64 	%rd117, %rd1, %rd116;
	ld.global.f64 	%fd87, [%rd117];
	cvt.rzi.s32.f64 	%r420, %fd87;
	add.s32 	%r421, %r420, %r561;
	add.s32 	%r422, %r419, 256;
	mul.wide.u32 	%rd118, %r422, 8;
	add.s64 	%rd119, %rd1, %rd118;
	ld.global.f64 	%fd88, [%rd119];
	cvt.rzi.s32.f64 	%r423, %fd88;
	add.s32 	%r424, %r423, %r421;
	add.s32 	%r425, %r419, 512;
	mul.wide.u32 	%rd120, %r425, 8;
	add.s64 	%rd121, %rd1, %rd120;
	ld.global.f64 	%fd89, [%rd121];
	cvt.rzi.s32.f64 	%r426, %fd89;
	add.s32 	%r427, %r426, %r424;
	add.s32 	%r428, %r419, 768;
	mul.wide.u32 	%rd122, %r428, 8;
	add.s64 	%rd123, %rd1, %rd122;
	ld.global.f64 	%fd90, [%rd123];
	cvt.rzi.s32.f64 	%r429, %fd90;
	add.s32 	%r561, %r429, %r427;
	add.s32 	%r550, %r550, 1024;
$L__BB6_14:
	setp.eq.s32 	%p31, %r34, 0;
	@%p31 bra 	$L__BB6_17;
	add.s32 	%r559, %r550, %r567;
	neg.s32 	%r558, %r34;
$L__BB6_16:
	.pragma "nounroll";
	mul.wide.u32 	%rd124, %r559, 8;
	add.s64 	%rd125, %rd1, %rd124;
	ld.global.f64 	%fd91, [%rd125];
	cvt.rzi.s32.f64 	%r430, %fd91;
	add.s32 	%r561, %r430, %r561;
	add.s32 	%r559, %r559, 256;
	add.s32 	%r558, %r558, 1;
	setp.ne.s32 	%p32, %r558, 0;
	@%p32 bra 	$L__BB6_16;
$L__BB6_17:
	setp.lt.u32 	%p33, %r5, 256;
	@%p33 bra 	$L__BB6_22;
	// begin inline asm
	mov.u32 %r494, %laneid;
	// end inline asm
	mov.b32 	%r497, 1;
	mov.b32 	%r518, 31;
	mov.b32 	%r519, -1;
	// begin inline asm
	shfl.sync.down.b32 %r495, %r561, %r497, %r518, %r519;
	// end inline asm
	setp.gt.s32 	%p49, %r494, 30;
	selp.b32 	%r520, 0, %r495, %p49;
	add.s32 	%r501, %r520, %r561;
	mov.b32 	%r502, 2;
	// begin inline asm
	shfl.sync.down.b32 %r500, %r501, %r502, %r518, %r519;
	// end inline asm
	setp.gt.s32 	%p50, %r494, 29;
	selp.b32 	%r521, 0, %r500, %p50;
	add.s32 	%r506, %r501, %r521;
	mov.b32 	%r507, 4;
	// begin inline asm
	shfl.sync.down.b32 %r505, %r506, %r507, %r518, %r519;
	// end inline asm
	setp.gt.s32 	%p51, %r494, 27;
	selp.b32 	%r522, 0, %r505, %p51;
	add.s32 	%r511, %r506, %r522;
	mov.b32 	%r512, 8;
	// begin inline asm
	shfl.sync.down.b32 %r510, %r511, %r512, %r518, %r519;
	// end inline asm
	setp.gt.s32 	%p52, %r494, 23;
	selp.b32 	%r523, 0, %r510, %p52;
	add.s32 	%r516, %r511, %r523;
	mov.b32 	%r517, 16;
	// begin inline asm
	shfl.sync.down.b32 %r515, %r516, %r517, %r518, %r519;
	// end inline asm
	setp.gt.s32 	%p53, %r494, 15;
	selp.b32 	%r524, 0, %r515, %p53;
	add.s32 	%r585, %r516, %r524;
	setp.ne.s32 	%p54, %r494, 0;
	@%p54 bra 	$L__BB6_20;
	shr.u32 	%r525, %r6, 3;
	and.b32  	%r526, %r525, 124;
	mov.u32 	%r527, _ZZN3cub18CUB_300001_SM_10006detail6reduce18DeviceReduceKernelINS2_10policy_hubIijN4cuda3std3__44plusIiEEE10Policy1000EN6thrust24THRUST_300001_SM_1000_NS6detail15normal_iteratorINSD_10device_ptrIdEEEEjS9_iNS7_10__identityEEEvT0_PT3_T1_NS0_13GridEvenShareISN_EET2_T4_E12temp_storage;
	add.s32 	%r528, %r527, %r526;
	st.shared.u32 	[%r528+8], %r585;
$L__BB6_20:
	bar.sync 	0;
	setp.ne.s32 	%p55, %r6, 0;
	@%p55 bra 	$L__BB6_48;
	ld.shared.u32 	%r529, [_ZZN3cub18CUB_300001_SM_10006detail6reduce18DeviceReduceKernelINS2_10policy_hubIijN4cuda3std3__44plusIiEEE10Policy1000EN6thrust24THRUST_300001_SM_1000_NS6detail15normal_iteratorINSD_10device_ptrIdEEEEjS9_iNS7_10__identityEEEvT0_PT3_T1_NS0_13GridEvenShareISN_EET2_T4_E12temp_storage+12];
	add.s32 	%r530, %r529, %r585;
	ld.shared.u32 	%r531, [_ZZN3cub18CUB_300001_SM_10006detail6reduce18DeviceReduceKernelINS2_10policy_hubIijN4cuda3std3__44plusIiEEE10Policy1000EN6thrust24THRUST_300001_SM_1000_NS6detail15normal_iteratorINSD_10device_ptrIdEEEEjS9_iNS7_10__identityEEEvT0_PT3_T1_NS0_13GridEvenShareISN_EET2_T4_E12temp_storage+16];
	add.s32 	%r532, %r530, %r531;
	ld.shared.u32 	%r533, [_ZZN3cub18CUB_300001_SM_10006detail6reduce18DeviceReduceKernelINS2_10policy_hubIijN4cuda3std3__44plusIiEEE10Policy1000EN6thrust24THRUST_300001_SM_1000_NS6detail15normal_iteratorINSD_10device_ptrIdEEEEjS9_iNS7_10__identityEEEvT0_PT3_T1_NS0_13GridEvenShareISN_EET2_T4_E12temp_storage+20];
	add.s32 	%r534, %r532, %r533;
	ld.shared.u32 	%r535, [_ZZN3cub18CUB_300001_SM_10006detail6reduce18DeviceReduceKernelINS2_10policy_hubIijN4cuda3std3__44plusIiEEE10Policy1000EN6thrust24THRUST_300001_SM_1000_NS6detail15normal_iteratorINSD_10device_ptrIdEEEEjS9_iNS7_10__identityEEEvT0_PT3_T1_NS0_13GridEvenShareISN_EET2_T4_E12temp_storage+24];
	add.s32 	%r536, %r534, %r535;
	ld.shared.u32 	%r537, [_ZZN3cub18CUB_300001_SM_10006detail6reduce18DeviceReduceKernelINS2_10policy_hubIijN4cuda3std3__44plusIiEEE10Policy1000EN6thrust24THRUST_300001_SM_1000_NS6detail15normal_iteratorINSD_10device_ptrIdEEEEjS9_iNS7_10__identityEEEvT0_PT3_T1_NS0_13GridEvenShareISN_EET2_T4_E12temp_storage+28];
	add.s32 	%r538, %r536, %r537;
	ld.shared.u32 	%r539, [_ZZN3cub18CUB_300001_SM_10006detail6reduce18DeviceReduceKernelINS2_10policy_hubIijN4cuda3std3__44plusIiEEE10Policy1000EN6thrust24THRUST_300001_SM_1000_NS6detail15normal_iteratorINSD_10device_ptrIdEEEEjS9_iNS7_10__identityEEEvT0_PT3_T1_NS0_13GridEvenShareISN_EET2_T4_E12temp_storage+32];
	add.s32 	%r540, %r538, %r539;
	ld.shared.u32 	%r541, [_ZZN3cub18CUB_300001_SM_10006detail6reduce18DeviceReduceKernelINS2_10policy_hubIijN4cuda3std3__44plusIiEEE10Policy1000EN6thrust24THRUST_300001_SM_1000_NS6detail15normal_iteratorINSD_10device_ptrIdEEEEjS9_iNS7_10__identityEEEvT0_PT3_T1_NS0_13GridEvenShareISN_EET2_T4_E12temp_storage+36];
	add.s32 	%r585, %r540, %r541;
	bra.uni 	$L__BB6_48;
$L__BB6_22:
	// begin inline asm
	mov.u32 %r431, %laneid;
	// end inline asm
	and.b32  	%r457, %r6, 992;
	add.s32 	%r458, %r457, 32;
	setp.gt.u32 	%p34, %r458, %r5;
	not.b32 	%r459, %r457;
	add.s32 	%r460, %r5, %r459;
	selp.b32 	%r455, %r460, 31, %p34;
	mov.b32 	%r434, 1;
	mov.b32 	%r456, -1;
	// begin inline asm
	shfl.sync.down.b32 %r432, %r561, %r434, %r455, %r456;
	// end inline asm
	setp.lt.s32 	%p35, %r431, %r455;
	selp.b32 	%r461, %r432, 0, %p35;
	add.s32 	%r438, %r461, %r561;
	mov.b32 	%r439, 2;
	// begin inline asm
	shfl.sync.down.b32 %r437, %r438, %r439, %r455, %r456;
	// end inline asm
	add.s32 	%r462, %r431, 2;
	setp.gt.s32 	%p36, %r462, %r455;
	selp.b32 	%r463, 0, %r437, %p36;
	add.s32 	%r443, %r438, %r463;
	mov.b32 	%r444, 4;
	// begin inline asm
	shfl.sync.down.b32 %r442, %r443, %r444, %r455, %r456;
	// end inline asm
	add.s32 	%r464, %r431, 4;
	setp.gt.s32 	%p37, %r464, %r455;
	selp.b32 	%r465, 0, %r442, %p37;
	add.s32 	%r448, %r443, %r465;
	mov.b32 	%r449, 8;
	// begin inline asm
	shfl.sync.down.b32 %r447, %r448, %r449, %r455, %r456;
	// end inline asm
	add.s32 	%r466, %r431, 8;
	setp.gt.s32 	%p38, %r466, %r455;
	selp.b32 	%r467, 0, %r447, %p38;
	add.s32 	%r453, %r448, %r467;
	mov.b32 	%r454, 16;
	// begin inline asm
	shfl.sync.down.b32 %r452, %r453, %r454, %r455, %r456;
	// end inline asm
	add.s32 	%r468, %r431, 16;
	setp.gt.s32 	%p39, %r468, %r455;
	selp.b32 	%r469, 0, %r452, %p39;
	add.s32 	%r585, %r453, %r469;
	setp.ne.s32 	%p40, %r431, 0;
	@%p40 bra 	$L__BB6_24;
	shr.u32 	%r470, %r6, 3;
	and.b32  	%r471, %r470, 124;
	mov.u32 	%r472, _ZZN3cub18CUB_300001_SM_10006detail6reduce18DeviceReduceKernelINS2_10policy_hubIijN4cuda3std3__44plusIiEEE10Policy1000EN6thrust24THRUST_300001_SM_1000_NS6detail15normal_iteratorINSD_10device_ptrIdEEEEjS9_iNS7_10__identityEEEvT0_PT3_T1_NS0_13GridEvenShareISN_EET2_T4_E12temp_storage;
	add.s32 	%r473, %r472, %r471;
	st.shared.u32 	[%r473+8], %r585;
$L__BB6_24:
	bar.sync 	0;
	setp.ne.s32 	%p41, %r6, 0;
	@%p41 bra 	$L__BB6_48;
	setp.gt.u32 	%p42, %r5, 32;
	ld.shared.u32 	%r474, [_ZZN3cub18CUB_300001_SM_10006detail6reduce18DeviceReduceKernelINS2_10policy_hubIijN4cuda3std3__44plusIiEEE10Policy1000EN6thrust24THRUST_300001_SM_1000_NS6detail15normal_iteratorINSD_10device_ptrIdEEEEjS9_iNS7_10__identityEEEvT0_PT3_T1_NS0_13GridEvenShareISN_EET2_T4_E12temp_storage+12];
	selp.b32 	%r475, %r474, 0, %p42;
	add.s32 	%r476, %r475, %r585;
	setp.gt.u32 	%p43, %r5, 64;
	ld.shared.u32 	%r477, [_ZZN3cub18CUB_300001_SM_10006detail6reduce18DeviceReduceKernelINS2_10policy_hubIijN4cuda3std3__44plusIiEEE10Policy1000EN6thrust24THRUST_300001_SM_1000_NS6detail15normal_iteratorINSD_10device_ptrIdEEEEjS9_iNS7_10__identityEEEvT0_PT3_T1_NS0_13GridEvenShareISN_EET2_T4_E12temp_storage+16];
	selp.b32 	%r478, %r477, 0, %p43;
	add.s32 	%r479, %r476, %r478;
	setp.gt.u32 	%p44, %r5, 96;
	ld.shared.u32 	%r480, [_ZZN3cub18CUB_300001_SM_10006detail6reduce18DeviceReduceKernelINS2_10policy_hubIijN4cuda3std3__44plusIiEEE10Policy1000EN6thrust24THRUST_300001_SM_1000_NS6detail15normal_iteratorINSD_10device_ptrIdEEEEjS9_iNS7_10__identityEEEvT0_PT3_T1_NS0_13GridEvenShareISN_EET2_T4_E12temp_storage+20];
	selp.b32 	%r481, %r480, 0, %p44;
	add.s32 	%r482, %r479, %r481;
	setp.gt.u32 	%p45, %r5, 128;
	ld.shared.u32 	%r483, [_ZZN3cub18CUB_300001_SM_10006detail6reduce18DeviceReduceKernelINS2_10policy_hubIijN4cuda3std3__44plusIiEEE10Policy1000EN6thrust24THRUST_300001_SM_1000_NS6detail15normal_iteratorINSD_10device_ptrIdEEEEjS9_iNS7_10__identityEEEvT0_PT3_T1_NS0_13GridEvenShareISN_EET2_T4_E12temp_storage+24];
	selp.b32 	%r484, %r483, 0, %p45;
	add.s32 	%r485, %r482, %r484;
	setp.gt.u32 	%p46, %r5, 160;
	ld.shared.u32 	%r486, [_ZZN3cub18CUB_300001_SM_10006detail6reduce18DeviceReduceKernelINS2_10policy_hubIijN4cuda3std3__44plusIiEEE10Policy1000EN6thrust24THRUST_300001_SM_1000_NS6detail15normal_iteratorINSD_10device_ptrIdEEEEjS9_iNS7_10__identityEEEvT0_PT3_T1_NS0_13GridEvenShareISN_EET2_T4_E12temp_storage+28];
	selp.b32 	%r487, %r486, 0, %p46;
	add.s32 	%r488, %r485, %r487;
	setp.gt.u32 	%p47, %r5, 192;
	ld.shared.u32 	%r489, [_ZZN3cub18CUB_300001_SM_10006detail6reduce18DeviceReduceKernelINS2_10policy_hubIijN4cuda3std3__44plusIiEEE10Policy1000EN6thrust24THRUST_300001_SM_1000_NS6detail15normal_iteratorINSD_10device_ptrIdEEEEjS9_iNS7_10__identityEEEvT0_PT3_T1_NS0_13GridEvenShareISN_EET2_T4_E12temp_storage+32];
	selp.b32 	%r490, %r489, 0, %p47;
	add.s32 	%r491, %r488, %r490;
	setp.gt.u32 	%p48, %r5, 224;
	ld.shared.u32 	%r492, [_ZZN3cub18CUB_300001_SM_10006detail6reduce18DeviceReduceKernelINS2_10policy_hubIijN4cuda3std3__44plusIiEEE10Policy1000EN6thrust24THRUST_300001_SM_1000_NS6detail15normal_iteratorINSD_10device_ptrIdEEEEjS9_iNS7_10__identityEEEvT0_PT3_T1_NS0_13GridEvenShareISN_EET2_T4_E12temp_storage+36];
	selp.b32 	%r493, %r492, 0, %p48;
	add.s32 	%r585, %r491, %r493;
	bra.uni 	$L__BB6_48;
$L__BB6_26:
	mov.u32 	%r53, %tid.x;
	add.s32 	%r121, %r53, %r567;
	mul.wide.u32 	%rd4, %r121, 8;
	add.s64 	%rd5, %rd1, %rd4;
	ld.global.f64 	%fd1, [%rd5];
	cvt.rzi.s32.f64 	%r122, %fd1;
	ld.global.f64 	%fd2, [%rd5+2048];
	cvt.rzi.s32.f64 	%r123, %fd2;
	ld.global.f64 	%fd3, [%rd5+4096];
	cvt.rzi.s32.f64 	%r124, %fd3;
	ld.global.f64 	%fd4, [%rd5+6144];
	cvt.rzi.s32.f64 	%r125, %fd4;
	ld.global.f64 	%fd5, [%rd5+8192];
	cvt.rzi.s32.f64 	%r126, %fd5;
	ld.global.f64 	%fd6, [%rd5+10240];
	cvt.rzi.s32.f64 	%r127, %fd6;
	ld.global.f64 	%fd7, [%rd5+12288];
	cvt.rzi.s32.f64 	%r128, %fd7;
	ld.global.f64 	%fd8, [%rd5+14336];
	cvt.rzi.s32.f64 	%r129, %fd8;
	ld.global.f64 	%fd9, [%rd5+16384];
	cvt.rzi.s32.f64 	%r130, %fd9;
	ld.global.f64 	%fd10, [%rd5+18432];
	cvt.rzi.s32.f64 	%r131, %fd10;
	ld.global.f64 	%fd11, [%rd5+20480];
	cvt.rzi.s32.f64 	%r132, %fd11;
	ld.global.f64 	%fd12, [%rd5+22528];
	cvt.rzi.s32.f64 	%r133, %fd12;
	ld.global.f64 	%fd13, [%rd5+24576];
	cvt.rzi.s32.f64 	%r134, %fd13;
	ld.global.f64 	%fd14, [%rd5+26624];
	cvt.rzi.s32.f64 	%r135, %fd14;
	ld.global.f64 	%fd15, [%rd5+28672];
	cvt.rzi.s32.f64 	%r136, %fd15;
	ld.global.f64 	%fd16, [%rd5+30720];
	cvt.rzi.s32.f64 	%r137, %fd16;
	add.s32 	%r138, %r123, %r122;
	add.s32 	%r139, %r124, %r138;
	add.s32 	%r140, %r125, %r139;
	add.s32 	%r141, %r126, %r140;
	add.s32 	%r142, %r127, %r141;
	add.s32 	%r143, %r128, %r142;
	add.s32 	%r144, %r129, %r143;
	add.s32 	%r145, %r130, %r144;
	add.s32 	%r146, %r131, %r145;
	add.s32 	%r147, %r132, %r146;
	add.s32 	%r148, %r133, %r147;
	add.s32 	%r149, %r134, %r148;
	add.s32 	%r150, %r135, %r149;
	add.s32 	%r151, %r136, %r150;
	add.s32 	%r584, %r137, %r151;
	shl.b32 	%r55, %r117, 12;
	setp.lt.u32 	%p2, %r5, %r55;
	@%p2 bra 	$L__BB6_44;
	add.s32 	%r56, %r55, %r567;
	not.b32 	%r153, %r53;
	add.s32 	%r154, %r153, %r116;
	sub.s32 	%r155, %r154, %r55;
	sub.s32 	%r563, %r155, %r567;
	add.s32 	%r156, %r56, %r53;
	add.s32 	%r562, %r156, 2048;
	mov.b32 	%r565, 0;
	mov.u32 	%r564, %r56;
$L__BB6_28:
	shl.b32 	%r157, %r117, 12;
	add.s32 	%r567, %r567, %r157;
	add.s32 	%r158, %r116, -4096;
	setp.gt.u32 	%p3, %r567, %r158;
	@%p3 bra 	$L__BB6_30;
	add.s32 	%r159, %r53, %r567;
	mul.wide.u32 	%rd6, %r159, 8;
	add.s64 	%rd7, %rd1, %rd6;
	ld.global.f64 	%fd17, [%rd7];
	cvt.rzi.s32.f64 	%r160, %fd17;
	ld.global.f64 	%fd18, [%rd7+2048];
	cvt.rzi.s32.f64 	%r161, %fd18;
	ld.global.f64 	%fd19, [%rd7+4096];
	cvt.rzi.s32.f64 	%r162, %fd19;
	ld.global.f64 	%fd20, [%rd7+6144];
	cvt.rzi.s32.f64 	%r163, %fd20;
	ld.global.f64 	%fd21, [%rd7+8192];
	cvt.rzi.s32.f64 	%r164, %fd21;
	ld.global.f64 	%fd22, [%rd7+10240];
	cvt.rzi.s32.f64 	%r165, %fd22;
	ld.global.f64 	%fd23, [%rd7+12288];
	cvt.rzi.s32.f64 	%r166, %fd23;
	ld.global.f64 	%fd24, [%rd7+14336];
	cvt.rzi.s32.f64 	%r167, %fd24;
	ld.global.f64 	%fd25, [%rd7+16384];
	cvt.rzi.s32.f64 	%r168, %fd25;
	ld.global.f64 	%fd26, [%rd7+18432];
	cvt.rzi.s32.f64 	%r169, %fd26;
	ld.global.f64 	%fd27, [%rd7+20480];
	cvt.rzi.s32.f64 	%r170, %fd27;
	ld.global.f64 	%fd28, [%rd7+22528];
	cvt.rzi.s32.f64 	%r171, %fd28;
	ld.global.f64 	%fd29, [%rd7+24576];
	cvt.rzi.s32.f64 	%r172, %fd29;
	ld.global.f64 	%fd30, [%rd7+26624];
	cvt.rzi.s32.f64 	%r173, %fd30;
	ld.global.f64 	%fd31, [%rd7+28672];
	cvt.rzi.s32.f64 	%r174, %fd31;
	ld.global.f64 	%fd32, [%rd7+30720];
	cvt.rzi.s32.f64 	%r175, %fd32;
	add.s32 	%r176, %r160, %r584;
	add.s32 	%r177, %r161, %r176;
	add.s32 	%r178, %r162, %r177;
	add.s32 	%r179, %r163, %r178;
	add.s32 	%r180, %r164, %r179;
	add.s32 	%r181, %r165, %r180;
	add.s32 	%r182, %r166, %r181;
	add.s32 	%r183, %r167, %r182;
	add.s32 	%r184, %r168, %r183;
	add.s32 	%r185, %r169, %r184;
	add.s32 	%r186, %r170, %r185;
	add.s32 	%r187, %r171, %r186;
	add.s32 	%r188, %r172, %r187;
	add.s32 	%r189, %r173, %r188;
	add.s32 	%r190, %r174, %r189;
	add.s32 	%r584, %r175, %r190;
	sub.s32 	%r191, %r116, %r567;
	shl.b32 	%r192, %r117, 12;
	setp.lt.u32 	%p4, %r191, %r192;
	add.s32 	%r565, %r565, 1;
	add.s32 	%r564, %r564, %r192;
	sub.s32 	%r563, %r563, %r192;
	add.s32 	%r562, %r562, %r192;
	@%p4 bra 	$L__BB6_44;
	bra.uni 	$L__BB6_28;
$L__BB6_30:
	setp.le.u32 	%p5, %r116, %r567;
	sub.s32 	%r193, %r116, %r567;
	setp.ge.s32 	%p6, %r53, %r193;
	or.pred  	%p7, %p5, %p6;
	@%p7 bra 	$L__BB6_44;
	not.b32 	%r196, %r53;
	add.s32 	%r197, %r116, %r196;
	sub.s32 	%r198, %r197, %r56;
	mul.lo.s32 	%r199, %r117, %r565;
	shl.b32 	%r200, %r199, 12;
	sub.s32 	%r201, %r198, %r200;
	shr.u32 	%r202, %r201, 8;
	add.s32 	%r72, %r202, 1;
	and.b32  	%r73, %r72, 15;
	setp.lt.u32 	%p8, %r201, 3840;
	mov.u32 	%r576, %r53;
	@%p8 bra 	$L__BB6_35;
	or.b32  	%r570, %r53, 2048;
	shr.u32 	%r203, %r563, 8;
	add.s32 	%r204, %r203, 1;
	and.b32  	%r205, %r204, 33554416;
	neg.s32 	%r568, %r205;
$L__BB6_33:
	.pragma "nounroll";
	add.s32 	%r206, %r562, -2048;
	mul.wide.u32 	%rd8, %r206, 8;
	add.s64 	%rd9, %rd1, %rd8;
	ld.global.f64 	%fd33, [%rd9];
	cvt.rzi.s32.f64 	%r207, %fd33;
	add.s32 	%r208, %r207, %r584;
	add.s32 	%r209, %r562, -1792;
	mul.wide.u32 	%rd10, %r209, 8;
	add.s64 	%rd11, %rd1, %rd10;
	ld.global.f64 	%fd34, [%rd11];
	cvt.rzi.s32.f64 	%r210, %fd34;
	add.s32 	%r211, %r210, %r208;
	add.s32 	%r212, %r562, -1536;
	mul.wide.u32 	%rd12, %r212, 8;
	add.s64 	%rd13, %rd1, %rd12;
	ld.global.f64 	%fd35, [%rd13];
	cvt.rzi.s32.f64 	%r213, %fd35;
	add.s32 	%r214, %r213, %r211;
	add.s32 	%r215, %r562, -1280;
	mul.wide.u32 	%rd14, %r215, 8;
	add.s64 	%rd15, %rd1, %rd14;
	ld.global.f64 	%fd36, [%rd15];
	cvt.rzi.s32.f64 	%r216, %fd36;
	add.s32 	%r217, %r216, %r214;
	add.s32 	%r218, %r562, -1024;
	mul.wide.u32 	%rd16, %r218, 8;
	add.s64 	%rd17, %rd1, %rd16;
	ld.global.f64 	%fd37, [%rd17];
	cvt.rzi.s32.f64 	%r219, %fd37;
	add.s32 	%r220, %r219, %r217;
	add.s32 	%r221, %r562, -768;
	mul.wide.u32 	%rd18, %r221, 8;
	add.s64 	%rd19, %rd1, %rd18;
	ld.global.f64 	%fd38, [%rd19];
	cvt.rzi.s32.f64 	%r222, %fd38;
	add.s32 	%r223, %r222, %r220;
	add.s32 	%r224, %r562, -512;
	mul.wide.u32 	%rd20, %r224, 8;
	add.s64 	%rd21, %rd1, %rd20;
	ld.global.f64 	%fd39, [%rd21];
	cvt.rzi.s32.f64 	%r225, %fd39;
	add.s32 	%r226, %r225, %r223;
	add.s32 	%r227, %r562, 1792;
	add.s32 	%r228, %r562, -256;
	mul.wide.u32 	%rd22, %r228, 8;
	add.s64 	%rd23, %rd1, %rd22;
	ld.global.f64 	%fd40, [%rd23];
	cvt.rzi.s32.f64 	%r229, %fd40;
	add.s32 	%r230, %r229, %r226;
	mul.wide.u32 	%rd24, %r562, 8;
	add.s64 	%rd25, %rd1, %rd24;
	ld.global.f64 	%fd41, [%rd25];
	cvt.rzi.s32.f64 	%r231, %fd41;
	add.s32 	%r232, %r231, %r230;
	add.s32 	%r233, %r562, 256;
	mul.wide.u32 	%rd26, %r233, 8;
	add.s64 	%rd27, %rd1, %rd26;
	ld.global.f64 	%fd42, [%rd27];
	cvt.rzi.s32.f64 	%r234, %fd42;
	add.s32 	%r235, %r234, %r232;
	add.s32 	%r236, %r562, 512;
	mul.wide.u32 	%rd28, %r236, 8;
	add.s64 	%rd29, %rd1, %rd28;
	ld.global.f64 	%fd43, [%rd29];
	cvt.rzi.s32.f64 	%r237, %fd43;
	add.s32 	%r238, %r237, %r235;
	add.s32 	%r239, %r562, 768;
	mul.wide.u32 	%rd30, %r239, 8;
	add.s64 	%rd31, %rd1, %rd30;
	ld.global.f64 	%fd44, [%rd31];
	cvt.rzi.s32.f64 	%r240, %fd44;
	add.s32 	%r241, %r240, %r238;
	add.s32 	%r242, %r562, 1024;
	mul.wide.u32 	%rd32, %r242, 8;
	add.s64 	%rd33, %rd1, %rd32;
	ld.global.f64 	%fd45, [%rd33];
	cvt.rzi.s32.f64 	%r243, %fd45;
	add.s32 	%r244, %r243, %r241;
	add.s32 	%r245, %r562, 1280;
	mul.wide.u32 	%rd34, %r245, 8;
	add.s64 	%rd35, %rd1, %rd34;
	ld.global.f64 	%fd46, [%rd35];
	cvt.rzi.s32.f64 	%r246, %fd46;
	add.s32 	%r247, %r246, %r244;
	add.s32 	%r248, %r562, 1536;
	mul.wide.u32 	%rd36, %r248, 8;
	add.s64 	%rd37, %rd1, %rd36;
	ld.global.f64 	%fd47, [%rd37];
	cvt.rzi.s32.f64 	%r249, %fd47;
	add.s32 	%r250, %r249, %r247;
	mul.wide.u32 	%rd38, %r227, 8;
	add.s64 	%rd39, %rd1, %rd38;
	ld.global.f64 	%fd48, [%rd39];
	cvt.rzi.s32.f64 	%r251, %fd48;
	add.s32 	%r584, %r251, %r250;
	add.s32 	%r570, %r570, 4096;
	add.s32 	%r562, %r562, 4096;
	add.s32 	%r568, %r568, 16;
	setp.ne.s32 	%p9, %r568, 0;
	@%p9 bra 	$L__BB6_33;
	add.s32 	%r576, %r570, -2048;
$L__BB6_35:
	setp.eq.s32 	%p10, %r73, 0;
	@%p10 bra 	$L__BB6_44;
	and.b32  	%r88, %r72, 7;
	setp.lt.u32 	%p11, %r73, 8;
	@%p11 bra 	$L__BB6_38;
	add.s32 	%r253, %r576, %r567;
	mul.wide.u32 	%rd40, %r253, 8;
	add.s64 	%rd41, %rd1, %rd40;
	ld.global.f64 	%fd49, [%rd41];
	cvt.rzi.s32.f64 	%r254, %fd49;
	add.s32 	%r255, %r254, %r584;
	add.s32 	%r256, %r253, 256;
	mul.wide.u32 	%rd42, %r256, 8;
	add.s64 	%rd43, %rd1, %rd42;
	ld.global.f64 	%fd50, [%rd43];
	cvt.rzi.s32.f64 	%r257, %fd50;
	add.s32 	%r258, %r257, %r255;
	add.s32 	%r259, %r253, 512;
	mul.wide.u32 	%rd44, %r259, 8;
	add.s64 	%rd45, %rd1, %rd44;
	ld.global.f64 	%fd51, [%rd45];
	cvt.rzi.s32.f64 	%r260, %fd51;
	add.s32 	%r261, %r260, %r258;
	add.s32 	%r262, %r253, 768;
	mul.wide.u32 	%rd46, %r262, 8;
	add.s64 	%rd47, %rd1, %rd46;
	ld.global.f64 	%fd52, [%rd47];
	cvt.rzi.s32.f64 	%r263, %fd52;
	add.s32 	%r264, %r263, %r261;
	add.s32 	%r265, %r253, 1024;
	mul.wide.u32 	%rd48, %r265, 8;
	add.s64 	%rd49, %rd1, %rd48;
	ld.global.f64 	%fd53, [%rd49];
	cvt.rzi.s32.f64 	%r266, %fd53;
	add.s32 	%r267, %r266, %r264;
	add.s32 	%r268, %r253, 1280;
	mul.wide.u32 	%rd50, %r268, 8;
	add.s64 	%rd51, %rd1, %rd50;
	ld.global.f64 	%fd54, [%rd51];
	cvt.rzi.s32.f64 	%r269, %fd54;
	add.s32 	%r270, %r269, %r267;
	add.s32 	%r271, %r253, 1536;
	mul.wide.u32 	%rd52, %r271, 8;
	add.s64 	%rd53, %rd1, %rd52;
	ld.global.f64 	%fd55, [%rd53];
	cvt.rzi.s32.f64 	%r272, %fd55;
	add.s32 	%r273, %r272, %r270;
	add.s32 	%r274, %r253, 1792;
	mul.wide.u32 	%rd54, %r274, 8;
	add.s64 	%rd55, %rd1, %rd54;
	ld.global.f64 	%fd56, [%rd55];
	cvt.rzi.s32.f64 	%r275, %fd56;
	add.s32 	%r584, %r275, %r273;
	add.s32 	%r576, %r576, 2048;
$L__BB6_38:
	setp.eq.s32 	%p12, %r88, 0;
	@%p12 bra 	$L__BB6_44;
	setp.lt.u32 	%p13, %r88, 4;
	@%p13 bra 	$L__BB6_41;
	add.s32 	%r277, %r576, %r567;
	mul.wide.u32 	%rd56, %r277, 8;
	add.s64 	%rd57, %rd1, %rd56;
	ld.global.f64 	%fd57, [%rd57];
	cvt.rzi.s32.f64 	%r278, %fd57;
	add.s32 	%r279, %r278, %r584;
	add.s32 	%r280, %r277, 256;
	mul.wide.u32 	%rd58, %r280, 8;
	add.s64 	%rd59, %rd1, %rd58;
	ld.global.f64 	%fd58, [%rd59];
	cvt.rzi.s32.f64 	%r281, %fd58;
	add.s32 	%r282, %r281, %r279;
	add.s32 	%r283, %r277, 512;
	mul.wide.u32 	%rd60, %r283, 8;
	add.s64 	%rd61, %rd1, %rd60;
	ld.global.f64 	%fd59, [%rd61];
	cvt.rzi.s32.f64 	%r284, %fd59;
	add.s32 	%r285, %r284, %r282;
	add.s32 	%r286, %r277, 768;
	mul.wide.u32 	%rd62, %r286, 8;
	add.s64 	%rd63, %rd1, %rd62;
	ld.global.f64 	%fd60, [%rd63];
	cvt.rzi.s32.f64 	%r287, %fd60;
	add.s32 	%r584, %r287, %r285;
	add.s32 	%r576, %r576, 1024;
$L__BB6_41:
	and.b32  	%r288, %r72, 3;
	setp.eq.s32 	%p14, %r288, 0;
	@%p14 bra 	$L__BB6_44;
	add.s32 	%r582, %r576, %r564;
	cvt.u16.u32 	%rs1, %r563;
	shr.u16 	%rs2, %rs1, 8;
	add.s16 	%rs3, %rs2, 1;
	cvt.u32.u16 	%r289, %rs3;
	and.b32  	%r290, %r289, 3;
	neg.s32 	%r581, %r290;
$L__BB6_43:
	.pragma "nounroll";
	mul.wide.u32 	%rd64, %r582, 8;
	add.s64 	%rd65, %rd1, %rd64;
	ld.global.f64 	%fd61, [%rd65];
	cvt.rzi.s32.f64 	%r291, %fd61;
	add.s32 	%r584, %r291, %r584;
	add.s32 	%r582, %r582, 256;
	add.s32 	%r581, %r581, 1;
	setp.ne.s32 	%p15, %r581, 0;
	@%p15 bra 	$L__BB6_43;
$L__BB6_44:
	// begin inline asm
	mov.u32 %r292, %laneid;
	// end inline asm
	mov.b32 	%r295, 1;
	mov.b32 	%r316, 31;
	mov.b32 	%r317, -1;
	// begin inline asm
	shfl.sync.down.b32 %r293, %r584, %r295, %r316, %r317;
	// end inline asm
	setp.gt.s32 	%p16, %r292, 30;
	selp.b32 	%r318, 0, %r293, %p16;
	add.s32 	%r299, %r318, %r584;
	mov.b32 	%r300, 2;
	// begin inline asm
	shfl.sync.down.b32 %r298, %r299, %r300, %r316, %r317;
	// end inline asm
	setp.gt.s32 	%p17, %r292, 29;
	selp.b32 	%r319, 0, %r298, %p17;
	add.s32 	%r304, %r299, %r319;
	mov.b32 	%r305, 4;
	// begin inline asm
	shfl.sync.down.b32 %r303, %r304, %r305, %r316, %r317;
	// end inline asm
	setp.gt.s32 	%p18, %r292, 27;
	selp.b32 	%r320, 0, %r303, %p18;
	add.s32 	%r309, %r304, %r320;
	mov.b32 	%r310, 8;
	// begin inline asm
	shfl.sync.down.b32 %r308, %r309, %r310, %r316, %r317;
	// end inline asm
	setp.gt.s32 	%p19, %r292, 23;
	selp.b32 	%r321, 0, %r308, %p19;
	add.s32 	%r314, %r309, %r321;
	mov.b32 	%r315, 16;
	// begin inline asm
	shfl.sync.down.b32 %r313, %r314, %r315, %r316, %r317;
	// end inline asm
	setp.gt.s32 	%p20, %r292, 15;
	selp.b32 	%r322, 0, %r313, %p20;
	add.s32 	%r585, %r314, %r322;
	setp.ne.s32 	%p21, %r292, 0;
	@%p21 bra 	$L__BB6_46;
	shr.u32 	%r323, %r53, 3;
	and.b32  	%r324, %r323, 124;
	mov.u32 	%r325, _ZZN3cub18CUB_300001_SM_10006detail6reduce18DeviceReduceKernelINS2_10policy_hubIijN4cuda3std3__44plusIiEEE10Policy1000EN6thrust24THRUST_300001_SM_1000_NS6detail15normal_iteratorINSD_10device_ptrIdEEEEjS9_iNS7_10__identityEEEvT0_PT3_T1_NS0_13GridEvenShareISN_EET2_T4_E12temp_storage;
	add.s32 	%r326, %r325, %r324;
	st.shared.u32 	[%r326+8], %r585;
$L__BB6_46:
	bar.sync 	0;
	setp.ne.s32 	%p22, %r53, 0;
	@%p22 bra 	$L__BB6_48;
	ld.shared.u32 	%r327, [_ZZN3cub18CUB_300001_SM_10006detail6reduce18DeviceReduceKernelINS2_10policy_hubIijN4cuda3std3__44plusIiEEE10Policy1000EN6thrust24THRUST_300001_SM_1000_NS6detail15normal_iteratorINSD_10device_ptrIdEEEEjS9_iNS7_10__identityEEEvT0_PT3_T1_NS0_13GridEvenShareISN_EET2_T4_E12temp_storage+12];
	add.s32 	%r328, %r327, %r585;
	ld.shared.u32 	%r329, [_ZZN3cub18CUB_300001_SM_10006detail6reduce18DeviceReduceKernelINS2_10policy_hubIijN4cuda3std3__44plusIiEEE10Policy1000EN6thrust24THRUST_300001_SM_1000_NS6detail15normal_iteratorINSD_10device_ptrIdEEEEjS9_iNS7_10__identityEEEvT0_PT3_T1_NS0_13GridEvenShareISN_EET2_T4_E12temp_storage+16];
	add.s32 	%r330, %r328, %r329;
	ld.shared.u32 	%r331, [_ZZN3cub18CUB_300001_SM_10006detail6reduce18DeviceReduceKernelINS2_10policy_hubIijN4cuda3std3__44plusIiEEE10Policy1000EN6thrust24THRUST_300001_SM_1000_NS6detail15normal_iteratorINSD_10device_ptrIdEEEEjS9_iNS7_10__identityEEEvT0_PT3_T1_NS0_13GridEvenShareISN_EET2_T4_E12temp_storage+20];
	add.s32 	%r332, %r330, %r331;
	ld.shared.u32 	%r333, [_ZZN3cub18CUB_300001_SM_10006detail6reduce18DeviceReduceKernelINS2_10policy_hubIijN4cuda3std3__44plusIiEEE10Policy1000EN6thrust24THRUST_300001_SM_1000_NS6detail15normal_iteratorINSD_10device_ptrIdEEEEjS9_iNS7_10__identityEEEvT0_PT3_T1_NS0_13GridEvenShareISN_EET2_T4_E12temp_storage+24];
	add.s32 	%r334, %r332, %r333;
	ld.shared.u32 	%r335, [_ZZN3cub18CUB_300001_SM_10006detail6reduce18DeviceReduceKernelINS2_10policy_hubIijN4cuda3std3__44plusIiEEE10Policy1000EN6thrust24THRUST_300001_SM_1000_NS6detail15normal_iteratorINSD_10device_ptrIdEEEEjS9_iNS7_10__identityEEEvT0_PT3_T1_NS0_13GridEvenShareISN_EET2_T4_E12temp_storage+28];
	add.s32 	%r336, %r334, %r335;
	ld.shared.u32 	%r337, [_ZZN3cub18CUB_300001_SM_10006detail6reduce18DeviceReduceKernelINS2_10policy_hubIijN4cuda3std3__44plusIiEEE10Policy1000EN6thrust24THRUST_300001_SM_1000_NS6detail15normal_iteratorINSD_10device_ptrIdEEEEjS9_iNS7_10__identityEEEvT0_PT3_T1_NS0_13GridEvenShareISN_EET2_T4_E12temp_storage+32];
	add.s32 	%r338, %r336, %r337;
	ld.shared.u32 	%r339, [_ZZN3cub18CUB_300001_SM_10006detail6reduce18DeviceReduceKernelINS2_10policy_hubIijN4cuda3std3__44plusIiEEE10Policy1000EN6thrust24THRUST_300001_SM_1000_NS6detail15normal_iteratorINSD_10device_ptrIdEEEEjS9_iNS7_10__identityEEEvT0_PT3_T1_NS0_13GridEvenShareISN_EET2_T4_E12temp_storage+36];
	add.s32 	%r585, %r338, %r339;
$L__BB6_48:
	mov.u32 	%r542, %tid.x;
	setp.ne.s32 	%p56, %r542, 0;
	@%p56 bra 	$L__BB6_50;
	ld.param.u64 	%rd129, [_ZN3cub18CUB_300001_SM_10006detail6reduce18DeviceReduceKernelINS2_10policy_hubIijN4cuda3std3__44plusIiEEE10Policy1000EN6thrust24THRUST_300001_SM_1000_NS6detail15normal_iteratorINSD_10device_ptrIdEEEEjS9_iNS7_10__identityEEEvT0_PT3_T1_NS0_13GridEvenShareISN_EET2_T4__param_1];
	cvta.to.global.u64 	%rd126, %rd129;
	mul.wide.u32 	%rd127, %r3, 4;
	add.s64 	%rd128, %rd126, %rd127;
	st.global.u32 	[%rd128], %r585;
$L__BB6_50:
	ret;

}
	// .globl	_ZN3cub18CUB_300001_SM_10006detail6reduce28DeviceReduceSingleTileKernelINS2_10policy_hubIijN4cuda3std3__44plusIiEEE10Policy1000EPiSC_iS9_iiNS7_10__identityEEEvT0_T1_T2_T3_T4_T6_
.visible .entry _ZN3cub18CUB_300001_SM_10006detail6reduce28DeviceReduceSingleTileKernelINS2_10policy_hubIijN4cuda3std3__44plusIiEEE10Policy1000EPiSC_iS9_iiNS7_10__identityEEEvT0_T1_T2_T3_T4_T6_(
	.param .u64 .ptr .align 1 _ZN3cub18CUB_300001_SM_10006detail6reduce28DeviceReduceSingleTileKernelINS2_10policy_hubIijN4cuda3std3__44plusIiEEE10Policy1000EPiSC_iS9_iiNS7_10__identityEEEvT0_T1_T2_T3_T4_T6__param_0,
	.param .u64 .ptr .align 1 _ZN3cub18CUB_300001_SM_10006detail6reduce28DeviceReduceSingleTileKernelINS2_10policy_hubIijN4cuda3std3__44plusIiEEE10Policy1000EPiSC_iS9_iiNS7_10__identityEEEvT0_T1_T2_T3_T4_T6__param_1,
	.param .u32 _ZN3cub18CUB_300001_SM_10006detail6reduce28DeviceReduceSingleTileKernelINS2_10policy_hubIijN4cuda3std3__44plusIiEEE10Policy1000EPiSC_iS9_iiNS7_10__identityEEEvT0_T1_T2_T3_T4_T6__param_2,
	.param .align 1 .b8 _ZN3cub18CUB_300001_SM_10006detail6reduce28DeviceReduceSingleTileKernelINS2_10policy_hubIijN4cuda3std3__44plusIiEEE10Policy1000EPiSC_iS9_iiNS7_10__identityEEEvT0_T1_T2_T3_T4_T6__param_3[1],
	.param .u32 _ZN3cub18CUB_300001_SM_10006detail6reduce28DeviceReduceSingleTileKernelINS2_10policy_hubIijN4cuda3std3__44plusIiEEE10Policy1000EPiSC_iS9_iiNS7_10__identityEEEvT0_T1_T2_T3_T4_T6__param_4,
	.param .align 1 .b8 _ZN3cub18CUB_300001_SM_10006detail6reduce28DeviceReduceSingleTileKernelINS2_10policy_hubIijN4cuda3std3__44plusIiEEE10Policy1000EPiSC_iS9_iiNS7_10__identityEEEvT0_T1_T2_T3_T4_T6__param_5[1]
)
.maxntid 256
.minnctapersm 1
{
	.reg .pred 	%p<97>;
	.reg .b32 	%r<687>;
	.reg .b64 	%rd<125>;
	// demoted variable
	.shared .align 4 .b8 _ZZN3cub18CUB_300001_SM_10006detail6reduce28DeviceReduceSingleTileKernelINS2_10policy_hubIijN4cuda3std3__44plusIiEEE10Policy1000EPiSC_iS9_iiNS7_10__identityEEEvT0_T1_T2_T3_T4_T6_E12temp_storage[44];
	ld.param.u64 	%rd16, [_ZN3cub18CUB_300001_SM_10006detail6reduce28DeviceReduceSingleTileKernelINS2_10policy_hubIijN4cuda3std3__44plusIiEEE10Policy1000EPiSC_iS9_iiNS7_10__identityEEEvT0_T1_T2_T3_T4_T6__param_0];
	ld.param.u64 	%rd17, [_ZN3cub18CUB_300001_SM_10006detail6reduce28DeviceReduceSingleTileKernelINS2_10policy_hubIijN4cuda3std3__44plusIiEEE10Policy1000EPiSC_iS9_iiNS7_10__identityEEEvT0_T1_T2_T3_T4_T6__param_1];
	ld.param.u32 	%r120, [_ZN3cub18CUB_300001_SM_10006detail6reduce28DeviceReduceSingleTileKernelINS2_10policy_hubIijN4cuda3std3__44plusIiEEE10Policy1000EPiSC_iS9_iiNS7_10__identityEEEvT0_T1_T2_T3_T4_T6__param_2];
	ld.param.u32 	%r121, [_ZN3cub18CUB_300001_SM_10006detail6reduce28DeviceReduceSingleTileKernelINS2_10policy_hubIijN4cuda3std3__44plusIiEEE10Policy1000EPiSC_iS9_iiNS7_10__identityEEEvT0_T1_T2_T3_T4_T6__param_4];
	cvta.to.global.u64 	%rd1, %rd17;
	setp.ne.s32 	%p1, %r120, 0;
	@%p1 bra 	$L__BB7_3;
	mov.u32 	%r633, %tid.x;
	setp.ne.s32 	%p96, %r633, 0;
	@%p96 bra 	$L__BB7_74;
	st.global.u32 	[%rd1], %r121;
	bra.uni 	$L__BB7_74;
$L__BB7_3:
	and.b64  	%rd18, %rd16, 15;
	setp.ne.s64 	%p2, %rd18, 0;
	@%p2 bra 	$L__BB7_38;
	setp.gt.s32 	%p49, %r120, 4095;
	@%p49 bra 	$L__BB7_22;
	mov.u32 	%r1, %tid.x;
	setp.ge.s32 	%p66, %r1, %r120;
	mov.b32 	%r644, 0;
	mov.u32 	%r639, %r1;
	@%p66 bra 	$L__BB7_7;
	mul.wide.u32 	%rd113, %r1, 4;
	add.s64 	%rd112, %rd16, %rd113;
	// begin inline asm
	ld.global.nc.u32 %r644, [%rd112];
	// end inline asm
	add.s32 	%r639, %r1, 256;
$L__BB7_7:
	setp.ge.s32 	%p67, %r639, %r120;
	@%p67 bra 	$L__BB7_13;
	not.b32 	%r507, %r639;
	add.s32 	%r6, %r120, %r507;
	and.b32  	%r508, %r6, 768;
	setp.eq.s32 	%p68, %r508, 768;
	@%p68 bra 	$L__BB7_11;
	mul.wide.u32 	%rd114, %r639, 4;
	add.s64 	%rd121, %rd16, %rd114;
	shr.u32 	%r509, %r6, 8;
	add.s32 	%r510, %r509, 1;
	and.b32  	%r511, %r510, 3;
	neg.s32 	%r636, %r511;
$L__BB7_10:
	.pragma "nounroll";
	// begin inline asm
	ld.global.nc.u32 %r512, [%rd121];
	// end inline asm
	add.s32 	%r644, %r512, %r644;
	add.s32 	%r639, %r639, 256;
	add.s64 	%rd121, %rd121, 1024;
	add.s32 	%r636, %r636, 1;
	setp.ne.s32 	%p69, %r636, 0;
	@%p69 bra 	$L__BB7_10;
$L__BB7_11:
	setp.lt.u32 	%p70, %r6, 768;
	@%p70 bra 	$L__BB7_13;
$L__BB7_12:
	mul.wide.s32 	%rd120, %r639, 4;
	add.s64 	%rd116, %rd16, %rd120;
	// begin inline asm
	ld.global.nc.u32 %r513, [%rd116];
	// end inline asm
	add.s32 	%r517, %r513, %r644;
	add.s64 	%rd117, %rd116, 1024;
	// begin inline asm
	ld.global.nc.u32 %r514, [%rd117];
	// end inline asm
	add.s32 	%r518, %r514, %r517;
	add.s64 	%rd118, %rd116, 2048;
	// begin inline asm
	ld.global.nc.u32 %r515, [%rd118];
	// end inline asm
	add.s32 	%r519, %r515, %r518;
	add.s64 	%rd119, %rd116, 3072;
	// begin inline asm
	ld.global.nc.u32 %r516, [%rd119];
	// end inline asm
	add.s32 	%r644, %r516, %r519;
	add.s32 	%r639, %r639, 1024;
	setp.lt.s32 	%p71, %r639, %r120;
	@%p71 bra 	$L__BB7_12;
$L__BB7_13:
	setp.lt.s32 	%p72, %r120, 256;
	@%p72 bra 	$L__BB7_18;
	// begin inline asm
	mov.u32 %r583, %laneid;
	// end inline asm
	mov.b32 	%r586, 1;
	mov.b32 	%r607, 31;
	mov.b32 	%r608, -1;
	// begin inline asm
	shfl.sync.down.b32 %r584, %r644, %r586, %r607, %r608;
	// end inline asm
	setp.gt.s32 	%p88, %r583, 30;
	selp.b32 	%r609, 0, %r584, %p88;
	add.s32 	%r590, %r609, %r644;
	mov.b32 	%r591, 2;
	// begin inline asm
	shfl.sync.down.b32 %r589, %r590, %r591, %r607, %r608;
	// end inline asm
	setp.gt.s32 	%p89, %r583, 29;
	selp.b32 	%r610, 0, %r589, %p89;
	add.s32 	%r595, %r590, %r610;
	mov.b32 	%r596, 4;
	// begin inline asm
	shfl.sync.down.b32 %r594, %r595, %r596, %r607, %r608;
	// end inline asm
	setp.gt.s32 	%p90, %r583, 27;
	selp.b32 	%r611, 0, %r594, %p90;
	add.s32 	%r600, %r595, %r611;
	mov.b32 	%r601, 8;
	// begin inline asm
	shfl.sync.down.b32 %r599, %r600, %r601, %r607, %r608;
	// end inline asm
	setp.gt.s32 	%p91, %r583, 23;
	selp.b32 	%r612, 0, %r599, %p91;
	add.s32 	%r605, %r600, %r612;
	mov.b32 	%r606, 16;
	// begin inline asm
	shfl.sync.down.b32 %r604, %r605, %r606, %r607, %r608;
	// end inline asm
	setp.gt.s32 	%p92, %r583, 15;
	selp.b32 	%r613, 0, %r604, %p92;
	add.s32 	%r686, %r605, %r613;
	setp.ne.s32 	%p93, %r583, 0;
	@%p93 bra 	$L__BB7_16;
	shr.u32 	%r614, %r1, 3;
	and.b32  	%r615, %r614, 124;
	mov.u32 	%r616, _ZZN3cub18CUB_300001_SM_10006detail6reduce28DeviceReduceSingleTileKernelINS2_10policy_hubIijN4cuda3std3__44plusIiEEE10Policy1000EPiSC_iS9_iiNS7_10__identityEEEvT0_T1_T2_T3_T4_T6_E12temp_storage;
	add.s32 	%r617, %r616, %r615;
	st.shared.u32 	[%r617+8], %r686;
$L__BB7_16:
	bar.sync 	0;
	setp.ne.s32 	%p94, %r1, 0;
	@%p94 bra 	$L__BB7_72;
	ld.shared.u32 	%r618, [_ZZN3cub18CUB_300001_SM_10006detail6reduce28DeviceReduceSingleTileKernelINS2_10policy_hubIijN4cuda3std3__44plusIiEEE10Policy1000EPiSC_iS9_iiNS7_10__identityEEEvT0_T1_T2_T3_T4_T6_E12temp_storage+12];
	add.s32 	%r619, %r618, %r686;
	ld.shared.u32 	%r620, [_ZZN3cub18CUB_300001_SM_10006detail6reduce28DeviceReduceSingleTileKernelINS2_10policy_hubIijN4cuda3std3__44plusIiEEE10Policy1000EPiSC_iS9_iiNS7_10__identityEEEvT0_T1_T2_T3_T4_T6_E12temp_storage+16];
	add.s32 	%r621, %r619, %r620;
	ld.shared.u32 	%r622, [_ZZN3cub18CUB_300001_SM_10006detail6reduce28DeviceReduceSingleTileKernelINS2_10policy_hubIijN4cuda3std3__44plusIiEEE10Policy1000EPiSC_iS9_iiNS7_10__identityEEEvT0_T1_T2_T3_T4_T6_E12temp_storage+20];
	add.s32 	%r623, %r621, %r622;
	ld.shared.u32 	%r624, [_ZZN3cub18CUB_300001_SM_10006detail6reduce28DeviceReduceSingleTileKernelINS2_10policy_hubIijN4cuda3std3__44plusIiEEE10Policy1000EPiSC_iS9_iiNS7_10__identityEEEvT0_T1_T2_T3_T4_T6_E12temp_storage+24];
	add.s32 	%r625, %r623, %r624;
	ld.shared.u32 	%r626, [_ZZN3cub18CUB_300001_SM_10006detail6reduce28DeviceReduceSingleTileKernelINS2_10policy_hubIijN4cuda3std3__44plusIiEEE10Policy1000EPiSC_iS9_iiNS7_10__identityEEEvT0_T1_T2_T3_T4_T6_E12temp_storage+28];
	add.s32 	%r627, %r625, %r626;
	ld.shared.u32 	%r628, [_ZZN3cub18CUB_300001_SM_10006detail6reduce28DeviceReduceSingleTileKernelINS2_10policy_hubIijN4cuda3std3__44plusIiEEE10Policy1000EPiSC_iS9_iiNS7_10__identityEEEvT0_T1_T2_T3_T4_T6_E12temp_storage+32];
	add.s32 	%r629, %r627, %r628;
	ld.shared.u32 	%r630, [_ZZN3cub18CUB_300001_SM_10006detail6reduce28DeviceReduceSingleTileKernelINS2_10policy_hubIijN4cuda3std3__44plusIiEEE10Policy1000EPiSC_iS9_iiNS7_10__identityEEEvT0_T1_T2_T3_T4_T6_E12temp_storage+36];
	add.s32 	%r686, %r629, %r630;
	bra.uni 	$L__BB7_72;
$L__BB7_18:
	// begin inline asm
	mov.u32 %r520, %laneid;
	// end inline asm
	and.b32  	%r546, %r1, 992;
	add.s32 	%r547, %r546, 32;
	setp.gt.s32 	%p73, %r547, %r120;
	not.b32 	%r548, %r546;
	add.s32 	%r549, %r120, %r548;
	selp.b32 	%r544, %r549, 31, %p73;
	mov.b32 	%r523, 1;
	mov.b32 	%r545, -1;
	// begin inline asm
	shfl.sync.down.b32 %r521, %r644, %r523, %r544, %r545;
	// end inline asm
	setp.lt.s32 	%p74, %r520, %r544;
	selp.b32 	%r550, %r521, 0, %p74;
	add.s32 	%r527, %r550, %r644;
	mov.b32 	%r528, 2;
	// begin inline asm
	shfl.sync.down.b32 %r526, %r527, %r528, %r544, %r545;
	// end inline asm
	add.s32 	%r551, %r520, 2;
	setp.gt.s32 	%p75, %r551, %r544;
	selp.b32 	%r552, 0, %r526, %p75;
	add.s32 	%r532, %r527, %r552;
	mov.b32 	%r533, 4;
	// begin inline asm
	shfl.sync.down.b32 %r531, %r532, %r533, %r544, %r545;
	// end inline asm
	add.s32 	%r553, %r520, 4;
	setp.gt.s32 	%p76, %r553, %r544;
	selp.b32 	%r554, 0, %r531, %p76;
	add.s32 	%r537, %r532, %r554;
	mov.b32 	%r538, 8;
	// begin inline asm
	shfl.sync.down.b32 %r536, %r537, %r538, %r544, %r545;
	// end inline asm
	add.s32 	%r555, %r520, 8;
	setp.gt.s32 	%p77, %r555, %r544;
	selp.b32 	%r556, 0, %r536, %p77;
	add.s32 	%r542, %r537, %r556;
	mov.b32 	%r543, 16;
	// begin inline asm
	shfl.sync.down.b32 %r541, %r542, %r543, %r544, %r545;
	// end inline asm
	add.s32 	%r557, %r520, 16;
	setp.gt.s32 	%p78, %r557, %r544;
	selp.b32 	%r558, 0, %r541, %p78;
	add.s32 	%r686, %r542, %r558;
	setp.ne.s32 	%p79, %r520, 0;
	@%p79 bra 	$L__BB7_20;
	shr.u32 	%r559, %r1, 3;
	and.b32  	%r560, %r559, 124;
	mov.u32 	%r561, _ZZN3cub18CUB_300001_SM_10006detail6reduce28DeviceReduceSingleTileKernelINS2_10policy_hubIijN4cuda3std3__44plusIiEEE10Policy1000EPiSC_iS9_iiNS7_10__identityEEEvT0_T1_T2_T3_T4_T6_E12temp_storage;
	add.s32 	%r562, %r561, %r560;
	st.shared.u32 	[%r562+8], %r686;
$L__BB7_20:
	bar.sync 	0;
	setp.ne.s32 	%p80, %r1, 0;
	@%p80 bra 	$L__BB7_72;
	setp.gt.s32 	%p81, %r120, 32;
	ld.shared.u32 	%r563, [_ZZN3cub18CUB_300001_SM_10006detail6reduce28DeviceReduceSingleTileKernelINS2_10policy_hubIijN4cuda3std3__44plusIiEEE10Policy1000EPiSC_iS9_iiNS7_10__identityEEEvT0_T1_T2_T3_T4_T6_E12temp_storage+12];
	selp.b32 	%r564, %r563, 0, %p81;
	add.s32 	%r565, %r564, %r686;
	setp.gt.s32 	%p82, %r120, 64;
	ld.shared.u32 	%r566, [_ZZN3cub18CUB_300001_SM_10006detail6reduce28DeviceReduceSingleTileKernelINS2_10policy_hubIijN4cuda3std3__44plusIiEEE10Policy1000EPiSC_iS9_iiNS7_10__identityEEEvT0_T1_T2_T3_T4_T6_E12temp_storage+16];
	selp.b32 	%r567, %r566, 0, %p82;
	add.s32 	%r568, %r565, %r567;
	setp.gt.s32 	%p83, %r120, 96;
	ld.shared.u32 	%r569, [_ZZN3cub18CUB_300001_SM_10006detail6reduce28DeviceReduceSingleTileKernelINS2_10policy_hubIijN4cuda3std3__44plusIiEEE10Policy1000EPiSC_iS9_iiNS7_10__identityEEEvT0_T1_T2_T3_T4_T6_E12temp_storage+20];
	selp.b32 	%r570, %r569, 0, %p83;
	add.s32 	%r571, %r568, %r570;
	setp.gt.s32 	%p84, %r120, 128;
	ld.shared.u32 	%r572, [_ZZN3cub18CUB_300001_SM_10006detail6reduce28DeviceReduceSingleTileKernelINS2_10policy_hubIijN4cuda3std3__44plusIiEEE10Policy1000EPiSC_iS9_iiNS7_10__identityEEEvT0_T1_T2_T3_T4_T6_E12temp_storage+24];
	selp.b32 	%r573, %r572, 0, %p84;
	add.s32 	%r574, %r571, %r573;
	setp.gt.s32 	%p85, %r120, 160;
	ld.shared.u32 	%r575, [_ZZN3cub18CUB_300001_SM_10006detail6reduce28DeviceReduceSingleTileKernelINS2_10policy_hubIijN4cuda3std3__44plusIiEEE10Policy1000EPiSC_iS9_iiNS7_10__identityEEEvT0_T1_T2_T3_T4_T6_E12temp_storage+28];
	selp.b32 	%r576, %r575, 0, %p85;
	add.s32 	%r577, %r574, %r576;
	setp.gt.s32 	%p86, %r120, 192;
	ld.shared.u32 	%r578, [_ZZN3cub18CUB_300001_SM_10006detail6reduce28DeviceReduceSingleTileKernelINS2_10policy_hubIijN4cuda3std3__44plusIiEEE10Policy1000EPiSC_iS9_iiNS7_10__identityEEEvT0_T1_T2_T3_T4_T6_E12temp_storage+32];
	selp.b32 	%r579, %r578, 0, %p86;
	add.s32 	%r580, %r577, %r579;
	setp.gt.s32 	%p87, %r120, 224;
	ld.shared.u32 	%r581, [_ZZN3cub18CUB_300001_SM_10006detail6reduce28DeviceReduceSingleTileKernelINS2_10policy_hubIijN4cuda3std3__44plusIiEEE10Policy1000EPiSC_iS9_iiNS7_10__identityEEEvT0_T1_T2_T3_T4_T6_E12temp_storage+36];
	selp.b32 	%r582, %r581, 0, %p87;
	add.s32 	%r686, %r580, %r582;
	bra.uni 	$L__BB7_72;
$L__BB7_22:
	mov.u32 	%r26, %tid.x;
	shl.b32 	%r377, %r26, 2;
	mul.wide.u32 	%rd86, %r377, 4;
	add.s64 	%rd76, %rd16, %rd86;
	// begin inline asm
	ld.global.nc.v2.u64 {%rd74, %rd75}, [%rd76];
	// end inline asm
	mov.b64 	{%r378, %r379}, %rd75;
	mov.b64 	{%r380, %r381}, %rd74;
	add.s64 	%rd79, %rd76, 4096;
	// begin inline asm
	ld.global.nc.v2.u64 {%rd77, %rd78}, [%rd79];
	// end inline asm
	mov.b64 	{%r382, %r383}, %rd78;
	mov.b64 	{%r384, %r385}, %rd77;
	add.s64 	%rd82, %rd76, 8192;
	// begin inline asm
	ld.global.nc.v2.u64 {%rd80, %rd81}, [%rd82];
	// end inline asm
	mov.b64 	{%r386, %r387}, %rd81;
	mov.b64 	{%r388, %r389}, %rd80;
	add.s64 	%rd85, %rd76, 12288;
	// begin inline asm
	ld.global.nc.v2.u64 {%rd83, %rd84}, [%rd85];
	// end inline asm
	mov.b64 	{%r390, %r391}, %rd84;
	mov.b64 	{%r392, %r393}, %rd83;
	add.s32 	%r394, %r381, %r380;
	add.s32 	%r395, %r378, %r394;
	add.s32 	%r396, %r379, %r395;
	add.s32 	%r397, %r384, %r396;
	add.s32 	%r398, %r385, %r397;
	add.s32 	%r399, %r382, %r398;
	add.s32 	%r400, %r383, %r399;
	add.s32 	%r401, %r388, %r400;
	add.s32 	%r402, %r389, %r401;
	add.s32 	%r403, %r386, %r402;
	add.s32 	%r404, %r387, %r403;
	add.s32 	%r405, %r392, %r404;
	add.s32 	%r406, %r393, %r405;
	add.s32 	%r407, %r390, %r406;
	add.s32 	%r659, %r391, %r407;
	setp.lt.u32 	%p50, %r120, 8192;
	mov.b32 	%r648, 4096;
	@%p50 bra 	$L__BB7_26;
	add.s32 	%r28, %r120, -4096;
	mov.b32 	%r648, 4096;
$L__BB7_24:
	mul.wide.s32 	%rd99, %r648, 4;
	add.s64 	%rd89, %rd76, %rd99;
	// begin inline asm
	ld.global.nc.v2.u64 {%rd87, %rd88}, [%rd89];
	// end inline asm
	mov.b64 	{%r409, %r410}, %rd88;
	mov.b64 	{%r411, %r412}, %rd87;
	add.s64 	%rd92, %rd89, 4096;
	// begin inline asm
	ld.global.nc.v2.u64 {%rd90, %rd91}, [%rd92];
	// end inline asm
	mov.b64 	{%r413, %r414}, %rd91;
	mov.b64 	{%r415, %r416}, %rd90;
	add.s64 	%rd95, %rd89, 8192;
	// begin inline asm
	ld.global.nc.v2.u64 {%rd93, %rd94}, [%rd95];
	// end inline asm
	mov.b64 	{%r417, %r418}, %rd94;
	mov.b64 	{%r419, %r420}, %rd93;
	add.s64 	%rd98, %rd89, 12288;
	// begin inline asm
	ld.global.nc.v2.u64 {%rd96, %rd97}, [%rd98];
	// end inline asm
	mov.b64 	{%r421, %r422}, %rd97;
	mov.b64 	{%r423, %r424}, %rd96;
	add.s32 	%r425, %r411, %r659;
	add.s32 	%r426, %r412, %r425;
	add.s32 	%r427, %r409, %r426;
	add.s32 	%r428, %r410, %r427;
	add.s32 	%r429, %r415, %r428;
	add.s32 	%r430, %r416, %r429;
	add.s32 	%r431, %r413, %r430;
	add.s32 	%r432, %r414, %r431;
	add.s32 	%r433, %r419, %r432;
	add.s32 	%r434, %r420, %r433;
	add.s32 	%r435, %r417, %r434;
	add.s32 	%r436, %r418, %r435;
	add.s32 	%r437, %r423, %r436;
	add.s32 	%r438, %r424, %r437;
	add.s32 	%r439, %r421, %r438;
	add.s32 	%r659, %r422, %r439;
	sub.s32 	%r440, %r120, %r648;
	setp.lt.s32 	%p51, %r440, 4096;
	@%p51 bra 	$L__BB7_34;
	add.s32 	%r648, %r648, 4096;
	setp.le.s32 	%p52, %r648, %r28;
	@%p52 bra 	$L__BB7_24;
$L__BB7_26:
	setp.le.s32 	%p53, %r120, %r648;
	@%p53 bra 	$L__BB7_34;
	sub.s32 	%r35, %r120, %r648;
	setp.ge.s32 	%p54, %r26, %r35;
	@%p54 bra 	$L__BB7_34;
	not.b32 	%r442, %r26;
	add.s32 	%r443, %r120, %r442;
	sub.s32 	%r36, %r443, %r648;
	and.b32  	%r444, %r36, 768;
	setp.eq.s32 	%p55, %r444, 768;
	mov.u32 	%r653, %r26;
	@%p55 bra 	$L__BB7_31;
	add.s32 	%r650, %r26, %r648;
	shr.u32 	%r445, %r36, 8;
	add.s32 	%r446, %r445, 1;
	and.b32  	%r447, %r446, 3;
	neg.s32 	%r649, %r447;
	mov.u32 	%r653, %r26;
$L__BB7_30:
	.pragma "nounroll";
	mul.wide.u32 	%rd101, %r650, 4;
	add.s64 	%rd100, %rd16, %rd101;
	// begin inline asm
	ld.global.nc.u32 %r448, [%rd100];
	// end inline asm
	add.s32 	%r659, %r448, %r659;
	add.s32 	%r653, %r653, 256;
	add.s32 	%r650, %r650, 256;
	add.s32 	%r649, %r649, 1;
	setp.ne.s32 	%p56, %r649, 0;
	@%p56 bra 	$L__BB7_30;
$L__BB7_31:
	setp.lt.u32 	%p57, %r36, 768;
	@%p57 bra 	$L__BB7_34;
	cvt.u64.u32 	%rd102, %r653;
	cvt.u64.u32 	%rd103, %r648;
	add.s64 	%rd104, %rd102, %rd103;
	shl.b64 	%rd105, %rd104, 2;
	add.s64 	%rd106, %rd105, %rd16;
	add.s64 	%rd122, %rd106, 2048;
	add.s32 	%r656, %r653, %r648;
$L__BB7_33:
	mul.wide.u32 	%rd111, %r656, 4;
	add.s64 	%rd107, %rd16, %rd111;
	// begin inline asm
	ld.global.nc.u32 %r449, [%rd107];
	// end inline asm
	add.s32 	%r453, %r449, %r659;
	add.s64 	%rd108, %rd122, -1024;
	// begin inline asm
	ld.global.nc.u32 %r450, [%rd108];
	// end inline asm
	add.s32 	%r454, %r450, %r453;
	// begin inline asm
	ld.global.nc.u32 %r451, [%rd122];
	// end inline asm
	add.s32 	%r455, %r451, %r454;
	add.s64 	%rd110, %rd122, 1024;
	// begin inline asm
	ld.global.nc.u32 %r452, [%rd110];
	// end inline asm
	add.s32 	%r659, %r452, %r455;
	add.s32 	%r653, %r653, 1024;
	add.s64 	%rd122, %rd122, 4096;
	add.s32 	%r656, %r656, 1024;
	setp.lt.s32 	%p58, %r653, %r35;
	@%p58 bra 	$L__BB7_33;
$L__BB7_34:
	// begin inline asm
	mov.u32 %r456, %laneid;
	// end inline asm
	mov.b32 	%r459, 1;
	mov.b32 	%r480, 31;
	mov.b32 	%r481, -1;
	// begin inline asm
	shfl.sync.down.b32 %r457, %r659, %r459, %r480, %r481;
	// end inline asm
	setp.gt.s32 	%p59, %r456, 30;
	selp.b32 	%r482, 0, %r457, %p59;
	add.s32 	%r463, %r482, %r659;
	mov.b32 	%r464, 2;
	// begin inline asm
	shfl.sync.down.b32 %r462, %r463, %r464, %r480, %r481;
	// end inline asm
	setp.gt.s32 	%p60, %r456, 29;
	selp.b32 	%r483, 0, %r462, %p60;
	add.s32 	%r468, %r463, %r483;
	mov.b32 	%r469, 4;
	// begin inline asm
	shfl.sync.down.b32 %r467, %r468, %r469, %r480, %r481;
	// end inline asm
	setp.gt.s32 	%p61, %r456, 27;
	selp.b32 	%r484, 0, %r467, %p61;
	add.s32 	%r473, %r468, %r484;
	mov.b32 	%r474, 8;
	// begin inline asm
	shfl.sync.down.b32 %r472, %r473, %r474, %r480, %r481;
	// end inline asm
	setp.gt.s32 	%p62, %r456, 23;
	selp.b32 	%r485, 0, %r472, %p62;
	add.s32 	%r478, %r473, %r485;
	mov.b32 	%r479, 16;
	// begin inline asm
	shfl.sync.down.b32 %r477, %r478, %r479, %r480, %r481;
	// end inline asm
	setp.gt.s32 	%p63, %r456, 15;
	selp.b32 	%r486, 0, %r477, %p63;
	add.s32 	%r686, %r478, %r486;
	setp.ne.s32 	%p64, %r456, 0;
	@%p64 bra 	$L__BB7_36;
	shr.u32 	%r487, %r26, 3;
	and.b32  	%r488, %r487, 124;
	mov.u32 	%r489, _ZZN3cub18CUB_300001_SM_10006detail6reduce28DeviceReduceSingleTileKernelINS2_10policy_hubIijN4cuda3std3__44plusIiEEE10Policy1000EPiSC_iS9_iiNS7_10__identityEEEvT0_T1_T2_T3_T4_T6_E12temp_storage;
	add.s32 	%r490, %r489, %r488;
	st.shared.u32 	[%r490+8], %r686;
$L__BB7_36:
	bar.sync 	0;
	setp.ne.s32 	%p65, %r26, 0;
	@%p65 bra 	$L__BB7_72;
	ld.shared.u32 	%r491, [_ZZN3cub18CUB_300001_SM_10006detail6reduce28DeviceReduceSingleTileKernelINS2_10policy_hubIijN4cuda3std3__44plusIiEEE10Policy1000EPiSC_iS9_iiNS7_10__identityEEEvT0_T1_T2_T3_T4_T6_E12temp_storage+12];
	add.s32 	%r492, %r491, %r686;
	ld.shared.u32 	%r493, [_ZZN3cub18CUB_300001_SM_10006detail6reduce28DeviceReduceSingleTileKernelINS2_10policy_hubIijN4cuda3std3__44plusIiEEE10Policy1000EPiSC_iS9_iiNS7_10__identityEEEvT0_T1_T2_T3_T4_T6_E12temp_storage+16];
	add.s32 	%r494, %r492, %r493;
	ld.shared.u32 	%r495, [_ZZN3cub18CUB_300001_SM_10006detail6reduce28DeviceReduceSingleTileKernelINS2_10policy_hubIijN4cuda3std3__44plusIiEEE10Policy1000EPiSC_iS9_iiNS7_10__identityEEEvT0_T1_T2_T3_T4_T6_E12temp_storage+20];
	add.s32 	%r496, %r494, %r495;
	ld.shared.u32 	%r497, [_ZZN3cub18CUB_300001_SM_10006detail6reduce28DeviceReduceSingleTileKernelINS2_10policy_hubIijN4cuda3std3__44plusIiEEE10Policy1000EPiSC_iS9_iiNS7_10__identityEEEvT0_T1_T2_T3_T4_T6_E12temp_storage+24];
	add.s32 	%r498, %r496, %r497;
	ld.shared.u32 	%r499, [_ZZN3cub18CUB_300001_SM_10006detail6reduce28DeviceReduceSingleTileKernelINS2_10policy_hubIijN4cuda3std3__44plusIiEEE10Policy1000EPiSC_iS9_iiNS7_10__identityEEEvT0_T1_T2_T3_T4_T6_E12temp_storage+28];
	add.s32 	%r500, %r498, %r499;
	ld.shared.u32 	%r501, [_ZZN3cub18CUB_300001_SM_10006detail6reduce28DeviceReduceSingleTileKernelINS2_10policy_hubIijN4cuda3std3__44plusIiEEE10Policy1000EPiSC_iS9_iiNS7_10__identityEEEvT0_T1_T2_T3_T4_T6_E12temp_storage+32];
	add.s32 	%r502, %r500, %r501;
	ld.shared.u32 	%r503, [_ZZN3cub18CUB_300001_SM_10006detail6reduce28DeviceReduceSingleTileKernelINS2_10policy_hubIijN4cuda3std3__44plusIiEEE10Policy1000EPiSC_iS9_iiNS7_10__identityEEEvT0_T1_T2_T3_T4_T6_E12temp_storage+36];
	add.s32 	%r686, %r502, %r503;
	bra.uni 	$L__BB7_72;
$L__BB7_38:
	setp.gt.s32 	%p3, %r120, 4095;
	@%p3 bra 	$L__BB7_56;
	mov.u32 	%r60, %tid.x;
	setp.ge.s32 	%p20, %r60, %r120;
	mov.b32 	%r670, 0;
	mov.u32 	%r665, %r60;
	@%p20 bra 	$L__BB7_41;
	mul.wide.u32 	%rd66, %r60, 4;
	add.s64 	%rd65, %rd16, %rd66;
	// begin inline asm
	ld.global.nc.u32 %r670, [%rd65];
	// end inline asm
	add.s32 	%r665, %r60, 256;
$L__BB7_41:
	setp.ge.s32 	%p21, %r665, %r120;
	@%p21 bra 	$L__BB7_47;
	not.b32 	%r252, %r665;
	add.s32 	%r65, %r120, %r252;
	and.b32  	%r253, %r65, 768;
	setp.eq.s32 	%p22, %r253, 768;
	@%p22 bra 	$L__BB7_45;
	mul.wide.u32 	%rd67, %r665, 4;
	add.s64 	%rd123, %rd16, %rd67;
	shr.u32 	%r254, %r65, 8;
	add.s32 	%r255, %r254, 1;
	and.b32  	%r256, %r255, 3;
	neg.s32 	%r662, %r256;
$L__BB7_44:
	.pragma "nounroll";
	// begin inline asm
	ld.global.nc.u32 %r257, [%rd123];
	// end inline asm
	add.s32 	%r670, %r257, %r670;
	add.s32 	%r665, %r665, 256;
	add.s64 	%rd123, %rd123, 1024;
	add.s32 	%r662, %r662, 1;
	setp.ne.s32 	%p23, %r662, 0;
	@%p23 bra 	$L__BB7_44;
$L__BB7_45:
	setp.lt.u32 	%p24, %r65, 768;
	@%p24 bra 	$L__BB7_47;
$L__BB7_46:
	mul.wide.s32 	%rd73, %r665, 4;
	add.s64 	%rd69, %rd16, %rd73;
	// begin inline asm
	ld.global.nc.u32 %r258, [%rd69];
	// end inline asm
	add.s32 	%r262, %r258, %r670;
	add.s64 	%rd70, %rd69, 1024;
	// begin inline asm
	ld.global.nc.u32 %r259, [%rd70];
	// end inline asm
	add.s32 	%r263, %r259, %r262;
	add.s64 	%rd71, %rd69, 2048;
	// begin inline asm
	ld.global.nc.u32 %r260, [%rd71];
	// end inline asm
	add.s32 	%r264, %r260, %r263;
	add.s64 	%rd72, %rd69, 3072;
	// begin inline asm
	ld.global.nc.u32 %r261, [%rd72];
	// end inline asm
	add.s32 	%r670, %r261, %r264;
	add.s32 	%r665, %r665, 1024;
	setp.lt.s32 	%p25, %r665, %r120;
	@%p25 bra 	$L__BB7_46;
$L__BB7_47:
	setp.lt.s32 	%p26, %r120, 256;
	@%p26 bra 	$L__BB7_52;
	// begin inline asm
	mov.u32 %r328, %laneid;
	// end inline asm
	mov.b32 	%r331, 1;
	mov.b32 	%r352, 31;
	mov.b32 	%r353, -1;
	// begin inline asm
	shfl.sync.down.b32 %r329, %r670, %r331, %r352, %r353;
	// end inline asm
	setp.gt.s32 	%p42, %r328, 30;
	selp.b32 	%r354, 0, %r329, %p42;
	add.s32 	%r335, %r354, %r670;
	mov.b32 	%r336, 2;
	// begin inline asm
	shfl.sync.down.b32 %r334, %r335, %r336, %r352, %r353;
	// end inline asm
	setp.gt.s32 	%p43, %r328, 29;
	selp.b32 	%r355, 0, %r334, %p43;
	add.s32 	%r340, %r335, %r355;
	mov.b32 	%r341, 4;
	// begin inline asm
	shfl.sync.down.b32 %r339, %r340, %r341, %r352, %r353;
	// end inline asm
	setp.gt.s32 	%p44, %r328, 27;
	selp.b32 	%r356, 0, %r339, %p44;
	add.s32 	%r345, %r340, %r356;
	mov.b32 	%r346, 8;
	// begin inline asm
	shfl.sync.down.b32 %r344, %r345, %r346, %r352, %r353;
	// end inline asm
	setp.gt.s32 	%p45, %r328, 23;
	selp.b32 	%r357, 0, %r344, %p45;
	add.s32 	%r350, %r345, %r357;
	mov.b32 	%r351, 16;
	// begin inline asm
	shfl.sync.down.b32 %r349, %r350, %r351, %r352, %r353;
	// end inline asm
	setp.gt.s32 	%p46, %r328, 15;
	selp.b32 	%r358, 0, %r349, %p46;
	add.s32 	%r686, %r350, %r358;
	setp.ne.s32 	%p47, %r328, 0;
	@%p47 bra 	$L__BB7_50;
	shr.u32 	%r359, %r60, 3;
	and.b32  	%r360, %r359, 124;
	mov.u32 	%r361, _ZZN3cub18CUB_300001_SM_10006detail6reduce28DeviceReduceSingleTileKernelINS2_10policy_hubIijN4cuda3std3__44plusIiEEE10Policy1000EPiSC_iS9_iiNS7_10__identityEEEvT0_T1_T2_T3_T4_T6_E12temp_storage;
	add.s32 	%r362, %r361, %r360;
	st.shared.u32 	[%r362+8], %r686;
$L__BB7_50:
	bar.sync 	0;
	setp.ne.s32 	%p48, %r60, 0;
	@%p48 bra 	$L__BB7_72;
	ld.shared.u32 	%r363, [_ZZN3cub18CUB_300001_SM_10006detail6reduce28DeviceReduceSingleTileKernelINS2_10policy_hubIijN4cuda3std3__44plusIiEEE10Policy1000EPiSC_iS9_iiNS7_10__identityEEEvT0_T1_T2_T3_T4_T6_E12temp_storage+12];
	add.s32 	%r364, %r363, %r686;
	ld.shared.u32 	%r365, [_ZZN3cub18CUB_300001_SM_10006detail6reduce28DeviceReduceSingleTileKernelINS2_10policy_hubIijN4cuda3std3__44plusIiEEE10Policy1000EPiSC_iS9_iiNS7_10__identityEEEvT0_T1_T2_T3_T4_T6_E12temp_storage+16];
	add.s32 	%r366, %r364, %r365;
	ld.shared.u32 	%r367, [_ZZN3cub18CUB_300001_SM_10006detail6reduce28DeviceReduceSingleTileKernelINS2_10policy_hubIijN4cuda3std3__44plusIiEEE10Policy1000EPiSC_iS9_iiNS7_10__identityEEEvT0_T1_T2_T3_T4_T6_E12temp_storage+20];
	add.s32 	%r368, %r366, %r367;
	ld.shared.u32 	%r369, [_ZZN3cub18CUB_300001_SM_10006detail6reduce28DeviceReduceSingleTileKernelINS2_10policy_hubIijN4cuda3std3__44plusIiEEE10Policy1000EPiSC_iS9_iiNS7_10__identityEEEvT0_T1_T2_T3_T4_T6_E12temp_storage+24];
	add.s32 	%r370, %r368, %r369;
	ld.shared.u32 	%r371, [_ZZN3cub18CUB_300001_SM_10006detail6reduce28DeviceReduceSingleTileKernelINS2_10policy_hubIijN4cuda3std3__44plusIiEEE10Policy1000EPiSC_iS9_iiNS7_10__identityEEEvT0_T1_T2_T3_T4_T6_E12temp_storage+28];
	add.s32 	%r372, %r370, %r371;
	ld.shared.u32 	%r373, [_ZZN3cub18CUB_300001_SM_10006detail6reduce28DeviceReduceSingleTileKernelINS2_10policy_hubIijN4cuda3std3__44plusIiEEE10Policy1000EPiSC_iS9_iiNS7_10__identityEEEvT0_T1_T2_T3_T4_T6_E12temp_storage+32];
	add.s32 	%r374, %r372, %r373;
	ld.shared.u32 	%r375, [_ZZN3cub18CUB_300001_SM_10006detail6reduce28DeviceReduceSingleTileKernelINS2_10policy_hubIijN4cuda3std3__44plusIiEEE10Policy1000EPiSC_iS9_iiNS7_10__identityEEEvT0_T1_T2_T3_T4_T6_E12temp_storage+36];
	add.s32 	%r686, %r374, %r375;
	bra.uni 	$L__BB7_72;
$L__BB7_52:
	// begin inline asm
	mov.u32 %r265, %laneid;
	// end inline asm
	and.b32  	%r291, %r60, 992;
	add.s32 	%r292, %r291, 32;
	setp.gt.s32 	%p27, %r292, %r120;
	not.b32 	%r293, %r291;
	add.s32 	%r294, %r120, %r293;
	selp.b32 	%r289, %r294, 31, %p27;
	mov.b32 	%r268, 1;
	mov.b32 	%r290, -1;
	// begin inline asm
	shfl.sync.down.b32 %r266, %r670, %r268, %r289, %r290;
	// end inline asm
	setp.lt.s32 	%p28, %r265, %r289;
	selp.b32 	%r295, %r266, 0, %p28;
	add.s32 	%r272, %r295, %r670;
	mov.b32 	%r273, 2;
	// begin inline asm
	shfl.sync.down.b32 %r271, %r272, %r273, %r289, %r290;
	// end inline asm
	add.s32 	%r296, %r265, 2;
	setp.gt.s32 	%p29, %r296, %r289;
	selp.b32 	%r297, 0, %r271, %p29;
	add.s32 	%r277, %r272, %r297;
	mov.b32 	%r278, 4;
	// begin inline asm
	shfl.sync.down.b32 %r276, %r277, %r278, %r289, %r290;
	// end inline asm
	add.s32 	%r298, %r265, 4;
	setp.gt.s32 	%p30, %r298, %r289;
	selp.b32 	%r299, 0, %r276, %p30;
	add.s32 	%r282, %r277, %r299;
	mov.b32 	%r283, 8;
	// begin inline asm
	shfl.sync.down.b32 %r281, %r282, %r283, %r289, %r290;
	// end inline asm
	add.s32 	%r300, %r265, 8;
	setp.gt.s32 	%p31, %r300, %r289;
	selp.b32 	%r301, 0, %r281, %p31;
	add.s32 	%r287, %r282, %r301;
	mov.b32 	%r288, 16;
	// begin inline asm
	shfl.sync.down.b32 %r286, %r287, %r288, %r289, %r290;
	// end inline asm
	add.s32 	%r302, %r265, 16;
	setp.gt.s32 	%p32, %r302, %r289;
	selp.b32 	%r303, 0, %r286, %p32;
	add.s32 	%r686, %r287, %r303;
	setp.ne.s32 	%p33, %r265, 0;
	@%p33 bra 	$L__BB7_54;
	shr.u32 	%r304, %r60, 3;
	and.b32  	%r305, %r304, 124;
	mov.u32 	%r306, _ZZN3cub18CUB_300001_SM_10006detail6reduce28DeviceReduceSingleTileKernelINS2_10policy_hubIijN4cuda3std3__44plusIiEEE10Policy1000EPiSC_iS9_iiNS7_10__identityEEEvT0_T1_T2_T3_T4_T6_E12temp_storage;
	add.s32 	%r307, %r306, %r305;
	st.shared.u32 	[%r307+8], %r686;
$L__BB7_54:
	bar.sync 	0;
	setp.ne.s32 	%p34, %r60, 0;
	@%p34 bra 	$L__BB7_72;
	setp.gt.s32 	%p35, %r120, 32;
	ld.shared.u32 	%r308, [_ZZN3cub18CUB_300001_SM_10006detail6reduce28DeviceReduceSingleTileKernelINS2_10policy_hubIijN4cuda3std3__44plusIiEEE10Policy1000EPiSC_iS9_iiNS7_10__identityEEEvT0_T1_T2_T3_T4_T6_E12temp_storage+12];
	selp.b32 	%r309, %r308, 0, %p35;
	add.s32 	%r310, %r309, %r686;
	setp.gt.s32 	%p36, %r120, 64;
	ld.shared.u32 	%r311, [_ZZN3cub18CUB_300001_SM_10006detail6reduce28DeviceReduceSingleTileKernelINS2_10policy_hubIijN4cuda3std3__44plusIiEEE10Policy1000EPiSC_iS9_iiNS7_10__identityEEEvT0_T1_T2_T3_T4_T6_E12temp_storage+16];
	selp.b32 	%r312, %r311, 0, %p36;
	add.s32 	%r313, %r310, %r312;
	setp.gt.s32 	%p37, %r120, 96;
	ld.shared.u32 	%r314, [_ZZN3cub18CUB_300001_SM_10006detail6reduce28DeviceReduceSingleTileKernelINS2_10policy_hubIijN4cuda3std3__44plusIiEEE10Policy1000EPiSC_iS9_iiNS7_10__identityEEEvT0_T1_T2_T3_T4_T6_E12temp_storage+20];
	selp.b32 	%r315, %r314, 0, %p37;
	add.s32 	%r316, %r313, %r315;
	setp.gt.s32 	%p38, %r120, 128;
	ld.shared.u32 	%r317, [_ZZN3cub18CUB_300001_SM_10006detail6reduce28DeviceReduceSingleTileKernelINS2_10policy_hubIijN4cuda3std3__44plusIiEEE10Policy1000EPiSC_iS9_iiNS7_10__identityEEEvT0_T1_T2_T3_T4_T6_E12temp_storage+24];
	selp.b32 	%r318, %r317, 0, %p38;
	add.s32 	%r319, %r316, %r318;
	setp.gt.s32 	%p39, %r120, 160;
	ld.shared.u32 	%r320, [_ZZN3cub18CUB_300001_SM_10006detail6reduce28DeviceReduceSingleTileKernelINS2_10policy_hubIijN4cuda3std3__44plusIiEEE10Policy1000EPiSC_iS9_iiNS7_10__identityEEEvT0_T1_T2_T3_T4_T6_E12temp_storage+28];
	selp.b32 	%r321, %r320, 0, %p39;
	add.s32 	%r322, %r319, %r321;
	setp.gt.s32 	%p40, %r120, 192;
	ld.shared.u32 	%r323, [_ZZN3cub18CUB_300001_SM_10006detail6reduce28DeviceReduceSingleTileKernelINS2_10policy_hubIijN4cuda3std3__44plusIiEEE10Policy1000EPiSC_iS9_iiNS7_10__identityEEEvT0_T1_T2_T3_T4_T6_E12temp_storage+32];
	selp.b32 	%r324, %r323, 0, %p40;
	add.s32 	%r325, %r322, %r324;
	setp.gt.s32 	%p41, %r120, 224;
	ld.shared.u32 	%r326, [_ZZN3cub18CUB_300001_SM_10006detail6reduce28DeviceReduceSingleTileKernelINS2_10policy_hubIijN4cuda3std3__44plusIiEEE10Policy1000EPiSC_iS9_iiNS7_10__identityEEEvT0_T1_T2_T3_T4_T6_E12temp_storage+36];
	selp.b32 	%r327, %r326, 0, %p41;
	add.s32 	%r686, %r325, %r327;
	bra.uni 	$L__BB7_72;
$L__BB7_56:
	mov.u32 	%r85, %tid.x;
	mul.wide.u32 	%rd35, %r85, 4;
	add.s64 	%rd19, %rd16, %rd35;
	// begin inline asm
	ld.global.nc.u32 %r122, [%rd19];
	// end inline asm
	add.s64 	%rd20, %rd19, 1024;
	// begin inline asm
	ld.global.nc.u32 %r123, [%rd20];
	// end inline asm
	add.s64 	%rd21, %rd19, 2048;
	// begin inline asm
	ld.global.nc.u32 %r124, [%rd21];
	// end inline asm
	add.s64 	%rd22, %rd19, 3072;
	// begin inline asm
	ld.global.nc.u32 %r125, [%rd22];
	// end inline asm
	add.s64 	%rd23, %rd19, 4096;
	// begin inline asm
	ld.global.nc.u32 %r126, [%rd23];
	// end inline asm
	add.s64 	%rd24, %rd19, 5120;
	// begin inline asm
	ld.global.nc.u32 %r127, [%rd24];
	// end inline asm
	add.s64 	%rd25, %rd19, 6144;
	// begin inline asm
	ld.global.nc.u32 %r128, [%rd25];
	// end inline asm
	add.s64 	%rd26, %rd19, 7168;
	// begin inline asm
	ld.global.nc.u32 %r129, [%rd26];
	// end inline asm
	add.s64 	%rd27, %rd19, 8192;
	// begin inline asm
	ld.global.nc.u32 %r130, [%rd27];
	// end inline asm
	add.s64 	%rd28, %rd19, 9216;
	// begin inline asm
	ld.global.nc.u32 %r131, [%rd28];
	// end inline asm
	add.s64 	%rd29, %rd19, 10240;
	// begin inline asm
	ld.global.nc.u32 %r132, [%rd29];
	// end inline asm
	add.s64 	%rd30, %rd19, 11264;
	// begin inline asm
	ld.global.nc.u32 %r133, [%rd30];
	// end inline asm
	add.s64 	%rd31, %rd19, 12288;
	// begin inline asm
	ld.global.nc.u32 %r134, [%rd31];
	// end inline asm
	add.s64 	%rd32, %rd19, 13312;
	// begin inline asm
	ld.global.nc.u32 %r135, [%rd32];
	// end inline asm
	add.s64 	%rd33, %rd19, 14336;
	// begin inline asm
	ld.global.nc.u32 %r136, [%rd33];
	// end inline asm
	add.s64 	%rd34, %rd19, 15360;
	// begin inline asm
	ld.global.nc.u32 %r137, [%rd34];
	// end inline asm
	add.s32 	%r139, %r123, %r122;
	add.s32 	%r140, %r124, %r139;
	add.s32 	%r141, %r125, %r140;
	add.s32 	%r142, %r126, %r141;
	add.s32 	%r143, %r127, %r142;
	add.s32 	%r144, %r128, %r143;
	add.s32 	%r145, %r129, %r144;
	add.s32 	%r146, %r130, %r145;
	add.s32 	%r147, %r131, %r146;
	add.s32 	%r148, %r132, %r147;
	add.s32 	%r149, %r133, %r148;
	add.s32 	%r150, %r134, %r149;
	add.s32 	%r151, %r135, %r150;
	add.s32 	%r152, %r136, %r151;
	add.s32 	%r685, %r137, %r152;
	setp.lt.u32 	%p4, %r120, 8192;
	mov.b32 	%r674, 4096;
	@%p4 bra 	$L__BB7_60;
	add.s32 	%r87, %r120, -4096;
	mov.b32 	%r674, 4096;
$L__BB7_58:
	mul.wide.s32 	%rd52, %r674, 4;
	add.s64 	%rd36, %rd19, %rd52;
	// begin inline asm
	ld.global.nc.u32 %r154, [%rd36];
	// end inline asm
	add.s64 	%rd37, %rd36, 1024;
	// begin inline asm
	ld.global.nc.u32 %r155, [%rd37];
	// end inline asm
	add.s64 	%rd38, %rd36, 2048;
	// begin inline asm
	ld.global.nc.u32 %r156, [%rd38];
	// end inline asm
	add.s64 	%rd39, %rd36, 3072;
	// begin inline asm
	ld.global.nc.u32 %r157, [%rd39];
	// end inline asm
	add.s64 	%rd40, %rd36, 4096;
	// begin inline asm
	ld.global.nc.u32 %r158, [%rd40];
	// end inline asm
	add.s64 	%rd41, %rd36, 5120;
	// begin inline asm
	ld.global.nc.u32 %r159, [%rd41];
	// end inline asm
	add.s64 	%rd42, %rd36, 6144;
	// begin inline asm
	ld.global.nc.u32 %r160, [%rd42];
	// end inline asm
	add.s64 	%rd43, %rd36, 7168;
	// begin inline asm
	ld.global.nc.u32 %r161, [%rd43];
	// end inline asm
	add.s64 	%rd44, %rd36, 8192;
	// begin inline asm
	ld.global.nc.u32 %r162, [%rd44];
	// end inline asm
	add.s64 	%rd45, %rd36, 9216;
	// begin inline asm
	ld.global.nc.u32 %r163, [%rd45];
	// end inline asm
	add.s64 	%rd46, %rd36, 10240;
	// begin inline asm
	ld.global.nc.u32 %r164, [%rd46];
	// end inline asm
	add.s64 	%rd47, %rd36, 11264;
	// begin inline asm
	ld.global.nc.u32 %r165, [%rd47];
	// end inline asm
	add.s64 	%rd48, %rd36, 12288;
	// begin inline asm
	ld.global.nc.u32 %r166, [%rd48];
	// end inline asm
	add.s64 	%rd49, %rd36, 13312;
	// begin inline asm
	ld.global.nc.u32 %r167, [%rd49];
	// end inline asm
	add.s64 	%rd50, %rd36, 14336;
	// begin inline asm
	ld.global.nc.u32 %r168, [%rd50];
	// end inline asm
	add.s64 	%rd51, %rd36, 15360;
	// begin inline asm
	ld.global.nc.u32 %r169, [%rd51];
	// end inline asm
	add.s32 	%r170, %r154, %r685;
	add.s32 	%r171, %r155, %r170;
	add.s32 	%r172, %r156, %r171;
	add.s32 	%r173, %r157, %r172;
	add.s32 	%r174, %r158, %r173;
	add.s32 	%r175, %r159, %r174;
	add.s32 	%r176, %r160, %r175;
	add.s32 	%r177, %r161, %r176;
	add.s32 	%r178, %r162, %r177;
	add.s32 	%r179, %r163, %r178;
	add.s32 	%r180, %r164, %r179;
	add.s32 	%r181, %r165, %r180;
	add.s32 	%r182, %r166, %r181;
	add.s32 	%r183, %r167, %r182;
	add.s32 	%r184, %r168, %r183;
	add.s32 	%r685, %r169, %r184;
	sub.s32 	%r185, %r120, %r674;
	setp.lt.s32 	%p5, %r185, 4096;
	@%p5 bra 	$L__BB7_68;
	add.s32 	%r674, %r674, 4096;
	setp.le.s32 	%p6, %r674, %r87;
	@%p6 bra 	$L__BB7_58;
$L__BB7_60:
	setp.le.s32 	%p7, %r120, %r674;
	@%p7 bra 	$L__BB7_68;
	sub.s32 	%r94, %r120, %r674;
	setp.ge.s32 	%p8, %r85, %r94;
	@%p8 bra 	$L__BB7_68;
	not.b32 	%r187, %r85;
	add.s32 	%r188, %r120, %r187;
	sub.s32 	%r95, %r188, %r674;
	and.b32  	%r189, %r95, 768;
	setp.eq.s32 	%p9, %r189, 768;
	mov.u32 	%r679, %r85;
	@%p9 bra 	$L__BB7_65;
	add.s32 	%r676, %r85, %r674;
	shr.u32 	%r190, %r95, 8;
	add.s32 	%r191, %r190, 1;
	and.b32  	%r192, %r191, 3;
	neg.s32 	%r675, %r192;
	mov.u32 	%r679, %r85;
$L__BB7_64:
	.pragma "nounroll";
	mul.wide.u32 	%rd54, %r676, 4;
	add.s64 	%rd53, %rd16, %rd54;
	// begin inline asm
	ld.global.nc.u32 %r193, [%rd53];
	// end inline asm
	add.s32 	%r685, %r193, %r685;
	add.s32 	%r679, %r679, 256;
	add.s32 	%r676, %r676, 256;
	add.s32 	%r675, %r675, 1;
	setp.ne.s32 	%p10, %r675, 0;
	@%p10 bra 	$L__BB7_64;
$L__BB7_65:
	setp.lt.u32 	%p11, %r95, 768;
	@%p11 bra 	$L__BB7_68;
	cvt.u64.u32 	%rd55, %r679;
	cvt.u64.u32 	%rd56, %r674;
	add.s64 	%rd57, %rd55, %rd56;
	shl.b64 	%rd58, %rd57, 2;
	add.s64 	%rd59, %rd58, %rd16;
	add.s64 	%rd124, %rd59, 2048;
	add.s32 	%r682, %r679, %r674;
$L__BB7_67:
	mul.wide.u32 	%rd64, %r682, 4;
	add.s64 	%rd60, %rd16, %rd64;
	// begin inline asm
	ld.global.nc.u32 %r194, [%rd60];
	// end inline asm
	add.s32 	%r198, %r194, %r685;
	add.s64 	%rd61, %rd124, -1024;
	// begin inline asm
	ld.global.nc.u32 %r195, [%rd61];
	// end inline asm
	add.s32 	%r199, %r195, %r198;
	// begin inline asm
	ld.global.nc.u32 %r196, [%rd124];
	// end inline asm
	add.s32 	%r200, %r196, %r199;
	add.s64 	%rd63, %rd124, 1024;
	// begin inline asm
	ld.global.nc.u32 %r197, [%rd63];
	// end inline asm
	add.s32 	%r685, %r197, %r200;
	add.s32 	%r679, %r679, 1024;
	add.s64 	%rd124, %rd124, 4096;
	add.s32 	%r682, %r682, 1024;
	setp.lt.s32 	%p12, %r679, %r94;
	@%p12 bra 	$L__BB7_67;
$L__BB7_68:
	// begin inline asm
	mov.u32 %r201, %laneid;
	// end inline asm
	mov.b32 	%r204, 1;
	mov.b32 	%r225, 31;
	mov.b32 	%r226, -1;
	// begin inline asm
	shfl.sync.down.b32 %r202, %r685, %r204, %r225, %r226;
	// end inline asm
	setp.gt.s32 	%p13, %r201, 30;
	selp.b32 	%r227, 0, %r202, %p13;
	add.s32 	%r208, %r227, %r685;
	mov.b32 	%r209, 2;
	// begin inline asm
	shfl.sync.down.b32 %r207, %r208, %r209, %r225, %r226;
	// end inline asm
	setp.gt.s32 	%p14, %r201, 29;
	selp.b32 	%r228, 0, %r207, %p14;
	add.s32 	%r213, %r208, %r228;
	mov.b32 	%r214, 4;
	// begin inline asm
	shfl.sync.down.b32 %r212, %r213, %r214, %r225, %r226;
	// end inline asm
	setp.gt.s32 	%p15, %r201, 27;
	selp.b32 	%r229, 0, %r212, %p15;
	add.s32 	%r218, %r213, %r229;
	mov.b32 	%r219, 8;
	// begin inline asm
	shfl.sync.down.b32 %r217, %r218, %r219, %r225, %r226;
	// end inline asm
	setp.gt.s32 	%p16, %r201, 23;
	selp.b32 	%r230, 0, %r217, %p16;
	add.s32 	%r223, %r218, %r230;
	mov.b32 	%r224, 16;
	// begin inline asm
	shfl.sync.down.b32 %r222, %r223, %r224, %r225, %r226;
	// end inline asm
	setp.gt.s32 	%p17, %r201, 15;
	selp.b32 	%r231, 0, %r222, %p17;
	add.s32 	%r686, %r223, %r231;
	setp.ne.s32 	%p18, %r201, 0;
	@%p18 bra 	$L__BB7_70;
	shr.u32 	%r232, %r85, 3;
	and.b32  	%r233, %r232, 124;
	mov.u32 	%r234, _ZZN3cub18CUB_300001_SM_10006detail6reduce28DeviceReduceSingleTileKernelINS2_10policy_hubIijN4cuda3std3__44plusIiEEE10Policy1000EPiSC_iS9_iiNS7_10__identityEEEvT0_T1_T2_T3_T4_T6_E12temp_storage;
	add.s32 	%r235, %r234, %r233;
	st.shared.u32 	[%r235+8], %r686;
$L__BB7_70:
	bar.sync 	0;
	setp.ne.s32 	%p19, %r85, 0;
	@%p19 bra 	$L__BB7_72;
	ld.shared.u32 	%r236, [_ZZN3cub18CUB_300001_SM_10006detail6reduce28DeviceReduceSingleTileKernelINS2_10policy_hubIijN4cuda3std3__44plusIiEEE10Policy1000EPiSC_iS9_iiNS7_10__identityEEEvT0_T1_T2_T3_T4_T6_E12temp_storage+12];
	add.s32 	%r237, %r236, %r686;
	ld.shared.u32 	%r238, [_ZZN3cub18CUB_300001_SM_10006detail6reduce28DeviceReduceSingleTileKernelINS2_10policy_hubIijN4cuda3std3__44plusIiEEE10Policy1000EPiSC_iS9_iiNS7_10__identityEEEvT0_T1_T2_T3_T4_T6_E12temp_storage+16];
	add.s32 	%r239, %r237, %r238;
	ld.shared.u32 	%r240, [_ZZN3cub18CUB_300001_SM_10006detail6reduce28DeviceReduceSingleTileKernelINS2_10policy_hubIijN4cuda3std3__44plusIiEEE10Policy1000EPiSC_iS9_iiNS7_10__identityEEEvT0_T1_T2_T3_T4_T6_E12temp_storage+20];
	add.s32 	%r241, %r239, %r240;
	ld.shared.u32 	%r242, [_ZZN3cub18CUB_300001_SM_10006detail6reduce28DeviceReduceSingleTileKernelINS2_10policy_hubIijN4cuda3std3__44plusIiEEE10Policy1000EPiSC_iS9_iiNS7_10__identityEEEvT0_T1_T2_T3_T4_T6_E12temp_storage+24];
	add.s32 	%r243, %r241, %r242;
	ld.shared.u32 	%r244, [_ZZN3cub18CUB_300001_SM_10006detail6reduce28DeviceReduceSingleTileKernelINS2_10policy_hubIijN4cuda3std3__44plusIiEEE10Policy1000EPiSC_iS9_iiNS7_10__identityEEEvT0_T1_T2_T3_T4_T6_E12temp_storage+28];
	add.s32 	%r245, %r243, %r244;
	ld.shared.u32 	%r246, [_ZZN3cub18CUB_300001_SM_10006detail6reduce28DeviceReduceSingleTileKernelINS2_10policy_hubIijN4cuda3std3__44plusIiEEE10Policy1000EPiSC_iS9_iiNS7_10__identityEEEvT0_T1_T2_T3_T4_T6_E12temp_storage+32];
	add.s32 	%r247, %r245, %r246;
	ld.shared.u32 	%r248, [_ZZN3cub18CUB_300001_SM_10006detail6reduce28DeviceReduceSingleTileKernelINS2_10policy_hubIijN4cuda3std3__44plusIiEEE10Policy1000EPiSC_iS9_iiNS7_10__identityEEEvT0_T1_T2_T3_T4_T6_E12temp_storage+36];
	add.s32 	%r686, %r247, %r248;
$L__BB7_72:
	mov.u32 	%r631, %tid.x;
	setp.ne.s32 	%p95, %r631, 0;
	@%p95 bra 	$L__BB7_74;
	add.s32 	%r632, %r686, %r121;
	st.global.u32 	[%rd1], %r632;
$L__BB7_74:
	ret;

}
	// .globl	_ZN3cub18CUB_300001_SM_10006detail6reduce28DeviceReduceSingleTileKernelINS2_10policy_hubIiyN4cuda3std3__44plusIiEEE10Policy1000EN6thrust24THRUST_300001_SM_1000_NS6detail15normal_iteratorINSD_10device_ptrIdEEEEPiyS9_iiNS7_10__identityEEEvT0_T1_T2_T3_T4_T6_
.visible .entry _ZN3cub18CUB_300001_SM_10006detail6reduce28DeviceReduceSingleTileKernelINS2_10policy_hubIiyN4cuda3std3__44plusIiEEE10Policy1000EN6thrust24THRUST_300001_SM_1000_NS6detail15normal_iteratorINSD_10device_ptrIdEEEEPiyS9_iiNS7_10__identityEEEvT0_T1_T2_T3_T4_T6_(
	.param .align 8 .b8 _ZN3cub18CUB_300001_SM_10006detail6reduce28DeviceReduceSingleTileKernelINS2_10policy_hubIiyN4cuda3std3__44plusIiEEE10Policy1000EN6thrust24THRUST_300001_SM_1000_NS6detail15normal_iteratorINSD_10device_ptrIdEEEEPiyS9_iiNS7_10__identityEEEvT0_T1_T2_T3_T4_T6__param_0[8],
	.param .u64 .ptr .align 1 _ZN3cub18CUB_300001_SM_10006detail6reduce28DeviceReduceSingleTileKernelINS2_10policy_hubIiyN4cuda3std3__44plusIiEEE10Policy1000EN6thrust24THRUST_300001_SM_1000_NS6detail15normal_iteratorINSD_10device_ptrIdEEEEPiyS9_iiNS7_10__identityEEEvT0_T1_T2_T3_T4_T6__param_1,
	.param .u64 _ZN3cub18CUB_300001_SM_10006detail6reduce28DeviceReduceSingleTileKernelINS2_10policy_hubIiyN4cuda3std3__44plusIiEEE10Policy1000EN6thrust24THRUST_300001_SM_1000_NS6detail15normal_iteratorINSD_10device_ptrIdEEEEPiyS9_iiNS7_10__identityEEEvT0_T1_T2_T3_T4_T6__param_2,
	.param .align 1 .b8 _ZN3cub18CUB_300001_SM_10006detail6reduce28DeviceReduceSingleTileKernelINS2_10policy_hubIiyN4cuda3std3__44plusIiEEE10Policy1000EN6thrust24THRUST_300001_SM_1000_NS6detail15normal_iteratorINSD_10device_ptrIdEEEEPiyS9_iiNS7_10__identityEEEvT0_T1_T2_T3_T4_T6__param_3[1],
	.param .u32 _ZN3cub18CUB_300001_SM_10006detail6reduce28DeviceReduceSingleTileKernelINS2_10policy_hubIiyN4cuda3std3__44plusIiEEE10Policy1000EN6thrust24THRUST_300001_SM_1000_NS6detail15normal_iteratorINSD_10device_ptrIdEEEEPiyS9_iiNS7_10__identityEEEvT0_T1_T2_T3_T4_T6__param_4,
	.param .align 1 .b8 _ZN3cub18CUB_300001_SM_10006detail6reduce28DeviceReduceSingleTileKernelINS2_10policy_hubIiyN4cuda3std3__44plusIiEEE10Policy1000EN6thrust24THRUST_300001_SM_1000_NS6detail15normal_iteratorINSD_10device_ptrIdEEEEPiyS9_iiNS7_10__identityEEEvT0_T1_T2_T3_T4_T6__param_5[1]
)
.maxntid 256
.minnctapersm 1
{
	.reg .pred 	%p<59>;
	.reg .b32 	%r<471>;
	.reg .b64 	%rd<56>;
	.reg .b64 	%fd<92>;
	// demoted variable
	.shared .align 4 .b8 _ZZN3cub18CUB_300001_SM_10006detail6reduce28DeviceReduceSingleTileKernelINS2_10policy_hubIiyN4cuda3std3__44plusIiEEE10Policy1000EN6thrust24THRUST_300001_SM_1000_NS6detail15normal_iteratorINSD_10device_ptrIdEEEEPiyS9_iiNS7_10__identityEEEvT0_T1_T2_T3_T4_T6_E12temp_storage[44];
	ld.param.u64 	%rd18, [_ZN3cub18CUB_300001_SM_10006detail6reduce28DeviceReduceSingleTileKernelINS2_10policy_hubIiyN4cuda3std3__44plusIiEEE10Policy1000EN6thrust24THRUST_300001_SM_1000_NS6detail15normal_iteratorINSD_10device_ptrIdEEEEPiyS9_iiNS7_10__identityEEEvT0_T1_T2_T3_T4_T6__param_0];
	ld.param.u64 	%rd20, [_ZN3cub18CUB_300001_SM_10006detail6reduce28DeviceReduceSingleTileKernelINS2_10policy_hubIiyN4cuda3std3__44plusIiEEE10Policy1000EN6thrust24THRUST_300001_SM_1000_NS6detail15normal_iteratorINSD_10device_ptrIdEEEEPiyS9_iiNS7_10__identityEEEvT0_T1_T2_T3_T4_T6__param_1];
	ld.param.u64 	%rd19, [_ZN3cub18CUB_300001_SM_10006detail6reduce28DeviceReduceSingleTileKernelINS2_10policy_hubIiyN4cuda3std3__44plusIiEEE10Policy1000EN6thrust24THRUST_300001_SM_1000_NS6detail15normal_iteratorINSD_10device_ptrIdEEEEPiyS9_iiNS7_10__identityEEEvT0_T1_T2_T3_T4_T6__param_2];
	ld.param.u32 	%r81, [_ZN3cub18CUB_300001_SM_10006detail6reduce28DeviceReduceSingleTileKernelINS2_10policy_hubIiyN4cuda3std3__44plusIiEEE10Policy1000EN6thrust24THRUST_300001_SM_1000_NS6detail15normal_iteratorINSD_10device_ptrIdEEEEPiyS9_iiNS7_10__identityEEEvT0_T1_T2_T3_T4_T6__param_4];
	cvta.to.global.u64 	%rd1, %rd20;
	setp.ne.s64 	%p1, %rd19, 0;
	@%p1 bra 	$L__BB8_3;
	mov.u32 	%r434, %tid.x;
	setp.ne.s32 	%p58, %r434, 0;
	@%p58 bra 	$L__BB8_51;
	st.global.u32 	[%rd1], %r81;
	bra.uni 	$L__BB8_51;
$L__BB8_3:
	cvta.to.global.u64 	%rd2, %rd18;
	setp.gt.u64 	%p2, %rd19, 4095;
	@%p2 bra 	$L__BB8_28;
	cvt.u32.u64 	%r1, %rd19;
	mov.u32 	%r2, %tid.x;
	setp.ge.u32 	%p24, %r2, %r1;
	mov.b32 	%r452, 0;
	mov.u32 	%r441, %r2;
	@%p24 bra 	$L__BB8_6;
	mul.wide.u32 	%rd41, %r2, 8;
	add.s64 	%rd42, %rd2, %rd41;
	ld.global.f64 	%fd62, [%rd42];
	cvt.rzi.s32.f64 	%r452, %fd62;
	add.s32 	%r441, %r2, 256;
$L__BB8_6:
	setp.ge.u32 	%p25, %r441, %r1;
	@%p25 bra 	$L__BB8_19;
	not.b32 	%r261, %r441;
	add.s32 	%r262, %r261, %r1;
	shr.u32 	%r263, %r262, 8;
	add.s32 	%r7, %r263, 1;
	and.b32  	%r8, %r7, 15;
	setp.lt.u32 	%p26, %r262, 3840;
	@%p26 bra 	$L__BB8_10;
	and.b32  	%r264, %r7, 33554416;
	neg.s32 	%r437, %r264;
	mul.wide.u32 	%rd43, %r441, 8;
	add.s64 	%rd44, %rd43, %rd2;
	add.s64 	%rd51, %rd44, 16384;
$L__BB8_9:
	.pragma "nounroll";
	ld.global.f64 	%fd63, [%rd51+-16384];
	cvt.rzi.s32.f64 	%r265, %fd63;
	add.s32 	%r266, %r265, %r452;
	ld.global.f64 	%fd64, [%rd51+-14336];
	cvt.rzi.s32.f64 	%r267, %fd64;
	add.s32 	%r268, %r267, %r266;
	ld.global.f64 	%fd65, [%rd51+-12288];
	cvt.rzi.s32.f64 	%r269, %fd65;
	add.s32 	%r270, %r269, %r268;
	ld.global.f64 	%fd66, [%rd51+-10240];
	cvt.rzi.s32.f64 	%r271, %fd66;
	add.s32 	%r272, %r271, %r270;
	ld.global.f64 	%fd67, [%rd51+-8192];
	cvt.rzi.s32.f64 	%r273, %fd67;
	add.s32 	%r274, %r273, %r272;
	ld.global.f64 	%fd68, [%rd51+-6144];
	cvt.rzi.s32.f64 	%r275, %fd68;
	add.s32 	%r276, %r275, %r274;
	ld.global.f64 	%fd69, [%rd51+-4096];
	cvt.rzi.s32.f64 	%r277, %fd69;
	add.s32 	%r278, %r277, %r276;
	ld.global.f64 	%fd70, [%rd51+-2048];
	cvt.rzi.s32.f64 	%r279, %fd70;
	add.s32 	%r280, %r279, %r278;
	ld.global.f64 	%fd71, [%rd51];
	cvt.rzi.s32.f64 	%r281, %fd71;
	add.s32 	%r282, %r281, %r280;
	ld.global.f64 	%fd72, [%rd51+2048];
	cvt.rzi.s32.f64 	%r283, %fd72;
	add.s32 	%r284, %r283, %r282;
	ld.global.f64 	%fd73, [%rd51+4096];
	cvt.rzi.s32.f64 	%r285, %fd73;
	add.s32 	%r286, %r285, %r284;
	ld.global.f64 	%fd74, [%rd51+6144];
	cvt.rzi.s32.f64 	%r287, %fd74;
	add.s32 	%r288, %r287, %r286;
	ld.global.f64 	%fd75, [%rd51+8192];
	cvt.rzi.s32.f64 	%r289, %fd75;
	add.s32 	%r290, %r289, %r288;
	ld.global.f64 	%fd76, [%rd51+10240];
	cvt.rzi.s32.f64 	%r291, %fd76;
	add.s32 	%r292, %r291, %r290;
	ld.global.f64 	%fd77, [%rd51+12288];
	cvt.rzi.s32.f64 	%r293, %fd77;
	add.s32 	%r294, %r293, %r292;
	ld.global.f64 	%fd78, [%rd51+14336];
	cvt.rzi.s32.f64 	%r295, %fd78;
	add.s32 	%r452, %r295, %r294;
	add.s32 	%r441, %r441, 4096;
	add.s32 	%r437, %r437, 16;
	add.s64 	%rd51, %rd51, 32768;
	setp.ne.s32 	%p27, %r437, 0;
	@%p27 bra 	$L__BB8_9;
$L__BB8_10:
	setp.eq.s32 	%p28, %r8, 0;
	@%p28 bra 	$L__BB8_19;
	and.b32  	%r19, %r7, 7;
	setp.lt.u32 	%p29, %r8, 8;
	@%p29 bra 	$L__BB8_13;
	mul.wide.s32 	%rd45, %r441, 8;
	add.s64 	%rd46, %rd2, %rd45;
	ld.global.f64 	%fd79, [%rd46];
	cvt.rzi.s32.f64 	%r297, %fd79;
	add.s32 	%r298, %r297, %r452;
	ld.global.f64 	%fd80, [%rd46+2048];
	cvt.rzi.s32.f64 	%r299, %fd80;
	add.s32 	%r300, %r299, %r298;
	ld.global.f64 	%fd81, [%rd46+4096];
	cvt.rzi.s32.f64 	%r301, %fd81;
	add.s32 	%r302, %r301, %r300;
	ld.global.f64 	%fd82, [%rd46+6144];
	cvt.rzi.s32.f64 	%r303, %fd82;
	add.s32 	%r304, %r303, %r302;
	ld.global.f64 	%fd83, [%rd46+8192];
	cvt.rzi.s32.f64 	%r305, %fd83;
	add.s32 	%r306, %r305, %r304;
	ld.global.f64 	%fd84, [%rd46+10240];
	cvt.rzi.s32.f64 	%r307, %fd84;
	add.s32 	%r308, %r307, %r306;
	ld.global.f64 	%fd85, [%rd46+12288];
	cvt.rzi.s32.f64 	%r309, %fd85;
	add.s32 	%r310, %r309, %r308;
	ld.global.f64 	%fd86, [%rd46+14336];
	cvt.rzi.s32.f64 	%r311, %fd86;
	add.s32 	%r452, %r311, %r310;
	add.s32 	%r441, %r441, 2048;
$L__BB8_13:
	setp.eq.s32 	%p30, %r19, 0;
	@%p30 bra 	$L__BB8_19;
	and.b32  	%r25, %r7, 3;
	setp.lt.u32 	%p31, %r19, 4;
	@%p31 bra 	$L__BB8_16;
	mul.wide.s32 	%rd47, %r441, 8;
	add.s64 	%rd48, %rd2, %rd47;
	ld.global.f64 	%fd87, [%rd48];
	cvt.rzi.s32.f64 	%r313, %fd87;
	add.s32 	%r314, %r313, %r452;
	ld.global.f64 	%fd88, [%rd48+2048];
	cvt.rzi.s32.f64 	%r315, %fd88;
	add.s32 	%r316, %r315, %r314;
	ld.global.f64 	%fd89, [%rd48+4096];
	cvt.rzi.s32.f64 	%r317, %fd89;
	add.s32 	%r318, %r317, %r316;
	ld.global.f64 	%fd90, [%rd48+6144];
	cvt.rzi.s32.f64 	%r319, %fd90;
	add.s32 	%r452, %r319, %r318;
	add.s32 	%r441, %r441, 1024;
$L__BB8_16:
	setp.eq.s32 	%p32, %r25, 0;
	@%p32 bra 	$L__BB8_19;
	neg.s32 	%r449, %r25;
$L__BB8_18:
	.pragma "nounroll";
	mul.wide.s32 	%rd49, %r441, 8;
	add.s64 	%rd50, %rd2, %rd49;
	ld.global.f64 	%fd91, [%rd50];
	cvt.rzi.s32.f64 	%r320, %fd91;
	add.s32 	%r452, %r320, %r452;
	add.s32 	%r441, %r441, 256;
	add.s32 	%r449, %r449, 1;
	setp.ne.s32 	%p33, %r449, 0;
	@%p33 bra 	$L__BB8_18;
$L__BB8_19:
	setp.lt.u64 	%p34, %rd19, 256;
	@%p34 bra 	$L__BB8_24;
	// begin inline asm
	mov.u32 %r384, %laneid;
	// end inline asm
	mov.b32 	%r387, 1;
	mov.b32 	%r408, 31;
	mov.b32 	%r409, -1;
	// begin inline asm
	shfl.sync.down.b32 %r385, %r452, %r387, %r408, %r409;
	// end inline asm
	setp.gt.s32 	%p50, %r384, 30;
	selp.b32 	%r410, 0, %r385, %p50;
	add.s32 	%r391, %r410, %r452;
	mov.b32 	%r392, 2;
	// begin inline asm
	shfl.sync.down.b32 %r390, %r391, %r392, %r408, %r409;
	// end inline asm
	setp.gt.s32 	%p51, %r384, 29;
	selp.b32 	%r411, 0, %r390, %p51;
	add.s32 	%r396, %r391, %r411;
	mov.b32 	%r397, 4;
	// begin inline asm
	shfl.sync.down.b32 %r395, %r396, %r397, %r408, %r409;
	// end inline asm
	setp.gt.s32 	%p52, %r384, 27;
	selp.b32 	%r412, 0, %r395, %p52;
	add.s32 	%r401, %r396, %r412;
	mov.b32 	%r402, 8;
	// begin inline asm
	shfl.sync.down.b32 %r400, %r401, %r402, %r408, %r409;
	// end inline asm
	setp.gt.s32 	%p53, %r384, 23;
	selp.b32 	%r413, 0, %r400, %p53;
	add.s32 	%r406, %r401, %r413;
	mov.b32 	%r407, 16;
	// begin inline asm
	shfl.sync.down.b32 %r405, %r406, %r407, %r408, %r409;
	// end inline asm
	setp.gt.s32 	%p54, %r384, 15;
	selp.b32 	%r414, 0, %r405, %p54;
	add.s32 	%r470, %r406, %r414;
	setp.ne.s32 	%p55, %r384, 0;
	@%p55 bra 	$L__BB8_22;
	shr.u32 	%r415, %r2, 3;
	and.b32  	%r416, %r415, 124;
	mov.u32 	%r417, _ZZN3cub18CUB_300001_SM_10006detail6reduce28DeviceReduceSingleTileKernelINS2_10policy_hubIiyN4cuda3std3__44plusIiEEE10Policy1000EN6thrust24THRUST_300001_SM_1000_NS6detail15normal_iteratorINSD_10device_ptrIdEEEEPiyS9_iiNS7_10__identityEEEvT0_T1_T2_T3_T4_T6_E12temp_storage;
	add.s32 	%r418, %r417, %r416;
	st.shared.u32 	[%r418+8], %r470;
$L__BB8_22:
	bar.sync 	0;
	setp.ne.s32 	%p56, %r2, 0;
	@%p56 bra 	$L__BB8_49;
	ld.shared.u32 	%r419, [_ZZN3cub18CUB_300001_SM_10006detail6reduce28DeviceReduceSingleTileKernelINS2_10policy_hubIiyN4cuda3std3__44plusIiEEE10Policy1000EN6thrust24THRUST_300001_SM_1000_NS6detail15normal_iteratorINSD_10device_ptrIdEEEEPiyS9_iiNS7_10__identityEEEvT0_T1_T2_T3_T4_T6_E12temp_storage+12];
	add.s32 	%r420, %r419, %r470;
	ld.shared.u32 	%r421, [_ZZN3cub18CUB_300001_SM_10006detail6reduce28DeviceReduceSingleTileKernelINS2_10policy_hubIiyN4cuda3std3__44plusIiEEE10Policy1000EN6thrust24THRUST_300001_SM_1000_NS6detail15normal_iteratorINSD_10device_ptrIdEEEEPiyS9_iiNS7_10__identityEEEvT0_T1_T2_T3_T4_T6_E12temp_storage+16];
	add.s32 	%r422, %r420, %r421;
	ld.shared.u32 	%r423, [_ZZN3cub18CUB_300001_SM_10006detail6reduce28DeviceReduceSingleTileKernelINS2_10policy_hubIiyN4cuda3std3__44plusIiEEE10Policy1000EN6thrust24THRUST_300001_SM_1000_NS6detail15normal_iteratorINSD_10device_ptrIdEEEEPiyS9_iiNS7_10__identityEEEvT0_T1_T2_T3_T4_T6_E12temp_storage+20];
	add.s32 	%r424, %r422, %r423;
	ld.shared.u32 	%r425, [_ZZN3cub18CUB_300001_SM_10006detail6reduce28DeviceReduceSingleTileKernelINS2_10policy_hubIiyN4cuda3std3__44plusIiEEE10Policy1000EN6thrust24THRUST_300001_SM_1000_NS6detail15normal_iteratorINSD_10device_ptrIdEEEEPiyS9_iiNS7_10__identityEEEvT0_T1_T2_T3_T4_T6_E12temp_storage+24];
	add.s32 	%r426, %r424, %r425;
	ld.shared.u32 	%r427, [_ZZN3cub18CUB_300001_SM_10006detail6reduce28DeviceReduceSingleTileKernelINS2_10policy_hubIiyN4cuda3std3__44plusIiEEE10Policy1000EN6thrust24THRUST_300001_SM_1000_NS6detail15normal_iteratorINSD_10device_ptrIdEEEEPiyS9_iiNS7_10__identityEEEvT0_T1_T2_T3_T4_T6_E12temp_storage+28];
	add.s32 	%r428, %r426, %r427;
	ld.shared.u32 	%r429, [_ZZN3cub18CUB_300001_SM_10006detail6reduce28DeviceReduceSingleTileKernelINS2_10policy_hubIiyN4cuda3std3__44plusIiEEE10Policy1000EN6thrust24THRUST_300001_SM_1000_NS6detail15normal_iteratorINSD_10device_ptrIdEEEEPiyS9_iiNS7_10__identityEEEvT0_T1_T2_T3_T4_T6_E12temp_storage+32];
	add.s32 	%r430, %r428, %r429;
	ld.shared.u32 	%r431, [_ZZN3cub18CUB_300001_SM_10006detail6reduce28DeviceReduceSingleTileKernelINS2_10policy_hubIiyN4cuda3std3__44plusIiEEE10Policy1000EN6thrust24THRUST_300001_SM_1000_NS6detail15normal_iteratorINSD_10device_ptrIdEEEEPiyS9_iiNS7_10__identityEEEvT0_T1_T2_T3_T4_T6_E12temp_storage+36];
	add.s32 	%r470, %r430, %r431;
	bra.uni 	$L__BB8_49;
$L__BB8_24:
	// begin inline asm
	mov.u32 %r321, %laneid;
	// end inline asm
	and.b32  	%r347, %r2, 992;
	add.s32 	%r348, %r347, 32;
	setp.gt.u32 	%p35, %r348, %r1;
	not.b32 	%r349, %r347;
	add.s32 	%r350, %r1, %r349;
	selp.b32 	%r345, %r350, 31, %p35;
	mov.b32 	%r324, 1;
	mov.b32 	%r346, -1;
	// begin inline asm
	shfl.sync.down.b32 %r322, %r452, %r324, %r345, %r346;
	// end inline asm
	setp.lt.s32 	%p36, %r321, %r345;
	selp.b32 	%r351, %r322, 0, %p36;
	add.s32 	%r328, %r351, %r452;
	mov.b32 	%r329, 2;
	// begin inline asm
	shfl.sync.down.b32 %r327, %r328, %r329, %r345, %r346;
	// end inline asm
	add.s32 	%r352, %r321, 2;
	setp.gt.s32 	%p37, %r352, %r345;
	selp.b32 	%r353, 0, %r327, %p37;
	add.s32 	%r333, %r328, %r353;
	mov.b32 	%r334, 4;
	// begin inline asm
	shfl.sync.down.b32 %r332, %r333, %r334, %r345, %r346;
	// end inline asm
	add.s32 	%r354, %r321, 4;
	setp.gt.s32 	%p38, %r354, %r345;
	selp.b32 	%r355, 0, %r332, %p38;
	add.s32 	%r338, %r333, %r355;
	mov.b32 	%r339, 8;
	// begin inline asm
	shfl.sync.down.b32 %r337, %r338, %r339, %r345, %r346;
	// end inline asm
	add.s32 	%r356, %r321, 8;
	setp.gt.s32 	%p39, %r356, %r345;
	selp.b32 	%r357, 0, %r337, %p39;
	add.s32 	%r343, %r338, %r357;
	mov.b32 	%r344, 16;
	// begin inline asm
	shfl.sync.down.b32 %r342, %r343, %r344, %r345, %r346;
	// end inline asm
	add.s32 	%r358, %r321, 16;
	setp.gt.s32 	%p40, %r358, %r345;
	selp.b32 	%r359, 0, %r342, %p40;
	add.s32 	%r470, %r343, %r359;
	setp.ne.s32 	%p41, %r321, 0;
	@%p41 bra 	$L__BB8_26;
	shr.u32 	%r360, %r2, 3;
	and.b32  	%r361, %r360, 124;
	mov.u32 	%r362, _ZZN3cub18CUB_300001_SM_10006detail6reduce28DeviceReduceSingleTileKernelINS2_10policy_hubIiyN4cuda3std3__44plusIiEEE10Policy1000EN6thrust24THRUST_300001_SM_1000_NS6detail15normal_iteratorINSD_10device_ptrIdEEEEPiyS9_iiNS7_10__identityEEEvT0_T1_T2_T3_T4_T6_E12temp_storage;
	add.s32 	%r363, %r362, %r361;
	st.shared.u32 	[%r363+8], %r470;
$L__BB8_26:
	bar.sync 	0;
	setp.ne.s32 	%p42, %r2, 0;
	@%p42 bra 	$L__BB8_49;
	setp.gt.u64 	%p43, %rd19, 32;
	ld.shared.u32 	%r364, [_ZZN3cub18CUB_300001_SM_10006detail6reduce28DeviceReduceSingleTileKernelINS2_10policy_hubIiyN4cuda3std3__44plusIiEEE10Policy1000EN6thrust24THRUST_300001_SM_1000_NS6detail15normal_iteratorINSD_10device_ptrIdEEEEPiyS9_iiNS7_10__identityEEEvT0_T1_T2_T3_T4_T6_E12temp_storage+12];
	selp.b32 	%r365, %r364, 0, %p43;
	add.s32 	%r366, %r365, %r470;
	setp.gt.u64 	%p44, %rd19, 64;
	ld.shared.u32 	%r367, [_ZZN3cub18CUB_300001_SM_10006detail6reduce28DeviceReduceSingleTileKernelINS2_10policy_hubIiyN4cuda3std3__44plusIiEEE10Policy1000EN6thrust24THRUST_300001_SM_1000_NS6detail15normal_iteratorINSD_10device_ptrIdEEEEPiyS9_iiNS7_10__identityEEEvT0_T1_T2_T3_T4_T6_E12temp_storage+16];
	selp.b32 	%r368, %r367, 0, %p44;
	add.s32 	%r369, %r366, %r368;
	setp.gt.u64 	%p45, %rd19, 96;
	ld.shared.u32 	%r370, [_ZZN3cub18CUB_300001_SM_10006detail6reduce28DeviceReduceSingleTileKernelINS2_10policy_hubIiyN4cuda3std3__44plusIiEEE10Policy1000EN6thrust24THRUST_300001_SM_1000_NS6detail15normal_iteratorINSD_10device_ptrIdEEEEPiyS9_iiNS7_10__identityEEEvT0_T1_T2_T3_T4_T6_E12temp_storage+20];
	selp.b32 	%r371, %r370, 0, %p45;
	add.s32 	%r372, %r369, %r371;
	setp.gt.u64 	%p46, %rd19, 128;
	ld.shared.u32 	%r373, [_ZZN3cub18CUB_300001_SM_10006detail6reduce28DeviceReduceSingleTileKernelINS2_10policy_hubIiyN4cuda3std3__44plusIiEEE10Policy1000EN6thrust24THRUST_300001_SM_1000_NS6detail15normal_iteratorINSD_10device_ptrIdEEEEPiyS9_iiNS7_10__identityEEEvT0_T1_T2_T3_T4_T6_E12temp_storage+24];
	selp.b32 	%r374, %r373, 0, %p46;
	add.s32 	%r375, %r372, %r374;
	setp.gt.u64 	%p47, %rd19, 160;
	ld.shared.u32 	%r376, [_ZZN3cub18CUB_300001_SM_10006detail6reduce28DeviceReduceSingleTileKernelINS2_10policy_hubIiyN4cuda3std3__44plusIiEEE10Policy1000EN6thrust24THRUST_300001_SM_1000_NS6detail15normal_iteratorINSD_10device_ptrIdEEEEPiyS9_iiNS7_10__identityEEEvT0_T1_T2_T3_T4_T6_E12temp_storage+28];
	selp.b32 	%r377, %r376, 0, %p47;
	add.s32 	%r378, %r375, %r377;
	setp.gt.u64 	%p48, %rd19, 192;
	ld.shared.u32 	%r379, [_ZZN3cub18CUB_300001_SM_10006detail6reduce28DeviceReduceSingleTileKernelINS2_10policy_hubIiyN4cuda3std3__44plusIiEEE10Policy1000EN6thrust24THRUST_300001_SM_1000_NS6detail15normal_iteratorINSD_10device_ptrIdEEEEPiyS9_iiNS7_10__identityEEEvT0_T1_T2_T3_T4_T6_E12temp_storage+32];
	selp.b32 	%r380, %r379, 0, %p48;
	add.s32 	%r381, %r378, %r380;
	setp.gt.u64 	%p49, %rd19, 224;
	ld.shared.u32 	%r382, [_ZZN3cub18CUB_300001_SM_10006detail6reduce28DeviceReduceSingleTileKernelINS2_10policy_hubIiyN4cuda3std3__44plusIiEEE10Policy1000EN6thrust24THRUST_300001_SM_1000_NS6detail15normal_iteratorINSD_10device_ptrIdEEEEPiyS9_iiNS7_10__identityEEEvT0_T1_T2_T3_T4_T6_E12temp_storage+36];
	selp.b32 	%r383, %r382, 0, %p49;
	add.s32 	%r470, %r381, %r383;
	bra.uni 	$L__BB8_49;
$L__BB8_28:
	mov.u32 	%r43, %tid.x;
	cvt.u64.u32 	%rd6, %r43;
	mul.wide.u32 	%rd22, %r43, 8;
	add.s64 	%rd7, %rd2, %rd22;
	ld.global.f64 	%fd1, [%rd7];
	cvt.rzi.s32.f64 	%r82, %fd1;
	ld.global.f64 	%fd2, [%rd7+2048];
	cvt.rzi.s32.f64 	%r83, %fd2;
	ld.global.f64 	%fd3, [%rd7+4096];
	cvt.rzi.s32.f64 	%r84, %fd3;
	ld.global.f64 	%fd4, [%rd7+6144];
	cvt.rzi.s32.f64 	%r85, %fd4;
	ld.global.f64 	%fd5, [%rd7+8192];
	cvt.rzi.s32.f64 	%r86, %fd5;
	ld.global.f64 	%fd6, [%rd7+10240];
	cvt.rzi.s32.f64 	%r87, %fd6;
	ld.global.f64 	%fd7, [%rd7+12288];
	cvt.rzi.s32.f64 	%r88, %fd7;
	ld.global.f64 	%fd8, [%rd7+14336];
	cvt.rzi.s32.f64 	%r89, %fd8;
	ld.global.f64 	%fd9, [%rd7+16384];
	cvt.rzi.s32.f64 	%r90, %fd9;
	ld.global.f64 	%fd10, [%rd7+18432];
	cvt.rzi.s32.f64 	%r91, %fd10;
	ld.global.f64 	%fd11, [%rd7+20480];
	cvt.rzi.s32.f64 	%r92, %fd11;
	ld.global.f64 	%fd12, [%rd7+22528];
	cvt.rzi.s32.f64 	%r93, %fd12;
	ld.global.f64 	%fd13, [%rd7+24576];
	cvt.rzi.s32.f64 	%r94, %fd13;
	ld.global.f64 	%fd14, [%rd7+26624];
	cvt.rzi.s32.f64 	%r95, %fd14;
	ld.global.f64 	%fd15, [%rd7+28672];
	cvt.rzi.s32.f64 	%r96, %fd15;
	ld.global.f64 	%fd16, [%rd7+30720];
	cvt.rzi.s32.f64 	%r97, %fd16;
	add.s32 	%r98, %r83, %r82;
	add.s32 	%r99, %r84, %r98;
	add.s32 	%r100, %r85, %r99;
	add.s32 	%r101, %r86, %r100;
	add.s32 	%r102, %r87, %r101;
	add.s32 	%r103, %r88, %r102;
	add.s32 	%r104, %r89, %r103;
	add.s32 	%r105, %r90, %r104;
	add.s32 	%r106, %r91, %r105;
	add.s32 	%r107, %r92, %r106;
	add.s32 	%r108, %r93, %r107;
	add.s32 	%r109, %r94, %r108;
	add.s32 	%r110, %r95, %r109;
	add.s32 	%r111, %r96, %r110;
	add.s32 	%r469, %r97, %r111;
	add.s64 	%rd8, %rd19, -4096;
	setp.lt.u64 	%p3, %rd8, 4096;
	mov.b64 	%rd53, 4096;
	@%p3 bra 	$L__BB8_32;
	mov.b64 	%rd53, 4096;
$L__BB8_30:
	shl.b64 	%rd24, %rd53, 3;
	add.s64 	%rd25, %rd7, %rd24;
	ld.global.f64 	%fd17, [%rd25];
	cvt.rzi.s32.f64 	%r112, %fd17;
	ld.global.f64 	%fd18, [%rd25+2048];
	cvt.rzi.s32.f64 	%r113, %fd18;
	ld.global.f64 	%fd19, [%rd25+4096];
	cvt.rzi.s32.f64 	%r114, %fd19;
	ld.global.f64 	%fd20, [%rd25+6144];
	cvt.rzi.s32.f64 	%r115, %fd20;
	ld.global.f64 	%fd21, [%rd25+8192];
	cvt.rzi.s32.f64 	%r116, %fd21;
	ld.global.f64 	%fd22, [%rd25+10240];
	cvt.rzi.s32.f64 	%r117, %fd22;
	ld.global.f64 	%fd23, [%rd25+12288];
	cvt.rzi.s32.f64 	%r118, %fd23;
	ld.global.f64 	%fd24, [%rd25+14336];
	cvt.rzi.s32.f64 	%r119, %fd24;
	ld.global.f64 	%fd25, [%rd25+16384];
	cvt.rzi.s32.f64 	%r120, %fd25;
	ld.global.f64 	%fd26, [%rd25+18432];
	cvt.rzi.s32.f64 	%r121, %fd26;
	ld.global.f64 	%fd27, [%rd25+20480];
	cvt.rzi.s32.f64 	%r122, %fd27;
	ld.global.f64 	%fd28, [%rd25+22528];
	cvt.rzi.s32.f64 	%r123, %fd28;
	ld.global.f64 	%fd29, [%rd25+24576];
	cvt.rzi.s32.f64 	%r124, %fd29;
	ld.global.f64 	%fd30, [%rd25+26624];
	cvt.rzi.s32.f64 	%r125, %fd30;
	ld.global.f64 	%fd31, [%rd25+28672];
	cvt.rzi.s32.f64 	%r126, %fd31;
	ld.global.f64 	%fd32, [%rd25+30720];
	cvt.rzi.s32.f64 	%r127, %fd32;
	add.s32 	%r128, %r112, %r469;
	add.s32 	%r129, %r113, %r128;
	add.s32 	%r130, %r114, %r129;
	add.s32 	%r131, %r115, %r130;
	add.s32 	%r132, %r116, %r131;
	add.s32 	%r133, %r117, %r132;
	add.s32 	%r134, %r118, %r133;
	add.s32 	%r135, %r119, %r134;
	add.s32 	%r136, %r120, %r135;
	add.s32 	%r137, %r121, %r136;
	add.s32 	%r138, %r122, %r137;
	add.s32 	%r139, %r123, %r138;
	add.s32 	%r140, %r124, %r139;
	add.s32 	%r141, %r125, %r140;
	add.s32 	%r142, %r126, %r141;
	add.s32 	%r469, %r127, %r142;
	sub.s64 	%rd26, %rd19, %rd53;
	setp.lt.u64 	%p4, %rd26, 4096;
	@%p4 bra 	$L__BB8_45;
	add.s64 	%rd53, %rd53, 4096;
	setp.le.u64 	%p5, %rd53, %rd8;
	@%p5 bra 	$L__BB8_30;
$L__BB8_32:
	setp.le.u64 	%p6, %rd19, %rd53;
	cvt.u32.u64 	%r143, %rd53;
	cvt.u32.u64 	%r144, %rd19;
	sub.s32 	%r145, %r144, %r143;
	setp.ge.s32 	%p7, %r43, %r145;
	or.pred  	%p8, %p6, %p7;
	@%p8 bra 	$L__BB8_45;
	not.b32 	%r149, %r43;
	add.s32 	%r150, %r149, %r144;
	sub.s32 	%r152, %r150, %r143;
	shr.u32 	%r153, %r152, 8;
	add.s32 	%r48, %r153, 1;
	and.b32  	%r49, %r48, 15;
	setp.lt.u32 	%p9, %r152, 3840;
	mov.u32 	%r459, %r43;
	@%p9 bra 	$L__BB8_36;
	and.b32  	%r154, %r48, 33554416;
	neg.s32 	%r455, %r154;
	add.s64 	%rd27, %rd53, %rd6;
	shl.b64 	%rd28, %rd27, 3;
	add.s64 	%rd29, %rd28, %rd2;
	add.s64 	%rd54, %rd29, 16384;
	mov.u32 	%r459, %r43;
$L__BB8_35:
	.pragma "nounroll";
	ld.global.f64 	%fd33, [%rd54+-16384];
	cvt.rzi.s32.f64 	%r155, %fd33;
	add.s32 	%r156, %r155, %r469;
	ld.global.f64 	%fd34, [%rd54+-14336];
	cvt.rzi.s32.f64 	%r157, %fd34;
	add.s32 	%r158, %r157, %r156;
	ld.global.f64 	%fd35, [%rd54+-12288];
	cvt.rzi.s32.f64 	%r159, %fd35;
	add.s32 	%r160, %r159, %r158;
	ld.global.f64 	%fd36, [%rd54+-10240];
	cvt.rzi.s32.f64 	%r161, %fd36;
	add.s32 	%r162, %r161, %r160;
	ld.global.f64 	%fd37, [%rd54+-8192];
	cvt.rzi.s32.f64 	%r163, %fd37;
	add.s32 	%r164, %r163, %r162;
	ld.global.f64 	%fd38, [%rd54+-6144];
	cvt.rzi.s32.f64 	%r165, %fd38;
	add.s32 	%r166, %r165, %r164;
	ld.global.f64 	%fd39, [%rd54+-4096];
	cvt.rzi.s32.f64 	%r167, %fd39;
	add.s32 	%r168, %r167, %r166;
	ld.global.f64 	%fd40, [%rd54+-2048];
	cvt.rzi.s32.f64 	%r169, %fd40;
	add.s32 	%r170, %r169, %r168;
	ld.global.f64 	%fd41, [%rd54];
	cvt.rzi.s32.f64 	%r171, %fd41;
	add.s32 	%r172, %r171, %r170;
	ld.global.f64 	%fd42, [%rd54+2048];
	cvt.rzi.s32.f64 	%r173, %fd42;
	add.s32 	%r174, %r173, %r172;
	ld.global.f64 	%fd43, [%rd54+4096];
	cvt.rzi.s32.f64 	%r175, %fd43;
	add.s32 	%r176, %r175, %r174;
	ld.global.f64 	%fd44, [%rd54+6144];
	cvt.rzi.s32.f64 	%r177, %fd44;
	add.s32 	%r178, %r177, %r176;
	ld.global.f64 	%fd45, [%rd54+8192];
	cvt.rzi.s32.f64 	%r179, %fd45;
	add.s32 	%r180, %r179, %r178;
	ld.global.f64 	%fd46, [%rd54+10240];
	cvt.rzi.s32.f64 	%r181, %fd46;
	add.s32 	%r182, %r181, %r180;
	ld.global.f64 	%fd47, [%rd54+12288];
	cvt.rzi.s32.f64 	%r183, %fd47;
	add.s32 	%r184, %r183, %r182;
	ld.global.f64 	%fd48, [%rd54+14336];
	cvt.rzi.s32.f64 	%r185, %fd48;
	add.s32 	%r469, %r185, %r184;
	add.s32 	%r459, %r459, 4096;
	add.s32 	%r455, %r455, 16;
	add.s64 	%rd54, %rd54, 32768;
	setp.ne.s32 	%p10, %r455, 0;
	@%p10 bra 	$L__BB8_35;
$L__BB8_36:
	setp.eq.s32 	%p11, %r49, 0;
	@%p11 bra 	$L__BB8_45;
	and.b32  	%r60, %r48, 7;
	setp.lt.u32 	%p12, %r49, 8;
	@%p12 bra 	$L__BB8_39;
	cvt.u64.u32 	%rd30, %r459;
	add.s64 	%rd31, %rd53, %rd30;
	shl.b64 	%rd32, %rd31, 3;
	add.s64 	%rd33, %rd2, %rd32;
	ld.global.f64 	%fd49, [%rd33];
	cvt.rzi.s32.f64 	%r187, %fd49;
	add.s32 	%r188, %r187, %r469;
	ld.global.f64 	%fd50, [%rd33+2048];
	cvt.rzi.s32.f64 	%r189, %fd50;
	add.s32 	%r190, %r189, %r188;
	ld.global.f64 	%fd51, [%rd33+4096];
	cvt.rzi.s32.f64 	%r191, %fd51;
	add.s32 	%r192, %r191, %r190;
	ld.global.f64 	%fd52, [%rd33+6144];
	cvt.rzi.s32.f64 	%r193, %fd52;
	add.s32 	%r194, %r193, %r192;
	ld.global.f64 	%fd53, [%rd33+8192];
	cvt.rzi.s32.f64 	%r195, %fd53;
	add.s32 	%r196, %r195, %r194;
	ld.global.f64 	%fd54, [%rd33+10240];
	cvt.rzi.s32.f64 	%r197, %fd54;
	add.s32 	%r198, %r197, %r196;
	ld.global.f64 	%fd55, [%rd33+12288];
	cvt.rzi.s32.f64 	%r199, %fd55;
	add.s32 	%r200, %r199, %r198;
	ld.global.f64 	%fd56, [%rd33+14336];
	cvt.rzi.s32.f64 	%r201, %fd56;
	add.s32 	%r469, %r201, %r200;
	add.s32 	%r459, %r459, 2048;
$L__BB8_39:
	setp.eq.s32 	%p13, %r60, 0;
	@%p13 bra 	$L__BB8_45;
	and.b32  	%r66, %r48, 3;
	setp.lt.u32 	%p14, %r60, 4;
	@%p14 bra 	$L__BB8_42;
	cvt.u64.u32 	%rd34, %r459;
	add.s64 	%rd35, %rd53, %rd34;
	shl.b64 	%rd36, %rd35, 3;
	add.s64 	%rd37, %rd2, %rd36;
	ld.global.f64 	%fd57, [%rd37];
	cvt.rzi.s32.f64 	%r203, %fd57;
	add.s32 	%r204, %r203, %r469;
	ld.global.f64 	%fd58, [%rd37+2048];
	cvt.rzi.s32.f64 	%r205, %fd58;
	add.s32 	%r206, %r205, %r204;
	ld.global.f64 	%fd59, [%rd37+4096];
	cvt.rzi.s32.f64 	%r207, %fd59;
	add.s32 	%r208, %r207, %r206;
	ld.global.f64 	%fd60, [%rd37+6144];
	cvt.rzi.s32.f64 	%r209, %fd60;
	add.s32 	%r469, %r209, %r208;
	add.s32 	%r459, %r459, 1024;
$L__BB8_42:
	setp.eq.s32 	%p15, %r66, 0;
	@%p15 bra 	$L__BB8_45;
	cvt.u64.u32 	%rd38, %r459;
	add.s64 	%rd39, %rd53, %rd38;
	shl.b64 	%rd40, %rd39, 3;
	add.s64 	%rd55, %rd2, %rd40;
	neg.s32 	%r467, %r66;
$L__BB8_44:
	.pragma "nounroll";
	ld.global.f64 	%fd61, [%rd55];
	cvt.rzi.s32.f64 	%r210, %fd61;
	add.s32 	%r469, %r210, %r469;
	add.s64 	%rd55, %rd55, 2048;
	add.s32 	%r467, %r467, 1;
	setp.ne.s32 	%p16, %r467, 0;
	@%p16 bra 	$L__BB8_44;
$L__BB8_45:
	// begin inline asm
	mov.u32 %r211, %laneid;
	// end inline asm
	mov.b32 	%r214, 1;
	mov.b32 	%r235, 31;
	mov.b32 	%r236, -1;
	// begin inline asm
	shfl.sync.down.b32 %r212, %r469, %r214, %r235, %r236;
	// end inline asm
	setp.gt.s32 	%p17, %r211, 30;
	selp.b32 	%r237, 0, %r212, %p17;
	add.s32 	%r218, %r237, %r469;
	mov.b32 	%r219, 2;
	// begin inline asm
	shfl.sync.down.b32 %r217, %r218, %r219, %r235, %r236;
	// end inline asm
	setp.gt.s32 	%p18, %r211, 29;
	selp.b32 	%r238, 0, %r217, %p18;
	add.s32 	%r223, %r218, %r238;
	mov.b32 	%r224, 4;
	// begin inline asm
	shfl.sync.down.b32 %r222, %r223, %r224, %r235, %r236;
	// end inline asm
	setp.gt.s32 	%p19, %r211, 27;
	selp.b32 	%r239, 0, %r222, %p19;
	add.s32 	%r228, %r223, %r239;
	mov.b32 	%r229, 8;
	// begin inline asm
	shfl.sync.down.b32 %r227, %r228, %r229, %r235, %r236;
	// end inline asm
	setp.gt.s32 	%p20, %r211, 23;
	selp.b32 	%r240, 0, %r227, %p20;
	add.s32 	%r233, %r228, %r240;
	mov.b32 	%r234, 16;
	// begin inline asm
	shfl.sync.down.b32 %r232, %r233, %r234, %r235, %r236;
	// end inline asm
	setp.gt.s32 	%p21, %r211, 15;
	selp.b32 	%r241, 0, %r232, %p21;
	add.s32 	%r470, %r233, %r241;
	setp.ne.s32 	%p22, %r211, 0;
	@%p22 bra 	$L__BB8_47;
	shr.u32 	%r242, %r43, 3;
	and.b32  	%r243, %r242, 124;
	mov.u32 	%r244, _ZZN3cub18CUB_300001_SM_10006detail6reduce28DeviceReduceSingleTileKernelINS2_10policy_hubIiyN4cuda3std3__44plusIiEEE10Policy1000EN6thrust24THRUST_300001_SM_1000_NS6detail15normal_iteratorINSD_10device_ptrIdEEEEPiyS9_iiNS7_10__identityEEEvT0_T1_T2_T3_T4_T6_E12temp_storage;
	add.s32 	%r245, %r244, %r243;
	st.shared.u32 	[%r245+8], %r470;
$L__BB8_47:
	bar.sync 	0;
	setp.ne.s32 	%p23, %r43, 0;
	@%p23 bra 	$L__BB8_49;
	ld.shared.u32 	%r246, [_ZZN3cub18CUB_300001_SM_10006detail6reduce28DeviceReduceSingleTileKernelINS2_10policy_hubIiyN4cuda3std3__44plusIiEEE10Policy1000EN6thrust24THRUST_300001_SM_1000_NS6detail15normal_iteratorINSD_10device_ptrIdEEEEPiyS9_iiNS7_10__identityEEEvT0_T1_T2_T3_T4_T6_E12temp_storage+12];
	add.s32 	%r247, %r246, %r470;
	ld.shared.u32 	%r248, [_ZZN3cub18CUB_300001_SM_10006detail6reduce28DeviceReduceSingleTileKernelINS2_10policy_hubIiyN4cuda3std3__44plusIiEEE10Policy1000EN6thrust24THRUST_300001_SM_1000_NS6detail15normal_iteratorINSD_10device_ptrIdEEEEPiyS9_iiNS7_10__identityEEEvT0_T1_T2_T3_T4_T6_E12temp_storage+16];
	add.s32 	%r249, %r247, %r248;
	ld.shared.u32 	%r250, [_ZZN3cub18CUB_300001_SM_10006detail6reduce28DeviceReduceSingleTileKernelINS2_10policy_hubIiyN4cuda3std3__44plusIiEEE10Policy1000EN6thrust24THRUST_300001_SM_1000_NS6detail15normal_iteratorINSD_10device_ptrIdEEEEPiyS9_iiNS7_10__identityEEEvT0_T1_T2_T3_T4_T6_E12temp_storage+20];
	add.s32 	%r251, %r249, %r250;
	ld.shared.u32 	%r252, [_ZZN3cub18CUB_300001_SM_10006detail6reduce28DeviceReduceSingleTileKernelINS2_10policy_hubIiyN4cuda3std3__44plusIiEEE10Policy1000EN6thrust24THRUST_300001_SM_1000_NS6detail15normal_iteratorINSD_10device_ptrIdEEEEPiyS9_iiNS7_10__identityEEEvT0_T1_T2_T3_T4_T6_E12temp_storage+24];
	add.s32 	%r253, %r251, %r252;
	ld.shared.u32 	%r254, [_ZZN3cub18CUB_300001_SM_10006detail6reduce28DeviceReduceSingleTileKernelINS2_10policy_hubIiyN4cuda3std3__44plusIiEEE10Policy1000EN6thrust24THRUST_300001_SM_1000_NS6detail15normal_iteratorINSD_10device_ptrIdEEEEPiyS9_iiNS7_10__identityEEEvT0_T1_T2_T3_T4_T6_E12temp_storage+28];
	add.s32 	%r255, %r253, %r254;
	ld.shared.u32 	%r256, [_ZZN3cub18CUB_300001_SM_10006detail6reduce28DeviceReduceSingleTileKernelINS2_10policy_hubIiyN4cuda3std3__44plusIiEEE10Policy1000EN6thrust24THRUST_300001_SM_1000_NS6detail15normal_iteratorINSD_10device_ptrIdEEEEPiyS9_iiNS7_10__identityEEEvT0_T1_T2_T3_T4_T6_E12temp_storage+32];
	add.s32 	%r257, %r255, %r256;
	ld.shared.u32 	%r258, [_ZZN3cub18CUB_300001_SM_10006detail6reduce28DeviceReduceSingleTileKernelINS2_10policy_hubIiyN4cuda3std3__44plusIiEEE10Policy1000EN6thrust24THRUST_300001_SM_1000_NS6detail15normal_iteratorINSD_10device_ptrIdEEEEPiyS9_iiNS7_10__identityEEEvT0_T1_T2_T3_T4_T6_E12temp_storage+36];
	add.s32 	%r470, %r257, %r258;
$L__BB8_49:
	mov.u32 	%r432, %tid.x;
	setp.ne.s32 	%p57, %r432, 0;
	@%p57 bra 	$L__BB8_51;
	add.s32 	%r433, %r470, %r81;
	st.global.u32 	[%rd1], %r433;
$L__BB8_51:
	ret;

}
	// .globl	_ZN3cub18CUB_300001_SM_10006detail6reduce18DeviceReduceKernelINS2_10policy_hubIiyN4cuda3std3__44plusIiEEE10Policy1000EN6thrust24THRUST_300001_SM_1000_NS6detail15normal_iteratorINSD_10device_ptrIdEEEEyS9_iNS7_10__identityEEEvT0_PT3_T1_NS0_13GridEvenShareISN_EET2_T4_
.visible .entry _ZN3cub18CUB_300001_SM_10006detail6reduce18DeviceReduceKernelINS2_10policy_hubIiyN4cuda3std3__44plusIiEEE10Policy1000EN6thrust24THRUST_300001_SM_1000_NS6detail15normal_iteratorINSD_10device_ptrIdEEEEyS9_iNS7_10__identityEEEvT0_PT3_T1_NS0_13GridEvenShareISN_EET2_T4_(
	.param .align 8 .b8 _ZN3cub18CUB_300001_SM_10006detail6reduce18DeviceReduceKernelINS2_10policy_hubIiyN4cuda3std3__44plusIiEEE10Policy1000EN6thrust24THRUST_300001_SM_1000_NS6detail15normal_iteratorINSD_10device_ptrIdEEEEyS9_iNS7_10__identityEEEvT0_PT3_T1_NS0_13GridEvenShareISN_EET2_T4__param_0[8],
	.param .u64 .ptr .align 1 _ZN3cub18CUB_300001_SM_10006detail6reduce18DeviceReduceKernelINS2_10policy_hubIiyN4cuda3std3__44plusIiEEE10Policy1000EN6thrust24THRUST_300001_SM_1000_NS6detail15normal_iteratorINSD_10device_ptrIdEEEEyS9_iNS7_10__identityEEEvT0_PT3_T1_NS0_13GridEvenShareISN_EET2_T4__param_1,
	.param .u64 _ZN3cub18CUB_300001_SM_10006detail6reduce18DeviceReduceKernelINS2_10policy_hubIiyN4cuda3std3__44plusIiEEE10Policy1000EN6thrust24THRUST_300001_SM_1000_NS6detail15normal_iteratorINSD_10device_ptrIdEEEEyS9_iNS7_10__identityEEEvT0_PT3_T1_NS0_13GridEvenShareISN_EET2_T4__param_2,
	.param .align 8 .b8 _ZN3cub18CUB_300001_SM_10006detail6reduce18DeviceReduceKernelINS2_10policy_hubIiyN4cuda3std3__44plusIiEEE10Policy1000EN6thrust24THRUST_300001_SM_1000_NS6detail15normal_iteratorINSD_10device_ptrIdEEEEyS9_iNS7_10__identityEEEvT0_PT3_T1_NS0_13GridEvenShareISN_EET2_T4__param_3[72],
	.param .align 1 .b8 _ZN3cub18CUB_300001_SM_10006detail6reduce18DeviceReduceKernelINS2_10policy_hubIiyN4cuda3std3__44plusIiEEE10Policy1000EN6thrust24THRUST_300001_SM_1000_NS6detail15normal_iteratorINSD_10device_ptrIdEEEEyS9_iNS7_10__identityEEEvT0_PT3_T1_NS0_13GridEvenShareISN_EET2_T4__param_4[1],
	.param .align 1 .b8 _ZN3cub18CUB_300001_SM_10006detail6reduce18DeviceReduceKernelINS2_10policy_hubIiyN4cuda3std3__44plusIiEEE10Policy1000EN6thrust24THRUST_300001_SM_1000_NS6detail15normal_iteratorINSD_10device_ptrIdEEEEyS9_iNS7_10__identityEEEvT0_PT3_T1_NS0_13GridEvenShareISN_EET2_T4__param_5[1]
)
.maxntid 256
{
	.reg .pred 	%p<57>;
	.reg .b16 	%rs<4>;
	.reg .b32 	%r<501>;
	.reg .b64 	%rd<74>;
	.reg .b64 	%fd<92>;
	// demoted variable
	.shared .align 4 .b8 _ZZN3cub18CUB_300001_SM_10006detail6reduce18DeviceReduceKernelINS2_10policy_hubIiyN4cuda3std3__44plusIiEEE10Policy1000EN6thrust24THRUST_300001_SM_1000_NS6detail15normal_iteratorINSD_10device_ptrIdEEEEyS9_iNS7_10__identityEEEvT0_PT3_T1_NS0_13GridEvenShareISN_EET2_T4_E12temp_storage[44];
	ld.param.u64 	%rd1, [_ZN3cub18CUB_300001_SM_10006detail6reduce18DeviceReduceKernelINS2_10policy_hubIiyN4cuda3std3__44plusIiEEE10Policy1000EN6thrust24THRUST_300001_SM_1000_NS6detail15normal_iteratorINSD_10device_ptrIdEEEEyS9_iNS7_10__identityEEEvT0_PT3_T1_NS0_13GridEvenShareISN_EET2_T4__param_3+32];
	ld.param.u32 	%r1, [_ZN3cub18CUB_300001_SM_10006detail6reduce18DeviceReduceKernelINS2_10policy_hubIiyN4cuda3std3__44plusIiEEE10Policy1000EN6thrust24THRUST_300001_SM_1000_NS6detail15normal_iteratorINSD_10device_ptrIdEEEEyS9_iNS7_10__identityEEEvT0_PT3_T1_NS0_13GridEvenShareISN_EET2_T4__param_3+40];
	ld.param.u64 	%rd26, [_ZN3cub18CUB_300001_SM_10006detail6reduce18DeviceReduceKernelINS2_10policy_hubIiyN4cuda3std3__44plusIiEEE10Policy1000EN6thrust24THRUST_300001_SM_1000_NS6detail15normal_iteratorINSD_10device_ptrIdEEEEyS9_iNS7_10__identityEEEvT0_PT3_T1_NS0_13GridEvenShareISN_EET2_T4__param_0];
	ld.param.u64 	%rd25, [_ZN3cub18CUB_300001_SM_10006detail6reduce18DeviceReduceKernelINS2_10policy_hubIiyN4cuda3std3__44plusIiEEE10Policy1000EN6thrust24THRUST_300001_SM_1000_NS6detail15normal_iteratorINSD_10device_ptrIdEEEEyS9_iNS7_10__identityEEEvT0_PT3_T1_NS0_13GridEvenShareISN_EET2_T4__param_1];
	cvta.to.global.u64 	%rd2, %rd26;
	mov.u32 	%r2, %ctaid.x;
	shl.b32 	%r88, %r1, 12;
	cvt.s64.s32 	%rd3, %r88;
	shl.b32 	%r89, %r2, 12;
	cvt.u64.u32 	%rd4, %r89;
	sub.s64 	%rd5, %rd1, %rd4;
	setp.gt.u64 	%p1, %rd5, 4095;
	@%p1 bra 	$L__BB9_25;
	cvt.u32.u64 	%r286, %rd4;
	cvt.u32.u64 	%r3, %rd1;
	sub.s32 	%r4, %r3, %r286;
	mov.u32 	%r5, %tid.x;
	setp.ge.s32 	%p23, %r5, %r4;
	mov.b32 	%r481, 0;
	mov.u32 	%r470, %r5;
	@%p23 bra 	$L__BB9_3;
	add.s32 	%r288, %r286, %r5;
	mul.wide.u32 	%rd48, %r288, 8;
	add.s64 	%rd49, %rd2, %rd48;
	ld.global.f64 	%fd62, [%rd49];
	cvt.rzi.s32.f64 	%r481, %fd62;
	add.s32 	%r470, %r5, 256;
$L__BB9_3:
	setp.ge.s32 	%p24, %r470, %r4;
	@%p24 bra 	$L__BB9_16;
	not.b32 	%r291, %r470;
	add.s32 	%r292, %r291, %r3;
	sub.s32 	%r293, %r292, %r286;
	shr.u32 	%r294, %r293, 8;
	add.s32 	%r10, %r294, 1;
	and.b32  	%r11, %r10, 15;
	setp.lt.u32 	%p25, %r293, 3840;
	@%p25 bra 	$L__BB9_7;
	and.b32  	%r295, %r10, 33554416;
	neg.s32 	%r466, %r295;
	mul.wide.u32 	%rd50, %r2, 32768;
	mul.wide.u32 	%rd51, %r470, 8;
	or.b64  	%rd52, %rd50, %rd51;
	add.s64 	%rd53, %rd52, %rd2;
	add.s64 	%rd68, %rd53, 16384;
$L__BB9_6:
	.pragma "nounroll";
	ld.global.f64 	%fd63, [%rd68+-16384];
	cvt.rzi.s32.f64 	%r296, %fd63;
	add.s32 	%r297, %r296, %r481;
	ld.global.f64 	%fd64, [%rd68+-14336];
	cvt.rzi.s32.f64 	%r298, %fd64;
	add.s32 	%r299, %r298, %r297;
	ld.global.f64 	%fd65, [%rd68+-12288];
	cvt.rzi.s32.f64 	%r300, %fd65;
	add.s32 	%r301, %r300, %r299;
	ld.global.f64 	%fd66, [%rd68+-10240];
	cvt.rzi.s32.f64 	%r302, %fd66;
	add.s32 	%r303, %r302, %r301;
	ld.global.f64 	%fd67, [%rd68+-8192];
	cvt.rzi.s32.f64 	%r304, %fd67;
	add.s32 	%r305, %r304, %r303;
	ld.global.f64 	%fd68, [%rd68+-6144];
	cvt.rzi.s32.f64 	%r306, %fd68;
	add.s32 	%r307, %r306, %r305;
	ld.global.f64 	%fd69, [%rd68+-4096];
	cvt.rzi.s32.f64 	%r308, %fd69;
	add.s32 	%r309, %r308, %r307;
	ld.global.f64 	%fd70, [%rd68+-2048];
	cvt.rzi.s32.f64 	%r310, %fd70;
	add.s32 	%r311, %r310, %r309;
	ld.global.f64 	%fd71, [%rd68];
	cvt.rzi.s32.f64 	%r312, %fd71;
	add.s32 	%r313, %r312, %r311;
	ld.global.f64 	%fd72, [%rd68+2048];
	cvt.rzi.s32.f64 	%r314, %fd72;
	add.s32 	%r315, %r314, %r313;
	ld.global.f64 	%fd73, [%rd68+4096];
	cvt.rzi.s32.f64 	%r316, %fd73;
	add.s32 	%r317, %r316, %r315;
	ld.global.f64 	%fd74, [%rd68+6144];
	cvt.rzi.s32.f64 	%r318, %fd74;
	add.s32 	%r319, %r318, %r317;
	ld.global.f64 	%fd75, [%rd68+8192];
	cvt.rzi.s32.f64 	%r320, %fd75;
	add.s32 	%r321, %r320, %r319;
	ld.global.f64 	%fd76, [%rd68+10240];
	cvt.rzi.s32.f64 	%r322, %fd76;
	add.s32 	%r323, %r322, %r321;
	ld.global.f64 	%fd77, [%rd68+12288];
	cvt.rzi.s32.f64 	%r324, %fd77;
	add.s32 	%r325, %r324, %r323;
	ld.global.f64 	%fd78, [%rd68+14336];
	cvt.rzi.s32.f64 	%r326, %fd78;
	add.s32 	%r481, %r326, %r325;
	add.s32 	%r470, %r470, 4096;
	add.s32 	%r466, %r466, 16;
	add.s64 	%rd68, %rd68, 32768;
	setp.ne.s32 	%p26, %r466, 0;
	@%p26 bra 	$L__BB9_6;
$L__BB9_7:
	setp.eq.s32 	%p27, %r11, 0;
	@%p27 bra 	$L__BB9_16;
	and.b32  	%r22, %r10, 7;
	setp.lt.u32 	%p28, %r11, 8;
	@%p28 bra 	$L__BB9_10;
	cvt.s64.s32 	%rd54, %r470;
	add.s64 	%rd55, %rd54, %rd4;
	shl.b64 	%rd56, %rd55, 3;
	add.s64 	%rd57, %rd2, %rd56;
	ld.global.f64 	%fd79, [%rd57];
	cvt.rzi.s32.f64 	%r328, %fd79;
	add.s32 	%r329, %r328, %r481;
	ld.global.f64 	%fd80, [%rd57+2048];
	cvt.rzi.s32.f64 	%r330, %fd80;
	add.s32 	%r331, %r330, %r329;
	ld.global.f64 	%fd81, [%rd57+4096];
	cvt.rzi.s32.f64 	%r332, %fd81;
	add.s32 	%r333, %r332, %r331;
	ld.global.f64 	%fd82, [%rd57+6144];
	cvt.rzi.s32.f64 	%r334, %fd82;
	add.s32 	%r335, %r334, %r333;
	ld.global.f64 	%fd83, [%rd57+8192];
	cvt.rzi.s32.f64 	%r336, %fd83;
	add.s32 	%r337, %r336, %r335;
	ld.global.f64 	%fd84, [%rd57+10240];
	cvt.rzi.s32.f64 	%r338, %fd84;
	add.s32 	%r339, %r338, %r337;
	ld.global.f64 	%fd85, [%rd57+12288];
	cvt.rzi.s32.f64 	%r340, %fd85;
	add.s32 	%r341, %r340, %r339;
	ld.global.f64 	%fd86, [%rd57+14336];
	cvt.rzi.s32.f64 	%r342, %fd86;
	add.s32 	%r481, %r342, %r341;
	add.s32 	%r470, %r470, 2048;
$L__BB9_10:
	setp.eq.s32 	%p29, %r22, 0;
	@%p29 bra 	$L__BB9_16;
	and.b32  	%r28, %r10, 3;
	setp.lt.u32 	%p30, %r22, 4;
	@%p30 bra 	$L__BB9_13;
	cvt.s64.s32 	%rd58, %r470;
	add.s64 	%rd59, %rd58, %rd4;
	shl.b64 	%rd60, %rd59, 3;
	add.s64 	%rd61, %rd2, %rd60;
	ld.global.f64 	%fd87, [%rd61];
	cvt.rzi.s32.f64 	%r344, %fd87;
	add.s32 	%r345, %r344, %r481;
	ld.global.f64 	%fd88, [%rd61+2048];
	cvt.rzi.s32.f64 	%r346, %fd88;
	add.s32 	%r347, %r346, %r345;
	ld.global.f64 	%fd89, [%rd61+4096];
	cvt.rzi.s32.f64 	%r348, %fd89;
	add.s32 	%r349, %r348, %r347;
	ld.global.f64 	%fd90, [%rd61+6144];
	cvt.rzi.s32.f64 	%r350, %fd90;
	add.s32 	%r481, %r350, %r349;
	add.s32 	%r470, %r470, 1024;
$L__BB9_13:
	setp.eq.s32 	%p31, %r28, 0;
	@%p31 bra 	$L__BB9_16;
	mul.wide.u32 	%rd62, %r2, 32768;
	add.s64 	%rd9, %rd2, %rd62;
	neg.s32 	%r478, %r28;
$L__BB9_15:
	.pragma "nounroll";
	mul.wide.s32 	%rd63, %r470, 8;
	add.s64 	%rd64, %rd9, %rd63;
	ld.global.f64 	%fd91, [%rd64];
	cvt.rzi.s32.f64 	%r351, %fd91;
	add.s32 	%r481, %r351, %r481;
	add.s32 	%r470, %r470, 256;
	add.s32 	%r478, %r478, 1;
	setp.ne.s32 	%p32, %r478, 0;
	@%p32 bra 	$L__BB9_15;
$L__BB9_16:
	setp.lt.s32 	%p33, %r4, 256;
	@%p33 bra 	$L__BB9_21;
	// begin inline asm
	mov.u32 %r415, %laneid;
	// end inline asm
	mov.b32 	%r418, 1;
	mov.b32 	%r439, 31;
	mov.b32 	%r440, -1;
	// begin inline asm
	shfl.sync.down.b32 %r416, %r481, %r418, %r439, %r440;
	// end inline asm
	setp.gt.s32 	%p49, %r415, 30;
	selp.b32 	%r441, 0, %r416, %p49;
	add.s32 	%r422, %r441, %r481;
	mov.b32 	%r423, 2;
	// begin inline asm
	shfl.sync.down.b32 %r421, %r422, %r423, %r439, %r440;
	// end inline asm
	setp.gt.s32 	%p50, %r415, 29;
	selp.b32 	%r442, 0, %r421, %p50;
	add.s32 	%r427, %r422, %r442;
	mov.b32 	%r428, 4;
	// begin inline asm
	shfl.sync.down.b32 %r426, %r427, %r428, %r439, %r440;
	// end inline asm
	setp.gt.s32 	%p51, %r415, 27;
	selp.b32 	%r443, 0, %r426, %p51;
	add.s32 	%r432, %r427, %r443;
	mov.b32 	%r433, 8;
	// begin inline asm
	shfl.sync.down.b32 %r431, %r432, %r433, %r439, %r440;
	// end inline asm
	setp.gt.s32 	%p52, %r415, 23;
	selp.b32 	%r444, 0, %r431, %p52;
	add.s32 	%r437, %r432, %r444;
	mov.b32 	%r438, 16;
	// begin inline asm
	shfl.sync.down.b32 %r436, %r437, %r438, %r439, %r440;
	// end inline asm
	setp.gt.s32 	%p53, %r415, 15;
	selp.b32 	%r445, 0, %r436, %p53;
	add.s32 	%r500, %r437, %r445;
	setp.ne.s32 	%p54, %r415, 0;
	@%p54 bra 	$L__BB9_19;
	shr.u32 	%r446, %r5, 3;
	and.b32  	%r447, %r446, 124;
	mov.u32 	%r448, _ZZN3cub18CUB_300001_SM_10006detail6reduce18DeviceReduceKernelINS2_10policy_hubIiyN4cuda3std3__44plusIiEEE10Policy1000EN6thrust24THRUST_300001_SM_1000_NS6detail15normal_iteratorINSD_10device_ptrIdEEEEyS9_iNS7_10__identityEEEvT0_PT3_T1_NS0_13GridEvenShareISN_EET2_T4_E12temp_storage;
	add.s32 	%r449, %r448, %r447;
	st.shared.u32 	[%r449+8], %r500;
$L__BB9_19:
	bar.sync 	0;
	setp.ne.s32 	%p55, %r5, 0;
	@%p55 bra 	$L__BB9_46;
	ld.shared.u32 	%r450, [_ZZN3cub18CUB_300001_SM_10006detail6reduce18DeviceReduceKernelINS2_10policy_hubIiyN4cuda3std3__44plusIiEEE10Policy1000EN6thrust24THRUST_300001_SM_1000_NS6detail15normal_iteratorINSD_10device_ptrIdEEEEyS9_iNS7_10__identityEEEvT0_PT3_T1_NS0_13GridEvenShareISN_EET2_T4_E12temp_storage+12];
	add.s32 	%r451, %r450, %r500;
	ld.shared.u32 	%r452, [_ZZN3cub18CUB_300001_SM_10006detail6reduce18DeviceReduceKernelINS2_10policy_hubIiyN4cuda3std3__44plusIiEEE10Policy1000EN6thrust24THRUST_300001_SM_1000_NS6detail15normal_iteratorINSD_10device_ptrIdEEEEyS9_iNS7_10__identityEEEvT0_PT3_T1_NS0_13GridEvenShareISN_EET2_T4_E12temp_storage+16];
	add.s32 	%r453, %r451, %r452;
	ld.shared.u32 	%r454, [_ZZN3cub18CUB_300001_SM_10006detail6reduce18DeviceReduceKernelINS2_10policy_hubIiyN4cuda3std3__44plusIiEEE10Policy1000EN6thrust24THRUST_300001_SM_1000_NS6detail15normal_iteratorINSD_10device_ptrIdEEEEyS9_iNS7_10__identityEEEvT0_PT3_T1_NS0_13GridEvenShareISN_EET2_T4_E12temp_storage+20];
	add.s32 	%r455, %r453, %r454;
	ld.shared.u32 	%r456, [_ZZN3cub18CUB_300001_SM_10006detail6reduce18DeviceReduceKernelINS2_10policy_hubIiyN4cuda3std3__44plusIiEEE10Policy1000EN6thrust24THRUST_300001_SM_1000_NS6detail15normal_iteratorINSD_10device_ptrIdEEEEyS9_iNS7_10__identityEEEvT0_PT3_T1_NS0_13GridEvenShareISN_EET2_T4_E12temp_storage+24];
	add.s32 	%r457, %r455, %r456;
	ld.shared.u32 	%r458, [_ZZN3cub18CUB_300001_SM_10006detail6reduce18DeviceReduceKernelINS2_10policy_hubIiyN4cuda3std3__44plusIiEEE10Policy1000EN6thrust24THRUST_300001_SM_1000_NS6detail15normal_iteratorINSD_10device_ptrIdEEEEyS9_iNS7_10__identityEEEvT0_PT3_T1_NS0_13GridEvenShareISN_EET2_T4_E12temp_storage+28];
	add.s32 	%r459, %r457, %r458;
	ld.shared.u32 	%r460, [_ZZN3cub18CUB_300001_SM_10006detail6reduce18DeviceReduceKernelINS2_10policy_hubIiyN4cuda3std3__44plusIiEEE10Policy1000EN6thrust24THRUST_300001_SM_1000_NS6detail15normal_iteratorINSD_10device_ptrIdEEEEyS9_iNS7_10__identityEEEvT0_PT3_T1_NS0_13GridEvenShareISN_EET2_T4_E12temp_storage+32];
	add.s32 	%r461, %r459, %r460;
	ld.shared.u32 	%r462, [_ZZN3cub18CUB_300001_SM_10006detail6reduce18DeviceReduceKernelINS2_10policy_hubIiyN4cuda3std3__44plusIiEEE10Policy1000EN6thrust24THRUST_300001_SM_1000_NS6detail15normal_iteratorINSD_10device_ptrIdEEEEyS9_iNS7_10__identityEEEvT0_PT3_T1_NS0_13GridEvenShareISN_EET2_T4_E12temp_storage+36];
	add.s32 	%r500, %r461, %r462;
	bra.uni 	$L__BB9_46;
$L__BB9_21:
	// begin inline asm
	mov.u32 %r352, %laneid;
	// end inline asm
	and.b32  	%r378, %r5, 992;
	add.s32 	%r379, %r378, 32;
	setp.gt.s32 	%p34, %r379, %r4;
	not.b32 	%r380, %r378;
	add.s32 	%r381, %r4, %r380;
	selp.b32 	%r376, %r381, 31, %p34;
	mov.b32 	%r355, 1;
	mov.b32 	%r377, -1;
	// begin inline asm
	shfl.sync.down.b32 %r353, %r481, %r355, %r376, %r377;
	// end inline asm
	setp.lt.s32 	%p35, %r352, %r376;
	selp.b32 	%r382, %r353, 0, %p35;
	add.s32 	%r359, %r382, %r481;
	mov.b32 	%r360, 2;
	// begin inline asm
	shfl.sync.down.b32 %r358, %r359, %r360, %r376, %r377;
	// end inline asm
	add.s32 	%r383, %r352, 2;
	setp.gt.s32 	%p36, %r383, %r376;
	selp.b32 	%r384, 0, %r358, %p36;
	add.s32 	%r364, %r359, %r384;
	mov.b32 	%r365, 4;
	// begin inline asm
	shfl.sync.down.b32 %r363, %r364, %r365, %r376, %r377;
	// end inline asm
	add.s32 	%r385, %r352, 4;
	setp.gt.s32 	%p37, %r385, %r376;
	selp.b32 	%r386, 0, %r363, %p37;
	add.s32 	%r369, %r364, %r386;
	mov.b32 	%r370, 8;
	// begin inline asm
	shfl.sync.down.b32 %r368, %r369, %r370, %r376, %r377;
	// end inline asm
	add.s32 	%r387, %r352, 8;
	setp.gt.s32 	%p38, %r387, %r376;
	selp.b32 	%r388, 0, %r368, %p38;
	add.s32 	%r374, %r369, %r388;
	mov.b32 	%r375, 16;
	// begin inline asm
	shfl.sync.down.b32 %r373, %r374, %r375, %r376, %r377;
	// end inline asm
	add.s32 	%r389, %r352, 16;
	setp.gt.s32 	%p39, %r389, %r376;
	selp.b32 	%r390, 0, %r373, %p39;
	add.s32 	%r500, %r374, %r390;
	setp.ne.s32 	%p40, %r352, 0;
	@%p40 bra 	$L__BB9_23;
	shr.u32 	%r391, %r5, 3;
	and.b32  	%r392, %r391, 124;
	mov.u32 	%r393, _ZZN3cub18CUB_300001_SM_10006detail6reduce18DeviceReduceKernelINS2_10policy_hubIiyN4cuda3std3__44plusIiEEE10Policy1000EN6thrust24THRUST_300001_SM_1000_NS6detail15normal_iteratorINSD_10device_ptrIdEEEEyS9_iNS7_10__identityEEEvT0_PT3_T1_NS0_13GridEvenShareISN_EET2_T4_E12temp_storage;
	add.s32 	%r394, %r393, %r392;
	st.shared.u32 	[%r394+8], %r500;
$L__BB9_23:
	bar.sync 	0;
	setp.ne.s32 	%p41, %r5, 0;
	@%p41 bra 	$L__BB9_46;
	setp.gt.s32 	%p42, %r4, 32;
	ld.shared.u32 	%r395, [_ZZN3cub18CUB_300001_SM_10006detail6reduce18DeviceReduceKernelINS2_10policy_hubIiyN4cuda3std3__44plusIiEEE10Policy1000EN6thrust24THRUST_300001_SM_1000_NS6detail15normal_iteratorINSD_10device_ptrIdEEEEyS9_iNS7_10__identityEEEvT0_PT3_T1_NS0_13GridEvenShareISN_EET2_T4_E12temp_storage+12];
	selp.b32 	%r396, %r395, 0, %p42;
	add.s32 	%r397, %r396, %r500;
	setp.gt.s32 	%p43, %r4, 64;
	ld.shared.u32 	%r398, [_ZZN3cub18CUB_300001_SM_10006detail6reduce18DeviceReduceKernelINS2_10policy_hubIiyN4cuda3std3__44plusIiEEE10Policy1000EN6thrust24THRUST_300001_SM_1000_NS6detail15normal_iteratorINSD_10device_ptrIdEEEEyS9_iNS7_10__identityEEEvT0_PT3_T1_NS0_13GridEvenShareISN_EET2_T4_E12temp_storage+16];
	selp.b32 	%r399, %r398, 0, %p43;
	add.s32 	%r400, %r397, %r399;
	setp.gt.s32 	%p44, %r4, 96;
	ld.shared.u32 	%r401, [_ZZN3cub18CUB_300001_SM_10006detail6reduce18DeviceReduceKernelINS2_10policy_hubIiyN4cuda3std3__44plusIiEEE10Policy1000EN6thrust24THRUST_300001_SM_1000_NS6detail15normal_iteratorINSD_10device_ptrIdEEEEyS9_iNS7_10__identityEEEvT0_PT3_T1_NS0_13GridEvenShareISN_EET2_T4_E12temp_storage+20];
	selp.b32 	%r402, %r401, 0, %p44;
	add.s32 	%r403, %r400, %r402;
	setp.gt.s32 	%p45, %r4, 128;
	ld.shared.u32 	%r404, [_ZZN3cub18CUB_300001_SM_10006detail6reduce18DeviceReduceKernelINS2_10policy_hubIiyN4cuda3std3__44plusIiEEE10Policy1000EN6thrust24THRUST_300001_SM_1000_NS6detail15normal_iteratorINSD_10device_ptrIdEEEEyS9_iNS7_10__identityEEEvT0_PT3_T1_NS0_13GridEvenShareISN_EET2_T4_E12temp_storage+24];
	selp.b32 	%r405, %r404, 0, %p45;
	add.s32 	%r406, %r403, %r405;
	setp.gt.s32 	%p46, %r4, 160;
	ld.shared.u32 	%r407, [_ZZN3cub18CUB_300001_SM_10006detail6reduce18DeviceReduceKernelINS2_10policy_hubIiyN4cuda3std3__44plusIiEEE10Policy1000EN6thrust24THRUST_300001_SM_1000_NS6detail15normal_iteratorINSD_10device_ptrIdEEEEyS9_iNS7_10__identityEEEvT0_PT3_T1_NS0_13GridEvenShareISN_EET2_T4_E12temp_storage+28];
	selp.b32 	%r408, %r407, 0, %p46;
	add.s32 	%r409, %r406, %r408;
	setp.gt.s32 	%p47, %r4, 192;
	ld.shared.u32 	%r410, [_ZZN3cub18CUB_300001_SM_10006detail6reduce18DeviceReduceKernelINS2_10policy_hubIiyN4cuda3std3__44plusIiEEE10Policy1000EN6thrust24THRUST_300001_SM_1000_NS6detail15normal_iteratorINSD_10device_ptrIdEEEEyS9_iNS7_10__identityEEEvT0_PT3_T1_NS0_13GridEvenShareISN_EET2_T4_E12temp_storage+32];
	selp.b32 	%r411, %r410, 0, %p47;
	add.s32 	%r412, %r409, %r411;
	setp.gt.s32 	%p48, %r4, 224;
	ld.shared.u32 	%r413, [_ZZN3cub18CUB_300001_SM_10006detail6reduce18DeviceReduceKernelINS2_10policy_hubIiyN4cuda3std3__44plusIiEEE10Policy1000EN6thrust24THRUST_300001_SM_1000_NS6detail15normal_iteratorINSD_10device_ptrIdEEEEyS9_iNS7_10__identityEEEvT0_PT3_T1_NS0_13GridEvenShareISN_EET2_T4_E12temp_storage+36];
	selp.b32 	%r414, %r413, 0, %p48;
	add.s32 	%r500, %r412, %r414;
	bra.uni 	$L__BB9_46;
$L__BB9_25:
	cvt.u32.u64 	%r90, %rd4;
	mov.u32 	%r46, %tid.x;
	add.s32 	%r91, %r46, %r90;
	mul.wide.u32 	%rd27, %r91, 8;
	add.s64 	%rd28, %rd2, %rd27;
	ld.global.f64 	%fd1, [%rd28];
	cvt.rzi.s32.f64 	%r92, %fd1;
	ld.global.f64 	%fd2, [%rd28+2048];
	cvt.rzi.s32.f64 	%r93, %fd2;
	ld.global.f64 	%fd3, [%rd28+4096];
	cvt.rzi.s32.f64 	%r94, %fd3;
	ld.global.f64 	%fd4, [%rd28+6144];
	cvt.rzi.s32.f64 	%r95, %fd4;
	ld.global.f64 	%fd5, [%rd28+8192];
	cvt.rzi.s32.f64 	%r96, %fd5;
	ld.global.f64 	%fd6, [%rd28+10240];
	cvt.rzi.s32.f64 	%r97, %fd6;
	ld.global.f64 	%fd7, [%rd28+12288];
	cvt.rzi.s32.f64 	%r98, %fd7;
	ld.global.f64 	%fd8, [%rd28+14336];
	cvt.rzi.s32.f64 	%r99, %fd8;
	ld.global.f64 	%fd9, [%rd28+16384];
	cvt.rzi.s32.f64 	%r100, %fd9;
	ld.global.f64 	%fd10, [%rd28+18432];
	cvt.rzi.s32.f64 	%r101, %fd10;
	ld.global.f64 	%fd11, [%rd28+20480];
	cvt.rzi.s32.f64 	%r102, %fd11;
	ld.global.f64 	%fd12, [%rd28+22528];
	cvt.rzi.s32.f64 	%r103, %fd12;
	ld.global.f64 	%fd13, [%rd28+24576];
	cvt.rzi.s32.f64 	%r104, %fd13;
	ld.global.f64 	%fd14, [%rd28+26624];
	cvt.rzi.s32.f64 	%r105, %fd14;
	ld.global.f64 	%fd15, [%rd28+28672];
	cvt.rzi.s32.f64 	%r106, %fd15;
	ld.global.f64 	%fd16, [%rd28+30720];
	cvt.rzi.s32.f64 	%r107, %fd16;
	add.s32 	%r108, %r93, %r92;
	add.s32 	%r109, %r94, %r108;
	add.s32 	%r110, %r95, %r109;
	add.s32 	%r111, %r96, %r110;
	add.s32 	%r112, %r97, %r111;
	add.s32 	%r113, %r98, %r112;
	add.s32 	%r114, %r99, %r113;
	add.s32 	%r115, %r100, %r114;
	add.s32 	%r116, %r101, %r115;
	add.s32 	%r117, %r102, %r116;
	add.s32 	%r118, %r103, %r117;
	add.s32 	%r119, %r104, %r118;
	add.s32 	%r120, %r105, %r119;
	add.s32 	%r121, %r106, %r120;
	add.s32 	%r499, %r107, %r121;
	setp.lt.u64 	%p2, %rd5, %rd3;
	@%p2 bra 	$L__BB9_42;
	cvt.u32.u64 	%r123, %rd3;
	cvt.u64.u32 	%rd10, %r46;
	add.s64 	%rd70, %rd4, %rd3;
	cvt.u32.u64 	%r48, %rd1;
	not.b32 	%r125, %r46;
	add.s32 	%r126, %r125, %r48;
	sub.s32 	%r127, %r126, %r123;
	sub.s32 	%r482, %r127, %r90;
	add.s64 	%rd29, %rd70, %rd10;
	shl.b64 	%rd30, %rd29, 3;
	add.s64 	%rd31, %rd30, %rd2;
	add.s64 	%rd69, %rd31, 16384;
	shl.b64 	%rd13, %rd3, 3;
	mov.b32 	%r483, 0;
	mov.u64 	%rd71, %rd4;
$L__BB9_27:
	add.s64 	%rd71, %rd71, %rd3;
	add.s64 	%rd32, %rd1, -4096;
	setp.gt.u64 	%p3, %rd71, %rd32;
	@%p3 bra 	$L__BB9_29;
	cvt.u32.u64 	%r128, %rd3;
	add.s64 	%rd33, %rd71, %rd10;
	shl.b64 	%rd34, %rd33, 3;
	add.s64 	%rd35, %rd2, %rd34;
	ld.global.f64 	%fd17, [%rd35];
	cvt.rzi.s32.f64 	%r129, %fd17;
	ld.global.f64 	%fd18, [%rd35+2048];
	cvt.rzi.s32.f64 	%r130, %fd18;
	ld.global.f64 	%fd19, [%rd35+4096];
	cvt.rzi.s32.f64 	%r131, %fd19;
	ld.global.f64 	%fd20, [%rd35+6144];
	cvt.rzi.s32.f64 	%r132, %fd20;
	ld.global.f64 	%fd21, [%rd35+8192];
	cvt.rzi.s32.f64 	%r133, %fd21;
	ld.global.f64 	%fd22, [%rd35+10240];
	cvt.rzi.s32.f64 	%r134, %fd22;
	ld.global.f64 	%fd23, [%rd35+12288];
	cvt.rzi.s32.f64 	%r135, %fd23;
	ld.global.f64 	%fd24, [%rd35+14336];
	cvt.rzi.s32.f64 	%r136, %fd24;
	ld.global.f64 	%fd25, [%rd35+16384];
	cvt.rzi.s32.f64 	%r137, %fd25;
	ld.global.f64 	%fd26, [%rd35+18432];
	cvt.rzi.s32.f64 	%r138, %fd26;
	ld.global.f64 	%fd27, [%rd35+20480];
	cvt.rzi.s32.f64 	%r139, %fd27;
	ld.global.f64 	%fd28, [%rd35+22528];
	cvt.rzi.s32.f64 	%r140, %fd28;
	ld.global.f64 	%fd29, [%rd35+24576];
	cvt.rzi.s32.f64 	%r141, %fd29;
	ld.global.f64 	%fd30, [%rd35+26624];
	cvt.rzi.s32.f64 	%r142, %fd30;
	ld.global.f64 	%fd31, [%rd35+28672];
	cvt.rzi.s32.f64 	%r143, %fd31;
	ld.global.f64 	%fd32, [%rd35+30720];
	cvt.rzi.s32.f64 	%r144, %fd32;
	add.s32 	%r145, %r129, %r499;
	add.s32 	%r146, %r130, %r145;
	add.s32 	%r147, %r131, %r146;
	add.s32 	%r148, %r132, %r147;
	add.s32 	%r149, %r133, %r148;
	add.s32 	%r150, %r134, %r149;
	add.s32 	%r151, %r135, %r150;
	add.s32 	%r152, %r136, %r151;
	add.s32 	%r153, %r137, %r152;
	add.s32 	%r154, %r138, %r153;
	add.s32 	%r155, %r139, %r154;
	add.s32 	%r156, %r140, %r155;
	add.s32 	%r157, %r141, %r156;
	add.s32 	%r158, %r142, %r157;
	add.s32 	%r159, %r143, %r158;
	add.s32 	%r499, %r144, %r159;
	sub.s64 	%rd36, %rd1, %rd71;
	setp.lt.u64 	%p4, %rd36, %rd3;
	add.s32 	%r483, %r483, 1;
	add.s64 	%rd70, %rd70, %rd3;
	sub.s32 	%r482, %r482, %r128;
	add.s64 	%rd69, %rd69, %rd13;
	@%p4 bra 	$L__BB9_42;
	bra.uni 	$L__BB9_27;
$L__BB9_29:
	setp.le.u64 	%p5, %rd1, %rd71;
	cvt.u32.u64 	%r160, %rd71;
	cvt.u32.u64 	%r161, %rd1;
	sub.s32 	%r162, %r161, %r160;
	setp.ge.s32 	%p6, %r46, %r162;
	or.pred  	%p7, %p5, %p6;
	@%p7 bra 	$L__BB9_42;
	cvt.u32.u64 	%r165, %rd3;
	cvt.u32.u64 	%r166, %rd4;
	not.b32 	%r167, %r46;
	add.s32 	%r168, %r167, %r48;
	add.s32 	%r169, %r165, %r166;
	sub.s32 	%r170, %r168, %r169;
	mul.lo.s32 	%r171, %r1, %r483;
	shl.b32 	%r172, %r171, 12;
	sub.s32 	%r173, %r170, %r172;
	shr.u32 	%r174, %r173, 8;
	add.s32 	%r56, %r174, 1;
	and.b32  	%r57, %r56, 15;
	setp.lt.u32 	%p8, %r173, 3840;
	mov.u32 	%r489, %r46;
	@%p8 bra 	$L__BB9_33;
	shr.u32 	%r175, %r482, 8;
	add.s32 	%r176, %r175, 1;
	and.b32  	%r177, %r176, 33554416;
	neg.s32 	%r485, %r177;
	mov.u32 	%r489, %r46;
$L__BB9_32:
	.pragma "nounroll";
	ld.global.f64 	%fd33, [%rd69+-16384];
	cvt.rzi.s32.f64 	%r178, %fd33;
	add.s32 	%r179, %r178, %r499;
	ld.global.f64 	%fd34, [%rd69+-14336];
	cvt.rzi.s32.f64 	%r180, %fd34;
	add.s32 	%r181, %r180, %r179;
	ld.global.f64 	%fd35, [%rd69+-12288];
	cvt.rzi.s32.f64 	%r182, %fd35;
	add.s32 	%r183, %r182, %r181;
	ld.global.f64 	%fd36, [%rd69+-10240];
	cvt.rzi.s32.f64 	%r184, %fd36;
	add.s32 	%r185, %r184, %r183;
	ld.global.f64 	%fd37, [%rd69+-8192];
	cvt.rzi.s32.f64 	%r186, %fd37;
	add.s32 	%r187, %r186, %r185;
	ld.global.f64 	%fd38, [%rd69+-6144];
	cvt.rzi.s32.f64 	%r188, %fd38;
	add.s32 	%r189, %r188, %r187;
	ld.global.f64 	%fd39, [%rd69+-4096];
	cvt.rzi.s32.f64 	%r190, %fd39;
	add.s32 	%r191, %r190, %r189;
	ld.global.f64 	%fd40, [%rd69+-2048];
	cvt.rzi.s32.f64 	%r192, %fd40;
	add.s32 	%r193, %r192, %r191;
	ld.global.f64 	%fd41, [%rd69];
	cvt.rzi.s32.f64 	%r194, %fd41;
	add.s32 	%r195, %r194, %r193;
	ld.global.f64 	%fd42, [%rd69+2048];
	cvt.rzi.s32.f64 	%r196, %fd42;
	add.s32 	%r197, %r196, %r195;
	ld.global.f64 	%fd43, [%rd69+4096];
	cvt.rzi.s32.f64 	%r198, %fd43;
	add.s32 	%r199, %r198, %r197;
	ld.global.f64 	%fd44, [%rd69+6144];
	cvt.rzi.s32.f64 	%r200, %fd44;
	add.s32 	%r201, %r200, %r199;
	ld.global.f64 	%fd45, [%rd69+8192];
	cvt.rzi.s32.f64 	%r202, %fd45;
	add.s32 	%r203, %r202, %r201;
	ld.global.f64 	%fd46, [%rd69+10240];
	cvt.rzi.s32.f64 	%r204, %fd46;
	add.s32 	%r205, %r204, %r203;
	ld.global.f64 	%fd47, [%rd69+12288];
	cvt.rzi.s32.f64 	%r206, %fd47;
	add.s32 	%r207, %r206, %r205;
	ld.global.f64 	%fd48, [%rd69+14336];
	cvt.rzi.s32.f64 	%r208, %fd48;
	add.s32 	%r499, %r208, %r207;
	add.s32 	%r489, %r489, 4096;
	add.s32 	%r485, %r485, 16;
	add.s64 	%rd69, %rd69, 32768;
	setp.ne.s32 	%p9, %r485, 0;
	@%p9 bra 	$L__BB9_32;
$L__BB9_33:
	setp.eq.s32 	%p10, %r57, 0;
	@%p10 bra 	$L__BB9_42;
	and.b32  	%r68, %r56, 7;
	setp.lt.u32 	%p11, %r57, 8;
	@%p11 bra 	$L__BB9_36;
	cvt.u64.u32 	%rd37, %r489;
	add.s64 	%rd38, %rd71, %rd37;
	shl.b64 	%rd39, %rd38, 3;
	add.s64 	%rd40, %rd2, %rd39;
	ld.global.f64 	%fd49, [%rd40];
	cvt.rzi.s32.f64 	%r210, %fd49;
	add.s32 	%r211, %r210, %r499;
	ld.global.f64 	%fd50, [%rd40+2048];
	cvt.rzi.s32.f64 	%r212, %fd50;
	add.s32 	%r213, %r212, %r211;
	ld.global.f64 	%fd51, [%rd40+4096];
	cvt.rzi.s32.f64 	%r214, %fd51;
	add.s32 	%r215, %r214, %r213;
	ld.global.f64 	%fd52, [%rd40+6144];
	cvt.rzi.s32.f64 	%r216, %fd52;
	add.s32 	%r217, %r216, %r215;
	ld.global.f64 	%fd53, [%rd40+8192];
	cvt.rzi.s32.f64 	%r218, %fd53;
	add.s32 	%r219, %r218, %r217;
	ld.global.f64 	%fd54, [%rd40+10240];
	cvt.rzi.s32.f64 	%r220, %fd54;
	add.s32 	%r221, %r220, %r219;
	ld.global.f64 	%fd55, [%rd40+12288];
	cvt.rzi.s32.f64 	%r222, %fd55;
	add.s32 	%r223, %r222, %r221;
	ld.global.f64 	%fd56, [%rd40+14336];
	cvt.rzi.s32.f64 	%r224, %fd56;
	add.s32 	%r499, %r224, %r223;
	add.s32 	%r489, %r489, 2048;
$L__BB9_36:
	setp.eq.s32 	%p12, %r68, 0;
	@%p12 bra 	$L__BB9_42;
	setp.lt.u32 	%p13, %r68, 4;
	@%p13 bra 	$L__BB9_39;
	cvt.u64.u32 	%rd41, %r489;
	add.s64 	%rd42, %rd71, %rd41;
	shl.b64 	%rd43, %rd42, 3;
	add.s64 	%rd44, %rd2, %rd43;
	ld.global.f64 	%fd57, [%rd44];
	cvt.rzi.s32.f64 	%r226, %fd57;
	add.s32 	%r227, %r226, %r499;
	ld.global.f64 	%fd58, [%rd44+2048];
	cvt.rzi.s32.f64 	%r228, %fd58;
	add.s32 	%r229, %r228, %r227;
	ld.global.f64 	%fd59, [%rd44+4096];
	cvt.rzi.s32.f64 	%r230, %fd59;
	add.s32 	%r231, %r230, %r229;
	ld.global.f64 	%fd60, [%rd44+6144];
	cvt.rzi.s32.f64 	%r232, %fd60;
	add.s32 	%r499, %r232, %r231;
	add.s32 	%r489, %r489, 1024;
$L__BB9_39:
	and.b32  	%r233, %r56, 3;
	setp.eq.s32 	%p14, %r233, 0;
	@%p14 bra 	$L__BB9_42;
	cvt.u64.u32 	%rd45, %r489;
	add.s64 	%rd46, %rd45, %rd70;
	shl.b64 	%rd47, %rd46, 3;
	add.s64 	%rd73, %rd2, %rd47;
	cvt.u16.u32 	%rs1, %r482;
	shr.u16 	%rs2, %rs1, 8;
	add.s16 	%rs3, %rs2, 1;
	cvt.u32.u16 	%r234, %rs3;
	and.b32  	%r235, %r234, 3;
	neg.s32 	%r497, %r235;
$L__BB9_41:
	.pragma "nounroll";
	ld.global.f64 	%fd61, [%rd73];
	cvt.rzi.s32.f64 	%r236, %fd61;
	add.s32 	%r499, %r236, %r499;
	add.s64 	%rd73, %rd73, 2048;
	add.s32 	%r497, %r497, 1;
	setp.ne.s32 	%p15, %r497, 0;
	@%p15 bra 	$L__BB9_41;
$L__BB9_42:
	// begin inline asm
	mov.u32 %r237, %laneid;
	// end inline asm
	mov.b32 	%r240, 1;
	mov.b32 	%r261, 31;
	mov.b32 	%r262, -1;
	// begin inline asm
	shfl.sync.down.b32 %r238, %r499, %r240, %r261, %r262;
	// end inline asm
	setp.gt.s32 	%p16, %r237, 30;
	selp.b32 	%r263, 0, %r238, %p16;
	add.s32 	%r244, %r263, %r499;
	mov.b32 	%r245, 2;
	// begin inline asm
	shfl.sync.down.b32 %r243, %r244, %r245, %r261, %r262;
	// end inline asm
	setp.gt.s32 	%p17, %r237, 29;
	selp.b32 	%r264, 0, %r243, %p17;
	add.s32 	%r249, %r244, %r264;
	mov.b32 	%r250, 4;
	// begin inline asm
	shfl.sync.down.b32 %r248, %r249, %r250, %r261, %r262;
	// end inline asm
	setp.gt.s32 	%p18, %r237, 27;
	selp.b32 	%r265, 0, %r248, %p18;
	add.s32 	%r254, %r249, %r265;
	mov.b32 	%r255, 8;
	// begin inline asm
	shfl.sync.down.b32 %r253, %r254, %r255, %r261, %r262;
	// end inline asm
	setp.gt.s32 	%p19, %r237, 23;
	selp.b32 	%r266, 0, %r253, %p19;
	add.s32 	%r259, %r254, %r266;
	mov.b32 	%r260, 16;
	// begin inline asm
	shfl.sync.down.b32 %r258, %r259, %r260, %r261, %r262;
	// end inline asm
	setp.gt.s32 	%p20, %r237, 15;
	selp.b32 	%r267, 0, %r258, %p20;
	add.s32 	%r500, %r259, %r267;
	setp.ne.s32 	%p21, %r237, 0;
	@%p21 bra 	$L__BB9_44;
	shr.u32 	%r268, %r46, 3;
	and.b32  	%r269, %r268, 124;
	mov.u32 	%r270, _ZZN3cub18CUB_300001_SM_10006detail6reduce18DeviceReduceKernelINS2_10policy_hubIiyN4cuda3std3__44plusIiEEE10Policy1000EN6thrust24THRUST_300001_SM_1000_NS6detail15normal_iteratorINSD_10device_ptrIdEEEEyS9_iNS7_10__identityEEEvT0_PT3_T1_NS0_13GridEvenShareISN_EET2_T4_E12temp_storage;
	add.s32 	%r271, %r270, %r269;
	st.shared.u32 	[%r271+8], %r500;
$L__BB9_44:
	bar.sync 	0;
	setp.ne.s32 	%p22, %r46, 0;
	@%p22 bra 	$L__BB9_46;
	ld.shared.u32 	%r272, [_ZZN3cub18CUB_300001_SM_10006detail6reduce18DeviceReduceKernelINS2_10policy_hubIiyN4cuda3std3__44plusIiEEE10Policy1000EN6thrust24THRUST_300001_SM_1000_NS6detail15normal_iteratorINSD_10device_ptrIdEEEEyS9_iNS7_10__identityEEEvT0_PT3_T1_NS0_13GridEvenShareISN_EET2_T4_E12temp_storage+12];
	add.s32 	%r273, %r272, %r500;
	ld.shared.u32 	%r274, [_ZZN3cub18CUB_300001_SM_10006detail6reduce18DeviceReduceKernelINS2_10policy_hubIiyN4cuda3std3__44plusIiEEE10Policy1000EN6thrust24THRUST_300001_SM_1000_NS6detail15normal_iteratorINSD_10device_ptrIdEEEEyS9_iNS7_10__identityEEEvT0_PT3_T1_NS0_13GridEvenShareISN_EET2_T4_E12temp_storage+16];
	add.s32 	%r275, %r273, %r274;
	ld.shared.u32 	%r276, [_ZZN3cub18CUB_300001_SM_10006detail6reduce18DeviceReduceKernelINS2_10policy_hubIiyN4cuda3std3__44plusIiEEE10Policy1000EN6thrust24THRUST_300001_SM_1000_NS6detail15normal_iteratorINSD_10device_ptrIdEEEEyS9_iNS7_10__identityEEEvT0_PT3_T1_NS0_13GridEvenShareISN_EET2_T4_E12temp_storage+20];
	add.s32 	%r277, %r275, %r276;
	ld.shared.u32 	%r278, [_ZZN3cub18CUB_300001_SM_10006detail6reduce18DeviceReduceKernelINS2_10policy_hubIiyN4cuda3std3__44plusIiEEE10Policy1000EN6thrust24THRUST_300001_SM_1000_NS6detail15normal_iteratorINSD_10device_ptrIdEEEEyS9_iNS7_10__identityEEEvT0_PT3_T1_NS0_13GridEvenShareISN_EET2_T4_E12temp_storage+24];
	add.s32 	%r279, %r277, %r278;
	ld.shared.u32 	%r280, [_ZZN3cub18CUB_300001_SM_10006detail6reduce18DeviceReduceKernelINS2_10policy_hubIiyN4cuda3std3__44plusIiEEE10Policy1000EN6thrust24THRUST_300001_SM_1000_NS6detail15normal_iteratorINSD_10device_ptrIdEEEEyS9_iNS7_10__identityEEEvT0_PT3_T1_NS0_13GridEvenShareISN_EET2_T4_E12temp_storage+28];
	add.s32 	%r281, %r279, %r280;
	ld.shared.u32 	%r282, [_ZZN3cub18CUB_300001_SM_10006detail6reduce18DeviceReduceKernelINS2_10policy_hubIiyN4cuda3std3__44plusIiEEE10Policy1000EN6thrust24THRUST_300001_SM_1000_NS6detail15normal_iteratorINSD_10device_ptrIdEEEEyS9_iNS7_10__identityEEEvT0_PT3_T1_NS0_13GridEvenShareISN_EET2_T4_E12temp_storage+32];
	add.s32 	%r283, %r281, %r282;
	ld.shared.u32 	%r284, [_ZZN3cub18CUB_300001_SM_10006detail6reduce18DeviceReduceKernelINS2_10policy_hubIiyN4cuda3std3__44plusIiEEE10Policy1000EN6thrust24THRUST_300001_SM_1000_NS6detail15normal_iteratorINSD_10device_ptrIdEEEEyS9_iNS7_10__identityEEEvT0_PT3_T1_NS0_13GridEvenShareISN_EET2_T4_E12temp_storage+36];
	add.s32 	%r500, %r283, %r284;
$L__BB9_46:
	mov.u32 	%r463, %tid.x;
	setp.ne.s32 	%p56, %r463, 0;
	@%p56 bra 	$L__BB9_48;
	cvta.to.global.u64 	%rd65, %rd25;
	mul.wide.u32 	%rd66, %r2, 4;
	add.s64 	%rd67, %rd65, %rd66;
	st.global.u32 	[%rd67], %r500;
$L__BB9_48:
	ret;

}
	// .globl	_ZN3cub18CUB_300001_SM_10006detail6reduce28DeviceReduceSingleTileKernelINS2_10policy_hubIiyN4cuda3std3__44plusIiEEE10Policy1000EPiSC_iS9_iiNS7_10__identityEEEvT0_T1_T2_T3_T4_T6_
.visible .entry _ZN3cub18CUB_300001_SM_10006detail6reduce28DeviceReduceSingleTileKernelINS2_10policy_hubIiyN4cuda3std3__44plusIiEEE10Policy1000EPiSC_iS9_iiNS7_10__identityEEEvT0_T1_T2_T3_T4_T6_(
	.param .u64 .ptr .align 1 _ZN3cub18CUB_300001_SM_10006detail6reduce28DeviceReduceSingleTileKernelINS2_10policy_hubIiyN4cuda3std3__44plusIiEEE10Policy1000EPiSC_iS9_iiNS7_10__identityEEEvT0_T1_T2_T3_T4_T6__param_0,
	.param .u64 .ptr .align 1 _ZN3cub18CUB_300001_SM_10006detail6reduce28DeviceReduceSingleTileKernelINS2_10policy_hubIiyN4cuda3std3__44plusIiEEE10Policy1000EPiSC_iS9_iiNS7_10__identityEEEvT0_T1_T2_T3_T4_T6__param_1,
	.param .u32 _ZN3cub18CUB_300001_SM_10006detail6reduce28DeviceReduceSingleTileKernelINS2_10policy_hubIiyN4cuda3std3__44plusIiEEE10Policy1000EPiSC_iS9_iiNS7_10__identityEEEvT0_T1_T2_T3_T4_T6__param_2,
	.param .align 1 .b8 _ZN3cub18CUB_300001_SM_10006detail6reduce28DeviceReduceSingleTileKernelINS2_10policy_hubIiyN4cuda3std3__44plusIiEEE10Policy1000EPiSC_iS9_iiNS7_10__identityEEEvT0_T1_T2_T3_T4_T6__param_3[1],
	.param .u32 _ZN3cub18CUB_300001_SM_10006detail6reduce28DeviceReduceSingleTileKernelINS2_10policy_hubIiyN4cuda3std3__44plusIiEEE10Policy1000EPiSC_iS9_iiNS7_10__identityEEEvT0_T1_T2_T3_T4_T6__param_4,
	.param .align 1 .b8 _ZN3cub18CUB_300001_SM_10006detail6reduce28DeviceReduceSingleTileKernelINS2_10policy_hubIiyN4cuda3std3__44plusIiEEE10Policy1000EPiSC_iS9_iiNS7_10__identityEEEvT0_T1_T2_T3_T4_T6__param_5[1]
)
.maxntid 256
.minnctapersm 1
{
	.reg .pred 	%p<97>;
	.reg .b32 	%r<687>;
	.reg .b64 	%rd<125>;
	// demoted variable
	.shared .align 4 .b8 _ZZN3cub18CUB_300001_SM_10006detail6reduce28DeviceReduceSingleTileKernelINS2_10policy_hubIiyN4cuda3std3__44plusIiEEE10Policy1000EPiSC_iS9_iiNS7_10__identityEEEvT0_T1_T2_T3_T4_T6_E12temp_storage[44];
	ld.param.u64 	%rd16, [_ZN3cub18CUB_300001_SM_10006detail6reduce28DeviceReduceSingleTileKernelINS2_10policy_hubIiyN4cuda3std3__44plusIiEEE10Policy1000EPiSC_iS9_iiNS7_10__identityEEEvT0_T1_T2_T3_T4_T6__param_0];
	ld.param.u64 	%rd17, [_ZN3cub18CUB_300001_SM_10006detail6reduce28DeviceReduceSingleTileKernelINS2_10policy_hubIiyN4cuda3std3__44plusIiEEE10Policy1000EPiSC_iS9_iiNS7_10__identityEEEvT0_T1_T2_T3_T4_T6__param_1];
	ld.param.u32 	%r120, [_ZN3cub18CUB_300001_SM_10006detail6reduce28DeviceReduceSingleTileKernelINS2_10policy_hubIiyN4cuda3std3__44plusIiEEE10Policy1000EPiSC_iS9_iiNS7_10__identityEEEvT0_T1_T2_T3_T4_T6__param_2];
	ld.param.u32 	%r121, [_ZN3cub18CUB_300001_SM_10006detail6reduce28DeviceReduceSingleTileKernelINS2_10policy_hubIiyN4cuda3std3__44plusIiEEE10Policy1000EPiSC_iS9_iiNS7_10__identityEEEvT0_T1_T2_T3_T4_T6__param_4];
	cvta.to.global.u64 	%rd1, %rd17;
	setp.ne.s32 	%p1, %r120, 0;
	@%p1 bra 	$L__BB10_3;
	mov.u32 	%r633, %tid.x;
	setp.ne.s32 	%p96, %r633, 0;
	@%p96 bra 	$L__BB10_74;
	st.global.u32 	[%rd1], %r121;
	bra.uni 	$L__BB10_74;
$L__BB10_3:
	and.b64  	%rd18, %rd16, 15;
	setp.ne.s64 	%p2, %rd18, 0;
	@%p2 bra 	$L__BB10_38;
	setp.gt.s32 	%p49, %r120, 4095;
	@%p49 bra 	$L__BB10_22;
	mov.u32 	%r1, %tid.x;
	setp.ge.s32 	%p66, %r1, %r120;
	mov.b32 	%r644, 0;
	mov.u32 	%r639, %r1;
	@%p66 bra 	$L__BB10_7;
	mul.wide.u32 	%rd113, %r1, 4;
	add.s64 	%rd112, %rd16, %rd113;
	// begin inline asm
	ld.global.nc.u32 %r644, [%rd112];
	// end inline asm
	add.s32 	%r639, %r1, 256;
$L__BB10_7:
	setp.ge.s32 	%p67, %r639, %r120;
	@%p67 bra 	$L__BB10_13;
	not.b32 	%r507, %r639;
	add.s32 	%r6, %r120, %r507;
	and.b32  	%r508, %r6, 768;
	setp.eq.s32 	%p68, %r508, 768;
	@%p68 bra 	$L__BB10_11;
	mul.wide.u32 	%rd114, %r639, 4;
	add.s64 	%rd121, %rd16, %rd114;
	shr.u32 	%r509, %r6, 8;
	add.s32 	%r510, %r509, 1;
	and.b32  	%r511, %r510, 3;
	neg.s32 	%r636, %r511;
$L__BB10_10:
	.pragma "nounroll";
	// begin inline asm
	ld.global.nc.u32 %r512, [%rd121];
	// end inline asm
	add.s32 	%r644, %r512, %r644;
	add.s32 	%r639, %r639, 256;
	add.s64 	%rd121, %rd121, 1024;
	add.s32 	%r636, %r636, 1;
	setp.ne.s32 	%p69, %r636, 0;
	@%p69 bra 	$L__BB10_10;
$L__BB10_11:
	setp.lt.u32 	%p70, %r6, 768;
	@%p70 bra 	$L__BB10_13;
$L__BB10_12:
	mul.wide.s32 	%rd120, %r639, 4;
	add.s64 	%rd116, %rd16, %rd120;
	// begin inline asm
	ld.global.nc.u32 %r513, [%rd116];
	// end inline asm
	add.s32 	%r517, %r513, %r644;
	add.s64 	%rd117, %rd116, 1024;
	// begin inline asm
	ld.global.nc.u32 %r514, [%rd117];
	// end inline asm
	add.s32 	%r518, %r514, %r517;
	add.s64 	%rd118, %rd116, 2048;
	// begin inline asm
	ld.global.nc.u32 %r515, [%rd118];
	// end inline asm
	add.s32 	%r519, %r515, %r518;
	add.s64 	%rd119, %rd116, 3072;
	// begin inline asm
	ld.global.nc.u32 %r516, [%rd119];
	// end inline asm
	add.s32 	%r644, %r516, %r519;
	add.s32 	%r639, %r639, 1024;
	setp.lt.s32 	%p71, %r639, %r120;
	@%p71 bra 	$L__BB10_12;
$L__BB10_13:
	setp.lt.s32 	%p72, %r120, 256;
	@%p72 bra 	$L__BB10_18;
	// begin inline asm
	mov.u32 %r583, %laneid;
	// end inline asm
	mov.b32 	%r586, 1;
	mov.b32 	%r607, 31;
	mov.b32 	%r608, -1;
	// begin inline asm
	shfl.sync.down.b32 %r584, %r644, %r586, %r607, %r608;
	// end inline asm
	setp.gt.s32 	%p88, %r583, 30;
	selp.b32 	%r609, 0, %r584, %p88;
	add.s32 	%r590, %r609, %r644;
	mov.b32 	%r591, 2;
	// begin inline asm
	shfl.sync.down.b32 %r589, %r590, %r591, %r607, %r608;
	// end inline asm
	setp.gt.s32 	%p89, %r583, 29;
	selp.b32 	%r610, 0, %r589, %p89;
	add.s32 	%r595, %r590, %r610;
	mov.b32 	%r596, 4;
	// begin inline asm
	shfl.sync.down.b32 %r594, %r595, %r596, %r607, %r608;
	// end inline asm
	setp.gt.s32 	%p90, %r583, 27;
	selp.b32 	%r611, 0, %r594, %p90;
	add.s32 	%r600, %r595, %r611;
	mov.b32 	%r601, 8;
	// begin inline asm
	shfl.sync.down.b32 %r599, %r600, %r601, %r607, %r608;
	// end inline asm
	setp.gt.s32 	%p91, %r583, 23;
	selp.b32 	%r612, 0, %r599, %p91;
	add.s32 	%r605, %r600, %r612;
	mov.b32 	%r606, 16;
	// begin inline asm
	shfl.sync.down.b32 %r604, %r605, %r606, %r607, %r608;
	// end inline asm
	setp.gt.s32 	%p92, %r583, 15;
	selp.b32 	%r613, 0, %r604, %p92;
	add.s32 	%r686, %r605, %r613;
	setp.ne.s32 	%p93, %r583, 0;
	@%p93 bra 	$L__BB10_16;
	shr.u32 	%r614, %r1, 3;
	and.b32  	%r615, %r614, 124;
	mov.u32 	%r616, _ZZN3cub18CUB_300001_SM_10006detail6reduce28DeviceReduceSingleTileKernelINS2_10policy_hubIiyN4cuda3std3__44plusIiEEE10Policy1000EPiSC_iS9_iiNS7_10__identityEEEvT0_T1_T2_T3_T4_T6_E12temp_storage;
	add.s32 	%r617, %r616, %r615;
	st.shared.u32 	[%r617+8], %r686;
$L__BB10_16:
	bar.sync 	0;
	setp.ne.s32 	%p94, %r1, 0;
	@%p94 bra 	$L__BB10_72;
	ld.shared.u32 	%r618, [_ZZN3cub18CUB_300001_SM_10006detail6reduce28DeviceReduceSingleTileKernelINS2_10policy_hubIiyN4cuda3std3__44plusIiEEE10Policy1000EPiSC_iS9_iiNS7_10__identityEEEvT0_T1_T2_T3_T4_T6_E12temp_storage+12];
	add.s32 	%r619, %r618, %r686;
	ld.shared.u32 	%r620, [_ZZN3cub18CUB_300001_SM_10006detail6reduce28DeviceReduceSingleTileKernelINS2_10policy_hubIiyN4cuda3std3__44plusIiEEE10Policy1000EPiSC_iS9_iiNS7_10__identityEEEvT0_T1_T2_T3_T4_T6_E12temp_storage+16];
	add.s32 	%r621, %r619, %r620;
	ld.shared.u32 	%r622, [_ZZN3cub18CUB_300001_SM_10006detail6reduce28DeviceReduceSingleTileKernelINS2_10policy_hubIiyN4cuda3std3__44plusIiEEE10Policy1000EPiSC_iS9_iiNS7_10__identityEEEvT0_T1_T2_T3_T4_T6_E12temp_storage+20];
	add.s32 	%r623, %r621, %r622;
	ld.shared.u32 	%r624, [_ZZN3cub18CUB_300001_SM_10006detail6reduce28DeviceReduceSingleTileKernelINS2_10policy_hubIiyN4cuda3std3__44plusIiEEE10Policy1000EPiSC_iS9_iiNS7_10__identityEEEvT0_T1_T2_T3_T4_T6_E12temp_storage+24];
	add.s32 	%r625, %r623, %r624;
	ld.shared.u32 	%r626, [_ZZN3cub18CUB_300001_SM_10006detail6reduce28DeviceReduceSingleTileKernelINS2_10policy_hubIiyN4cuda3std3__44plusIiEEE10Policy1000EPiSC_iS9_iiNS7_10__identityEEEvT0_T1_T2_T3_T4_T6_E12temp_storage+28];
	add.s32 	%r627, %r625, %r626;
	ld.shared.u32 	%r628, [_ZZN3cub18CUB_300001_SM_10006detail6reduce28DeviceReduceSingleTileKernelINS2_10policy_hubIiyN4cuda3std3__44plusIiEEE10Policy1000EPiSC_iS9_iiNS7_10__identityEEEvT0_T1_T2_T3_T4_T6_E12temp_storage+32];
	add.s32 	%r629, %r627, %r628;
	ld.shared.u32 	%r630, [_ZZN3cub18CUB_300001_SM_10006detail6reduce28DeviceReduceSingleTileKernelINS2_10policy_hubIiyN4cuda3std3__44plusIiEEE10Policy1000EPiSC_iS9_iiNS7_10__identityEEEvT0_T1_T2_T3_T4_T6_E12temp_storage+36];
	add.s32 	%r686, %r629, %r630;
	bra.uni 	$L__BB10_72;
$L__BB10_18:
	// begin inline asm
	mov.u32 %r520, %laneid;
	// end inline asm
	and.b32  	%r546, %r1, 992;
	add.s32 	%r547, %r546, 32;
	setp.gt.s32 	%p73, %r547, %r120;
	not.b32 	%r548, %r546;
	add.s32 	%r549, %r120, %r548;
	selp.b32 	%r544, %r549, 31, %p73;
	mov.b32 	%r523, 1;
	mov.b32 	%r545, -1;
	// begin inline asm
	shfl.sync.down.b32 %r521, %r644, %r523, %r544, %r545;
	// end inline asm
	setp.lt.s32 	%p74, %r520, %r544;
	selp.b32 	%r550, %r521, 0, %p74;
	add.s32 	%r527, %r550, %r644;
	mov.b32 	%r528, 2;
	// begin inline asm
	shfl.sync.down.b32 %r526, %r527, %r528, %r544, %r545;
	// end inline asm
	add.s32 	%r551, %r520, 2;
	setp.gt.s32 	%p75, %r551, %r544;
	selp.b32 	%r552, 0, %r526, %p75;
	add.s32 	%r532, %r527, %r552;
	mov.b32 	%r533, 4;
	// begin inline asm
	shfl.sync.down.b32 %r531, %r532, %r533, %r544, %r545;
	// end inline asm
	add.s32 	%r553, %r520, 4;
	setp.gt.s32 	%p76, %r553, %r544;
	selp.b32 	%r554, 0, %r531, %p76;
	add.s32 	%r537, %r532, %r554;
	mov.b32 	%r538, 8;
	// begin inline asm
	shfl.sync.down.b32 %r536, %r537, %r538, %r544, %r545;
	// end inline asm
	add.s32 	%r555, %r520, 8;
	setp.gt.s32 	%p77, %r555, %r544;
	selp.b32 	%r556, 0, %r536, %p77;
	add.s32 	%r542, %r537, %r556;
	mov.b32 	%r543, 16;
	// begin inline asm
	shfl.sync.down.b32 %r541, %r542, %r543, %r544, %r545;
	// end inline asm
	add.s32 	%r557, %r520, 16;
	setp.gt.s32 	%p78, %r557, %r544;
	selp.b32 	%r558, 0, %r541, %p78;
	add.s32 	%r686, %r542, %r558;
	setp.ne.s32 	%p79, %r520, 0;
	@%p79 bra 	$L__BB10_20;
	shr.u32 	%r559, %r1, 3;
	and.b32  	%r560, %r559, 124;
	mov.u32 	%r561, _ZZN3cub18CUB_300001_SM_10006detail6reduce28DeviceReduceSingleTileKernelINS2_10policy_hubIiyN4cuda3std3__44plusIiEEE10Policy1000EPiSC_iS9_iiNS7_10__identityEEEvT0_T1_T2_T3_T4_T6_E12temp_storage;
	add.s32 	%r562, %r561, %r560;
	st.shared.u32 	[%r562+8], %r686;
$L__BB10_20:
	bar.sync 	0;
	setp.ne.s32 	%p80, %r1, 0;
	@%p80 bra 	$L__BB10_72;
	setp.gt.s32 	%p81, %r120, 32;
	ld.shared.u32 	%r563, [_ZZN3cub18CUB_300001_SM_10006detail6reduce28DeviceReduceSingleTileKernelINS2_10policy_hubIiyN4cuda3std3__44plusIiEEE10Policy1000EPiSC_iS9_iiNS7_10__identityEEEvT0_T1_T2_T3_T4_T6_E12temp_storage+12];
	selp.b32 	%r564, %r563, 0, %p81;
	add.s32 	%r565, %r564, %r686;
	setp.gt.s32 	%p82, %r120, 64;
	ld.shared.u32 	%r566, [_ZZN3cub18CUB_300001_SM_10006detail6reduce28DeviceReduceSingleTileKernelINS2_10policy_hubIiyN4cuda3std3__44plusIiEEE10Policy1000EPiSC_iS9_iiNS7_10__identityEEEvT0_T1_T2_T3_T4_T6_E12temp_storage+16];
	selp.b32 	%r567, %r566, 0, %p82;
	add.s32 	%r568, %r565, %r567;
	setp.gt.s32 	%p83, %r120, 96;
	ld.shared.u32 	%r569, [_ZZN3cub18CUB_300001_SM_10006detail6reduce28DeviceReduceSingleTileKernelINS2_10policy_hubIiyN4cuda3std3__44plusIiEEE10Policy1000EPiSC_iS9_iiNS7_10__identityEEEvT0_T1_T2_T3_T4_T6_E12temp_storage+20];
	selp.b32 	%r570, %r569, 0, %p83;
	add.s32 	%r571, %r568, %r570;
	setp.gt.s32 	%p84, %r120, 128;
	ld.shared.u32 	%r572, [_ZZN3cub18CUB_300001_SM_10006detail6reduce28DeviceReduceSingleTileKernelINS2_10policy_hubIiyN4cuda3std3__44plusIiEEE10Policy1000EPiSC_iS9_iiNS7_10__identityEEEvT0_T1_T2_T3_T4_T6_E12temp_storage+24];
	selp.b32 	%r573, %r572, 0, %p84;
	add.s32 	%r574, %r571, %r573;
	setp.gt.s32 	%p85, %r120, 160;
	ld.shared.u32 	%r575, [_ZZN3cub18CUB_300001_SM_10006detail6reduce28DeviceReduceSingleTileKernelINS2_10policy_hubIiyN4cuda3std3__44plusIiEEE10Policy1000EPiSC_iS9_iiNS7_10__identityEEEvT0_T1_T2_T3_T4_T6_E12temp_storage+28];
	selp.b32 	%r576, %r575, 0, %p85;
	add.s32 	%r577, %r574, %r576;
	setp.gt.s32 	%p86, %r120, 192;
	ld.shared.u32 	%r578, [_ZZN3cub18CUB_300001_SM_10006detail6reduce28DeviceReduceSingleTileKernelINS2_10policy_hubIiyN4cuda3std3__44plusIiEEE10Policy1000EPiSC_iS9_iiNS7_10__identityEEEvT0_T1_T2_T3_T4_T6_E12temp_storage+32];
	selp.b32 	%r579, %r578, 0, %p86;
	add.s32 	%r580, %r577, %r579;
	setp.gt.s32 	%p87, %r120, 224;
	ld.shared.u32 	%r581, [_ZZN3cub18CUB_300001_SM_10006detail6reduce28DeviceReduceSingleTileKernelINS2_10policy_hubIiyN4cuda3std3__44plusIiEEE10Policy1000EPiSC_iS9_iiNS7_10__identityEEEvT0_T1_T2_T3_T4_T6_E12temp_storage+36];
	selp.b32 	%r582, %r581, 0, %p87;
	add.s32 	%r686, %r580, %r582;
	bra.uni 	$L__BB10_72;
$L__BB10_22:
	mov.u32 	%r26, %tid.x;
	shl.b32 	%r377, %r26, 2;
	mul.wide.u32 	%rd86, %r377, 4;
	add.s64 	%rd76, %rd16, %rd86;
	// begin inline asm
	ld.global.nc.v2.u64 {%rd74, %rd75}, [%rd76];
	// end inline asm
	mov.b64 	{%r378, %r379}, %rd75;
	mov.b64 	{%r380, %r381}, %rd74;
	add.s64 	%rd79, %rd76, 4096;
	// begin inline asm
	ld.global.nc.v2.u64 {%rd77, %rd78}, [%rd79];
	// end inline asm
	mov.b64 	{%r382, %r383}, %rd78;
	mov.b64 	{%r384, %r385}, %rd77;
	add.s64 	%rd82, %rd76, 8192;
	// begin inline asm
	ld.global.nc.v2.u64 {%rd80, %rd81}, [%rd82];
	// end inline asm
	mov.b64 	{%r386, %r387}, %rd81;
	mov.b64 	{%r388, %r389}, %rd80;
	add.s64 	%rd85, %rd76, 12288;
	// begin inline asm
	ld.global.nc.v2.u64 {%rd83, %rd84}, [%rd85];
	// end inline asm
	mov.b64 	{%r390, %r391}, %rd84;
	mov.b64 	{%r392, %r393}, %rd83;
	add.s32 	%r394, %r381, %r380;
	add.s32 	%r395, %r378, %r394;
	add.s32 	%r396, %r379, %r395;
	add.s32 	%r397, %r384, %r396;
	add.s32 	%r398, %r385, %r397;
	add.s32 	%r399, %r382, %r398;
	add.s32 	%r400, %r383, %r399;
	add.s32 	%r401, %r388, %r400;
	add.s32 	%r402, %r389, %r401;
	add.s32 	%r403, %r386, %r402;
	add.s32 	%r404, %r387, %r403;
	add.s32 	%r405, %r392, %r404;
	add.s32 	%r406, %r393, %r405;
	add.s32 	%r407, %r390, %r406;
	add.s32 	%r659, %r391, %r407;
	setp.lt.u32 	%p50, %r120, 8192;
	mov.b32 	%r648, 4096;
	@%p50 bra 	$L__BB10_26;
	add.s32 	%r28, %r120, -4096;
	mov.b32 	%r648, 4096;
$L__BB10_24:
	mul.wide.s32 	%rd99, %r648, 4;
	add.s64 	%rd89, %rd76, %rd99;
	// begin inline asm
	ld.global.nc.v2.u64 {%rd87, %rd88}, [%rd89];
	// end inline asm
	mov.b64 	{%r409, %r410}, %rd88;
	mov.b64 	{%r411, %r412}, %rd87;
	add.s64 	%rd92, %rd89, 4096;
	// begin inline asm
	ld.global.nc.v2.u64 {%rd90, %rd91}, [%rd92];
	// end inline asm
	mov.b64 	{%r413, %r414}, %rd91;
	mov.b64 	{%r415, %r416}, %rd90;
	add.s64 	%rd95, %rd89, 8192;
	// begin inline asm
	ld.global.nc.v2.u64 {%rd93, %rd94}, [%rd95];
	// end inline asm
	mov.b64 	{%r417, %r418}, %rd94;
	mov.b64 	{%r419, %r420}, %rd93;
	add.s64 	%rd98, %rd89, 12288;
	// begin inline asm
	ld.global.nc.v2.u64 {%rd96, %rd97}, [%rd98];
	// end inline asm
	mov.b64 	{%r421, %r422}, %rd97;
	mov.b64 	{%r423, %r424}, %rd96;
	add.s32 	%r425, %r411, %r659;
	add.s32 	%r426, %r412, %r425;
	add.s32 	%r427, %r409, %r426;
	add.s32 	%r428, %r410, %r427;
	add.s32 	%r429, %r415, %r428;
	add.s32 	%r430, %r416, %r429;
	add.s32 	%r431, %r413, %r430;
	add.s32 	%r432, %r414, %r431;
	add.s32 	%r433, %r419, %r432;
	add.s32 	%r434, %r420, %r433;
	add.s32 	%r435, %r417, %r434;
	add.s32 	%r436, %r418, %r435;
	add.s32 	%r437, %r423, %r436;
	add.s32 	%r438, %r424, %r437;
	add.s32 	%r439, %r421, %r438;
	add.s32 	%r659, %r422, %r439;
	sub.s32 	%r440, %r120, %r648;
	setp.lt.s32 	%p51, %r440, 4096;
	@%p51 bra 	$L__BB10_34;
	add.s32 	%r648, %r648, 4096;
	setp.le.s32 	%p52, %r648, %r28;
	@%p52 bra 	$L__BB10_24;
$L__BB10_26:
	setp.le.s32 	%p53, %r120, %r648;
	@%p53 bra 	$L__BB10_34;
	sub.s32 	%r35, %r120, %r648;
	setp.ge.s32 	%p54, %r26, %r35;
	@%p54 bra 	$L__BB10_34;
	not.b32 	%r442, %r26;
	add.s32 	%r443, %r120, %r442;
	sub.s32 	%r36, %r443, %r648;
	and.b32  	%r444, %r36, 768;
	setp.eq.s32 	%p55, %r444, 768;
	mov.u32 	%r653, %r26;
	@%p55 bra 	$L__BB10_31;
	add.s32 	%r650, %r26, %r648;
	shr.u32 	%r445, %r36, 8;
	add.s32 	%r446, %r445, 1;
	and.b32  	%r447, %r446, 3;
	neg.s32 	%r649, %r447;
	mov.u32 	%r653, %r26;
$L__BB10_30:
	.pragma "nounroll";
	mul.wide.u32 	%rd101, %r650, 4;
	add.s64 	%rd100, %rd16, %rd101;
	// begin inline asm
	ld.global.nc.u32 %r448, [%rd100];
	// end inline asm
	add.s32 	%r659, %r448, %r659;
	add.s32 	%r653, %r653, 256;
	add.s32 	%r650, %r650, 256;
	add.s32 	%r649, %r649, 1;
	setp.ne.s32 	%p56, %r649, 0;
	@%p56 bra 	$L__BB10_30;
$L__BB10_31:
	setp.lt.u32 	%p57, %r36, 768;
	@%p57 bra 	$L__BB10_34;
	cvt.u64.u32 	%rd102, %r653;
	cvt.u64.u32 	%rd103, %r648;
	add.s64 	%rd104, %rd102, %rd103;
	shl.b64 	%rd105, %rd104, 2;
	add.s64 	%rd106, %rd105, %rd16;
	add.s64 	%rd122, %rd106, 2048;
	add.s32 	%r656, %r653, %r648;
$L__BB10_33:
	mul.wide.u32 	%rd111, %r656, 4;
	add.s64 	%rd107, %rd16, %rd111;
	// begin inline asm
	ld.global.nc.u32 %r449, [%rd107];
	// end inline asm
	add.s32 	%r453, %r449, %r659;
	add.s64 	%rd108, %rd122, -1024;
	// begin inline asm
	ld.global.nc.u32 %r450, [%rd108];
	// end inline asm
	add.s32 	%r454, %r450, %r453;
	// begin inline asm
	ld.global.nc.u32 %r451, [%rd122];
	// end inline asm
	add.s32 	%r455, %r451, %r454;
	add.s64 	%rd110, %rd122, 1024;
	// begin inline asm
	ld.global.nc.u32 %r452, [%rd110];
	// end inline asm
	add.s32 	%r659, %r452, %r455;
	add.s32 	%r653, %r653, 1024;
	add.s64 	%rd122, %rd122, 4096;
	add.s32 	%r656, %r656, 1024;
	setp.lt.s32 	%p58, %r653, %r35;
	@%p58 bra 	$L__BB10_33;
$L__BB10_34:
	// begin inline asm
	mov.u32 %r456, %laneid;
	// end inline asm
	mov.b32 	%r459, 1;
	mov.b32 	%r480, 31;
	mov.b32 	%r481, -1;
	// begin inline asm
	shfl.sync.down.b32 %r457, %r659, %r459, %r480, %r481;
	// end inline asm
	setp.gt.s32 	%p59, %r456, 30;
	selp.b32 	%r482, 0, %r457, %p59;
	add.s32 	%r463, %r482, %r659;
	mov.b32 	%r464, 2;
	// begin inline asm
	shfl.sync.down.b32 %r462, %r463, %r464, %r480, %r481;
	// end inline asm
	setp.gt.s32 	%p60, %r456, 29;
	selp.b32 	%r483, 0, %r462, %p60;
	add.s32 	%r468, %r463, %r483;
	mov.b32 	%r469, 4;
	// begin inline asm
	shfl.sync.down.b32 %r467, %r468, %r469, %r480, %r481;
	// end inline asm
	setp.gt.s32 	%p61, %r456, 27;
	selp.b32 	%r484, 0, %r467, %p61;
	add.s32 	%r473, %r468, %r484;
	mov.b32 	%r474, 8;
	// begin inline asm
	shfl.sync.down.b32 %r472, %r473, %r474, %r480, %r481;
	// end inline asm
	setp.gt.s32 	%p62, %r456, 23;
	selp.b32 	%r485, 0, %r472, %p62;
	add.s32 	%r478, %r473, %r485;
	mov.b32 	%r479, 16;
	// begin inline asm
	shfl.sync.down.b32 %r477, %r478, %r479, %r480, %r481;
	// end inline asm
	setp.gt.s32 	%p63, %r456, 15;
	selp.b32 	%r486, 0, %r477, %p63;
	add.s32 	%r686, %r478, %r486;
	setp.ne.s32 	%p64, %r456, 0;
	@%p64 bra 	$L__BB10_36;
	shr.u32 	%r487, %r26, 3;
	and.b32  	%r488, %r487, 124;
	mov.u32 	%r489, _ZZN3cub18CUB_300001_SM_10006detail6reduce28DeviceReduceSingleTileKernelINS2_10policy_hubIiyN4cuda3std3__44plusIiEEE10Policy1000EPiSC_iS9_iiNS7_10__identityEEEvT0_T1_T2_T3_T4_T6_E12temp_storage;
	add.s32 	%r490, %r489, %r488;
	st.shared.u32 	[%r490+8], %r686;
$L__BB10_36:
	bar.sync 	0;
	setp.ne.s32 	%p65, %r26, 0;
	@%p65 bra 	$L__BB10_72;
	ld.shared.u32 	%r491, [_ZZN3cub18CUB_300001_SM_10006detail6reduce28DeviceReduceSingleTileKernelINS2_10policy_hubIiyN4cuda3std3__44plusIiEEE10Policy1000EPiSC_iS9_iiNS7_10__identityEEEvT0_T1_T2_T3_T4_T6_E12temp_storage+12];
	add.s32 	%r492, %r491, %r686;
	ld.shared.u32 	%r493, [_ZZN3cub18CUB_300001_SM_10006detail6reduce28DeviceReduceSingleTileKernelINS2_10policy_hubIiyN4cuda3std3__44plusIiEEE10Policy1000EPiSC_iS9_iiNS7_10__identityEEEvT0_T1_T2_T3_T4_T6_E12temp_storage+16];
	add.s32 	%r494, %r492, %r493;
	ld.shared.u32 	%r495, [_ZZN3cub18CUB_300001_SM_10006detail6reduce28DeviceReduceSingleTileKernelINS2_10policy_hubIiyN4cuda3std3__44plusIiEEE10Policy1000EPiSC_iS9_iiNS7_10__identityEEEvT0_T1_T2_T3_T4_T6_E12temp_storage+20];
	add.s32 	%r496, %r494, %r495;
	ld.shared.u32 	%r497, [_ZZN3cub18CUB_300001_SM_10006detail6reduce28DeviceReduceSingleTileKernelINS2_10policy_hubIiyN4cuda3std3__44plusIiEEE10Policy1000EPiSC_iS9_iiNS7_10__identityEEEvT0_T1_T2_T3_T4_T6_E12temp_storage+24];
	add.s32 	%r498, %r496, %r497;
	ld.shared.u32 	%r499, [_ZZN3cub18CUB_300001_SM_10006detail6reduce28DeviceReduceSingleTileKernelINS2_10policy_hubIiyN4cuda3std3__44plusIiEEE10Policy1000EPiSC_iS9_iiNS7_10__identityEEEvT0_T1_T2_T3_T4_T6_E12temp_storage+28];
	add.s32 	%r500, %r498, %r499;
	ld.shared.u32 	%r501, [_ZZN3cub18CUB_300001_SM_10006detail6reduce28DeviceReduceSingleTileKernelINS2_10policy_hubIiyN4cuda3std3__44plusIiEEE10Policy1000EPiSC_iS9_iiNS7_10__identityEEEvT0_T1_T2_T3_T4_T6_E12temp_storage+32];
	add.s32 	%r502, %r500, %r501;
	ld.shared.u32 	%r503, [_ZZN3cub18CUB_300001_SM_10006detail6reduce28DeviceReduceSingleTileKernelINS2_10policy_hubIiyN4cuda3std3__44plusIiEEE10Policy1000EPiSC_iS9_iiNS7_10__identityEEEvT0_T1_T2_T3_T4_T6_E12temp_storage+36];
	add.s32 	%r686, %r502, %r503;
	bra.uni 	$L__BB10_72;
$L__BB10_38:
	setp.gt.s32 	%p3, %r120, 4095;
	@%p3 bra 	$L__BB10_56;
	mov.u32 	%r60, %tid.x;
	setp.ge.s32 	%p20, %r60, %r120;
	mov.b32 	%r670, 0;
	mov.u32 	%r665, %r60;
	@%p20 bra 	$L__BB10_41;
	mul.wide.u32 	%rd66, %r60, 4;
	add.s64 	%rd65, %rd16, %rd66;
	// begin inline asm
	ld.global.nc.u32 %r670, [%rd65];
	// end inline asm
	add.s32 	%r665, %r60, 256;
$L__BB10_41:
	setp.ge.s32 	%p21, %r665, %r120;
	@%p21 bra 	$L__BB10_47;
	not.b32 	%r252, %r665;
	add.s32 	%r65, %r120, %r252;
	and.b32  	%r253, %r65, 768;
	setp.eq.s32 	%p22, %r253, 768;
	@%p22 bra 	$L__BB10_45;
	mul.wide.u32 	%rd67, %r665, 4;
	add.s64 	%rd123, %rd16, %rd67;
	shr.u32 	%r254, %r65, 8;
	add.s32 	%r255, %r254, 1;
	and.b32  	%r256, %r255, 3;
	neg.s32 	%r662, %r256;
$L__BB10_44:
	.pragma "nounroll";
	// begin inline asm
	ld.global.nc.u32 %r257, [%rd123];
	// end inline asm
	add.s32 	%r670, %r257, %r670;
	add.s32 	%r665, %r665, 256;
	add.s64 	%rd123, %rd123, 1024;
	add.s32 	%r662, %r662, 1;
	setp.ne.s32 	%p23, %r662, 0;
	@%p23 bra 	$L__BB10_44;
$L__BB10_45:
	setp.lt.u32 	%p24, %r65, 768;
	@%p24 bra 	$L__BB10_47;
$L__BB10_46:
	mul.wide.s32 	%rd73, %r665, 4;
	add.s64 	%rd69, %rd16, %rd73;
	// begin inline asm
	ld.global.nc.u32 %r258, [%rd69];
	// end inline asm
	add.s32 	%r262, %r258, %r670;
	add.s64 	%rd70, %rd69, 1024;
	// begin inline asm
	ld.global.nc.u32 %r259, [%rd70];
	// end inline asm
	add.s32 	%r263, %r259, %r262;
	add.s64 	%rd71, %rd69, 2048;
	// begin inline asm
	ld.global.nc.u32 %r260, [%rd71];
	// end inline asm
	add.s32 	%r264, %r260, %r263;
	add.s64 	%rd72, %rd69, 3072;
	// begin inline asm
	ld.global.nc.u32 %r261, [%rd72];
	// end inline asm
	add.s32 	%r670, %r261, %r264;
	add.s32 	%r665, %r665, 1024;
	setp.lt.s32 	%p25, %r665, %r120;
	@%p25 bra 	$L__BB10_46;
$L__BB10_47:
	setp.lt.s32 	%p26, %r120, 256;
	@%p26 bra 	$L__BB10_52;
	// begin inline asm
	mov.u32 %r328, %laneid;
	// end inline asm
	mov.b32 	%r331, 1;
	mov.b32 	%r352, 31;
	mov.b32 	%r353, -1;
	// begin inline asm
	shfl.sync.down.b32 %r329, %r670, %r331, %r352, %r353;
	// end inline asm
	setp.gt.s32 	%p42, %r328, 30;
	selp.b32 	%r354, 0, %r329, %p42;
	add.s32 	%r335, %r354, %r670;
	mov.b32 	%r336, 2;
	// begin inline asm
	shfl.sync.down.b32 %r334, %r335, %r336, %r352, %r353;
	// end inline asm
	setp.gt.s32 	%p43, %r328, 29;
	selp.b32 	%r355, 0, %r334, %p43;
	add.s32 	%r340, %r335, %r355;
	mov.b32 	%r341, 4;
	// begin inline asm
	shfl.sync.down.b32 %r339, %r340, %r341, %r352, %r353;
	// end inline asm
	setp.gt.s32 	%p44, %r328, 27;
	selp.b32 	%r356, 0, %r339, %p44;
	add.s32 	%r345, %r340, %r356;
	mov.b32 	%r346, 8;
	// begin inline asm
	shfl.sync.down.b32 %r344, %r345, %r346, %r352, %r353;
	// end inline asm
	setp.gt.s32 	%p45, %r328, 23;
	selp.b32 	%r357, 0, %r344, %p45;
	add.s32 	%r350, %r345, %r357;
	mov.b32 	%r351, 16;
	// begin inline asm
	shfl.sync.down.b32 %r349, %r350, %r351, %r352, %r353;
	// end inline asm
	setp.gt.s32 	%p46, %r328, 15;
	selp.b32 	%r358, 0, %r349, %p46;
	add.s32 	%r686, %r350, %r358;
	setp.ne.s32 	%p47, %r328, 0;
	@%p47 bra 	$L__BB10_50;
	shr.u32 	%r359, %r60, 3;
	and.b32  	%r360, %r359, 124;
	mov.u32 	%r361, _ZZN3cub18CUB_300001_SM_10006detail6reduce28DeviceReduceSingleTileKernelINS2_10policy_hubIiyN4cuda3std3__44plusIiEEE10Policy1000EPiSC_iS9_iiNS7_10__identityEEEvT0_T1_T2_T3_T4_T6_E12temp_storage;
	add.s32 	%r362, %r361, %r360;
	st.shared.u32 	[%r362+8], %r686;
$L__BB10_50:
	bar.sync 	0;
	setp.ne.s32 	%p48, %r60, 0;
	@%p48 bra 	$L__BB10_72;
	ld.shared.u32 	%r363, [_ZZN3cub18CUB_300001_SM_10006detail6reduce28DeviceReduceSingleTileKernelINS2_10policy_hubIiyN4cuda3std3__44plusIiEEE10Policy1000EPiSC_iS9_iiNS7_10__identityEEEvT0_T1_T2_T3_T4_T6_E12temp_storage+12];
	add.s32 	%r364, %r363, %r686;
	ld.shared.u32 	%r365, [_ZZN3cub18CUB_300001_SM_10006detail6reduce28DeviceReduceSingleTileKernelINS2_10policy_hubIiyN4cuda3std3__44plusIiEEE10Policy1000EPiSC_iS9_iiNS7_10__identityEEEvT0_T1_T2_T3_T4_T6_E12temp_storage+16];
	add.s32 	%r366, %r364, %r365;
	ld.shared.u32 	%r367, [_ZZN3cub18CUB_300001_SM_10006detail6reduce28DeviceReduceSingleTileKernelINS2_10policy_hubIiyN4cuda3std3__44plusIiEEE10Policy1000EPiSC_iS9_iiNS7_10__identityEEEvT0_T1_T2_T3_T4_T6_E12temp_storage+20];
	add.s32 	%r368, %r366, %r367;
	ld.shared.u32 	%r369, [_ZZN3cub18CUB_300001_SM_10006detail6reduce28DeviceReduceSingleTileKernelINS2_10policy_hubIiyN4cuda3std3__44plusIiEEE10Policy1000EPiSC_iS9_iiNS7_10__identityEEEvT0_T1_T2_T3_T4_T6_E12temp_storage+24];
	add.s32 	%r370, %r368, %r369;
	ld.shared.u32 	%r371, [_ZZN3cub18CUB_300001_SM_10006detail6reduce28DeviceReduceSingleTileKernelINS2_10policy_hubIiyN4cuda3std3__44plusIiEEE10Policy1000EPiSC_iS9_iiNS7_10__identityEEEvT0_T1_T2_T3_T4_T6_E12temp_storage+28];
	add.s32 	%r372, %r370, %r371;
	ld.shared.u32 	%r373, [_ZZN3cub18CUB_300001_SM_10006detail6reduce28DeviceReduceSingleTileKernelINS2_10policy_hubIiyN4cuda3std3__44plusIiEEE10Policy1000EPiSC_iS9_iiNS7_10__identityEEEvT0_T1_T2_T3_T4_T6_E12temp_storage+32];
	add.s32 	%r374, %r372, %r373;
	ld.shared.u32 	%r375, [_ZZN3cub18CUB_300001_SM_10006detail6reduce28DeviceReduceSingleTileKernelINS2_10policy_hubIiyN4cuda3std3__44plusIiEEE10Policy1000EPiSC_iS9_iiNS7_10__identityEEEvT0_T1_T2_T3_T4_T6_E12temp_storage+36];
	add.s32 	%r686, %r374, %r375;
	bra.uni 	$L__BB10_72;
$L__BB10_52:
	// begin inline asm
	mov.u32 %r265, %laneid;
	// end inline asm
	and.b32  	%r291, %r60, 992;
	add.s32 	%r292, %r291, 32;
	setp.gt.s32 	%p27, %r292, %r120;
	not.b32 	%r293, %r291;
	add.s32 	%r294, %r120, %r293;
	selp.b32 	%r289, %r294, 31, %p27;
	mov.b32 	%r268, 1;
	mov.b32 	%r290, -1;
	// begin inline asm
	shfl.sync.down.b32 %r266, %r670, %r268, %r289, %r290;
	// end inline asm
	setp.lt.s32 	%p28, %r265, %r289;
	selp.b32 	%r295, %r266, 0, %p28;
	add.s32 	%r272, %r295, %r670;
	mov.b32 	%r273, 2;
	// begin inline asm
	shfl.sync.down.b32 %r271, %r272, %r273, %r289, %r290;
	// end inline asm
	add.s32 	%r296, %r265, 2;
	setp.gt.s32 	%p29, %r296, %r289;
	selp.b32 	%r297, 0, %r271, %p29;
	add.s32 	%r277, %r272, %r297;
	mov.b32 	%r278, 4;
	// begin inline asm
	shfl.sync.down.b32 %r276, %r277, %r278, %r289, %r290;
	// end inline asm
	add.s32 	%r298, %r265, 4;
	setp.gt.s32 	%p30, %r298, %r289;
	selp.b32 	%r299, 0, %r276, %p30;
	add.s32 	%r282, %r277, %r299;
	mov.b32 	%r283, 8;
	// begin inline asm
	shfl.sync.down.b32 %r281, %r282, %r283, %r289, %r290;
	// end inline asm
	add.s32 	%r300, %r265, 8;
	setp.gt.s32 	%p31, %r300, %r289;
	selp.b32 	%r301, 0, %r281, %p31;
	add.s32 	%r287, %r282, %r301;
	mov.b32 	%r288, 16;
	// begin inline asm
	shfl.sync.down.b32 %r286, %r287, %r288, %r289, %r290;
	// end inline asm
	add.s32 	%r302, %r265, 16;
	setp.gt.s32 	%p32, %r302, %r289;
	selp.b32 	%r303, 0, %r286, %p32;
	add.s32 	%r686, %r287, %r303;
	setp.ne.s32 	%p33, %r265, 0;
	@%p33 bra 	$L__BB10_54;
	shr.u32 	%r304, %r60, 3;
	and.b32  	%r305, %r304, 124;
	mov.u32 	%r306, _ZZN3cub18CUB_300001_SM_10006detail6reduce28DeviceReduceSingleTileKernelINS2_10policy_hubIiyN4cuda3std3__44plusIiEEE10Policy1000EPiSC_iS9_iiNS7_10__identityEEEvT0_T1_T2_T3_T4_T6_E12temp_storage;
	add.s32 	%r307, %r306, %r305;
	st.shared.u32 	[%r307+8], %r686;
$L__BB10_54:
	bar.sync 	0;
	setp.ne.s32 	%p34, %r60, 0;
	@%p34 bra 	$L__BB10_72;
	setp.gt.s32 	%p35, %r120, 32;
	ld.shared.u32 	%r308, [_ZZN3cub18CUB_300001_SM_10006detail6reduce28DeviceReduceSingleTileKernelINS2_10policy_hubIiyN4cuda3std3__44plusIiEEE10Policy1000EPiSC_iS9_iiNS7_10__identityEEEvT0_T1_T2_T3_T4_T6_E12temp_storage+12];
	selp.b32 	%r309, %r308, 0, %p35;
	add.s32 	%r310, %r309, %r686;
	setp.gt.s32 	%p36, %r120, 64;
	ld.shared.u32 	%r311, [_ZZN3cub18CUB_300001_SM_10006detail6reduce28DeviceReduceSingleTileKernelINS2_10policy_hubIiyN4cuda3std3__44plusIiEEE10Policy1000EPiSC_iS9_iiNS7_10__identityEEEvT0_T1_T2_T3_T4_T6_E12temp_storage+16];
	selp.b32 	%r312, %r311, 0, %p36;
	add.s32 	%r313, %r310, %r312;
	setp.gt.s32 	%p37, %r120, 96;
	ld.shared.u32 	%r314, [_ZZN3cub18CUB_300001_SM_10006detail6reduce28DeviceReduceSingleTileKernelINS2_10policy_hubIiyN4cuda3std3__44plusIiEEE10Policy1000EPiSC_iS9_iiNS7_10__identityEEEvT0_T1_T2_T3_T4_T6_E12temp_storage+20];
	selp.b32 	%r315, %r314, 0, %p37;
	add.s32 	%r316, %r313, %r315;
	setp.gt.s32 	%p38, %r120, 128;
	ld.shared.u32 	%r317, [_ZZN3cub18CUB_300001_SM_10006detail6reduce28DeviceReduceSingleTileKernelINS2_10policy_hubIiyN4cuda3std3__44plusIiEEE10Policy1000EPiSC_iS9_iiNS7_10__identityEEEvT0_T1_T2_T3_T4_T6_E12temp_storage+24];
	selp.b32 	%r318, %r317, 0, %p38;
	add.s32 	%r319, %r316, %r318;
	setp.gt.s32 	%p39, %r120, 160;
	ld.shared.u32 	%r320, [_ZZN3cub18CUB_300001_SM_10006detail6reduce28DeviceReduceSingleTileKernelINS2_10policy_hubIiyN4cuda3std3__44plusIiEEE10Policy1000EPiSC_iS9_iiNS7_10__identityEEEvT0_T1_T2_T3_T4_T6_E12temp_storage+28];
	selp.b32 	%r321, %r320, 0, %p39;
	add.s32 	%r322, %r319, %r321;
	setp.gt.s32 	%p40, %r120, 192;
	ld.shared.u32 	%r323, [_ZZN3cub18CUB_300001_SM_10006detail6reduce28DeviceReduceSingleTileKernelINS2_10policy_hubIiyN4cuda3std3__44plusIiEEE10Policy1000EPiSC_iS9_iiNS7_10__identityEEEvT0_T1_T2_T3_T4_T6_E12temp_storage+32];
	selp.b32 	%r324, %r323, 0, %p40;
	add.s32 	%r325, %r322, %r324;
	setp.gt.s32 	%p41, %r120, 224;
	ld.shared.u32 	%r326, [_ZZN3cub18CUB_300001_SM_10006detail6reduce28DeviceReduceSingleTileKernelINS2_10policy_hubIiyN4cuda3std3__44plusIiEEE10Policy1000EPiSC_iS9_iiNS7_10__identityEEEvT0_T1_T2_T3_T4_T6_E12temp_storage+36];
	selp.b32 	%r327, %r326, 0, %p41;
	add.s32 	%r686, %r325, %r327;
	bra.uni 	$L__BB10_72;
$L__BB10_56:
	mov.u32 	%r85, %tid.x;
	mul.wide.u32 	%rd35, %r85, 4;
	add.s64 	%rd19, %rd16, %rd35;
	// begin inline asm
	ld.global.nc.u32 %r122, [%rd19];
	// end inline asm
	add.s64 	%rd20, %rd19, 1024;
	// begin inline asm
	ld.global.nc.u32 %r123, [%rd20];
	// end inline asm
	add.s64 	%rd21, %rd19, 2048;
	// begin inline asm
	ld.global.nc.u32 %r124, [%rd21];
	// end inline asm
	add.s64 	%rd22, %rd19, 3072;
	// begin inline asm
	ld.global.nc.u32 %r125, [%rd22];
	// end inline asm
	add.s64 	%rd23, %rd19, 4096;
	// begin inline asm
	ld.global.nc.u32 %r126, [%rd23];
	// end inline asm
	add.s64 	%rd24, %rd19, 5120;
	// begin inline asm
	ld.global.nc.u32 %r127, [%rd24];
	// end inline asm
	add.s64 	%rd25, %rd19, 6144;
	// begin inline asm
	ld.global.nc.u32 %r128, [%rd25];
	// end inline asm
	add.s64 	%rd26, %rd19, 7168;
	// begin inline asm
	ld.global.nc.u32 %r129, [%rd26];
	// end inline asm
	add.s64 	%rd27, %rd19, 8192;
	// begin inline asm
	ld.global.nc.u32 %r130, [%rd27];
	// end inline asm
	add.s64 	%rd28, %rd19, 9216;
	// begin inline asm
	ld.global.nc.u32 %r131, [%rd28];
	// end inline asm
	add.s64 	%rd29, %rd19, 10240;
	// begin inline asm
	ld.global.nc.u32 %r132, [%rd29];
	// end inline asm
	add.s64 	%rd30, %rd19, 11264;
	// begin inline asm
	ld.global.nc.u32 %r133, [%rd30];
	// end inline asm
	add.s64 	%rd31, %rd19, 12288;
	// begin inline asm
	ld.global.nc.u32 %r134, [%rd31];
	// end inline asm
	add.s64 	%rd32, %rd19, 13312;
	// begin inline asm
	ld.global.nc.u32 %r135, [%rd32];
	// end inline asm
	add.s64 	%rd33, %rd19, 14336;
	// begin inline asm
	ld.global.nc.u32 %r136, [%rd33];
	// end inline asm
	add.s64 	%rd34, %rd19, 15360;
	// begin inline asm
	ld.global.nc.u32 %r137, [%rd34];
	// end inline asm
	add.s32 	%r139, %r123, %r122;
	add.s32 	%r140, %r124, %r139;
	add.s32 	%r141, %r125, %r140;
	add.s32 	%r142, %r126, %r141;
	add.s32 	%r143, %r127, %r142;
	add.s32 	%r144, %r128, %r143;
	add.s32 	%r145, %r129, %r144;
	add.s32 	%r146, %r130, %r145;
	add.s32 	%r147, %r131, %r146;
	add.s32 	%r148, %r132, %r147;
	add.s32 	%r149, %r133, %r148;
	add.s32 	%r150, %r134, %r149;
	add.s32 	%r151, %r135, %r150;
	add.s32 	%r152, %r136, %r151;
	add.s32 	%r685, %r137, %r152;
	setp.lt.u32 	%p4, %r120, 8192;
	mov.b32 	%r674, 4096;
	@%p4 bra 	$L__BB10_60;
	add.s32 	%r87, %r120, -4096;
	mov.b32 	%r674, 4096;
$L__BB10_58:
	mul.wide.s32 	%rd52, %r674, 4;
	add.s64 	%rd36, %rd19, %rd52;
	// begin inline asm
	ld.global.nc.u32 %r154, [%rd36];
	// end inline asm
	add.s64 	%rd37, %rd36, 1024;
	// begin inline asm
	ld.global.nc.u32 %r155, [%rd37];
	// end inline asm
	add.s64 	%rd38, %rd36, 2048;
	// begin inline asm
	ld.global.nc.u32 %r156, [%rd38];
	// end inline asm
	add.s64 	%rd39, %rd36, 3072;
	// begin inline asm
	ld.global.nc.u32 %r157, [%rd39];
	// end inline asm
	add.s64 	%rd40, %rd36, 4096;
	// begin inline asm
	ld.global.nc.u32 %r158, [%rd40];
	// end inline asm
	add.s64 	%rd41, %rd36, 5120;
	// begin inline asm
	ld.global.nc.u32 %r159, [%rd41];
	// end inline asm
	add.s64 	%rd42, %rd36, 6144;
	// begin inline asm
	ld.global.nc.u32 %r160, [%rd42];
	// end inline asm
	add.s64 	%rd43, %rd36, 7168;
	// begin inline asm
	ld.global.nc.u32 %r161, [%rd43];
	// end inline asm
	add.s64 	%rd44, %rd36, 8192;
	// begin inline asm
	ld.global.nc.u32 %r162, [%rd44];
	// end inline asm
	add.s64 	%rd45, %rd36, 9216;
	// begin inline asm
	ld.global.nc.u32 %r163, [%rd45];
	// end inline asm
	add.s64 	%rd46, %rd36, 10240;
	// begin inline asm
	ld.global.nc.u32 %r164, [%rd46];
	// end inline asm
	add.s64 	%rd47, %rd36, 11264;
	// begin inline asm
	ld.global.nc.u32 %r165, [%rd47];
	// end inline asm
	add.s64 	%rd48, %rd36, 12288;
	// begin inline asm
	ld.global.nc.u32 %r166, [%rd48];
	// end inline asm
	add.s64 	%rd49, %rd36, 13312;
	// begin inline asm
	ld.global.nc.u32 %r167, [%rd49];
	// end inline asm
	add.s64 	%rd50, %rd36, 14336;
	// begin inline asm
	ld.global.nc.u32 %r168, [%rd50];
	// end inline asm
	add.s64 	%rd51, %rd36, 15360;
	// begin inline asm
	ld.global.nc.u32 %r169, [%rd51];
	// end inline asm
	add.s32 	%r170, %r154, %r685;
	add.s32 	%r171, %r155, %r170;
	add.s32 	%r172, %r156, %r171;
	add.s32 	%r173, %r157, %r172;
	add.s32 	%r174, %r158, %r173;
	add.s32 	%r175, %r159, %r174;
	add.s32 	%r176, %r160, %r175;
	add.s32 	%r177, %r161, %r176;
	add.s32 	%r178, %r162, %r177;
	add.s32 	%r179, %r163, %r178;
	add.s32 	%r180, %r164, %r179;
	add.s32 	%r181, %r165, %r180;
	add.s32 	%r182, %r166, %r181;
	add.s32 	%r183, %r167, %r182;
	add.s32 	%r184, %r168, %r183;
	add.s32 	%r685, %r169, %r184;
	sub.s32 	%r185, %r120, %r674;
	setp.lt.s32 	%p5, %r185, 4096;
	@%p5 bra 	$L__BB10_68;
	add.s32 	%r674, %r674, 4096;
	setp.le.s32 	%p6, %r674, %r87;
	@%p6 bra 	$L__BB10_58;
$L__BB10_60:
	setp.le.s32 	%p7, %r120, %r674;
	@%p7 bra 	$L__BB10_68;
	sub.s32 	%r94, %r120, %r674;
	setp.ge.s32 	%p8, %r85, %r94;
	@%p8 bra 	$L__BB10_68;
	not.b32 	%r187, %r85;
	add.s32 	%r188, %r120, %r187;
	sub.s32 	%r95, %r188, %r674;
	and.b32  	%r189, %r95, 768;
	setp.eq.s32 	%p9, %r189, 768;
	mov.u32 	%r679, %r85;
	@%p9 bra 	$L__BB10_65;
	add.s32 	%r676, %r85, %r674;
	shr.u32 	%r190, %r95, 8;
	add.s32 	%r191, %r190, 1;
	and.b32  	%r192, %r191, 3;
	neg.s32 	%r675, %r192;
	mov.u32 	%r679, %r85;
$L__BB10_64:
	.pragma "nounroll";
	mul.wide.u32 	%rd54, %r676, 4;
	add.s64 	%rd53, %rd16, %rd54;
	// begin inline asm
	ld.global.nc.u32 %r193, [%rd53];
	// end inline asm
	add.s32 	%r685, %r193, %r685;
	add.s32 	%r679, %r679, 256;
	add.s32 	%r676, %r676, 256;
	add.s32 	%r675, %r675, 1;
	setp.ne.s32 	%p10, %r675, 0;
	@%p10 bra 	$L__BB10_64;
$L__BB10_65:
	setp.lt.u32 	%p11, %r95, 768;
	@%p11 bra 	$L__BB10_68;
	cvt.u64.u32 	%rd55, %r679;
	cvt.u64.u32 	%rd56, %r674;
	add.s64 	%rd57, %rd55, %rd56;
	shl.b64 	%rd58, %rd57, 2;
	add.s64 	%rd59, %rd58, %rd16;
	add.s64 	%rd124, %rd59, 2048;
	add.s32 	%r682, %r679, %r674;
$L__BB10_67:
	mul.wide.u32 	%rd64, %r682, 4;
	add.s64 	%rd60, %rd16, %rd64;
	// begin inline asm
	ld.global.nc.u32 %r194, [%rd60];
	// end inline asm
	add.s32 	%r198, %r194, %r685;
	add.s64 	%rd61, %rd124, -1024;
	// begin inline asm
	ld.global.nc.u32 %r195, [%rd61];
	// end inline asm
	add.s32 	%r199, %r195, %r198;
	// begin inline asm
	ld.global.nc.u32 %r196, [%rd124];
	// end inline asm
	add.s32 	%r200, %r196, %r199;
	add.s64 	%rd63, %rd124, 1024;
	// begin inline asm
	ld.global.nc.u32 %r197, [%rd63];
	// end inline asm
	add.s32 	%r685, %r197, %r200;
	add.s32 	%r679, %r679, 1024;
	add.s64 	%rd124, %rd124, 4096;
	add.s32 	%r682, %r682, 1024;
	setp.lt.s32 	%p12, %r679, %r94;
	@%p12 bra 	$L__BB10_67;
$L__BB10_68:
	// begin inline asm
	mov.u32 %r201, %laneid;
	// end inline asm
	mov.b32 	%r204, 1;
	mov.b32 	%r225, 31;
	mov.b32 	%r226, -1;
	// begin inline asm
	shfl.sync.down.b32 %r202, %r685, %r204, %r225, %r226;
	// end inline asm
	setp.gt.s32 	%p13, %r201, 30;
	selp.b32 	%r227, 0, %r202, %p13;
	add.s32 	%r208, %r227, %r685;
	mov.b32 	%r209, 2;
	// begin inline asm
	shfl.sync.down.b32 %r207, %r208, %r209, %r225, %r226;
	// end inline asm
	setp.gt.s32 	%p14, %r201, 29;
	selp.b32 	%r228, 0, %r207, %p14;
	add.s32 	%r213, %r208, %r228;
	mov.b32 	%r214, 4;
	// begin inline asm
	shfl.sync.down.b32 %r212, %r213, %r214, %r225, %r226;
	// end inline asm
	setp.gt.s32 	%p15, %r201, 27;
	selp.b32 	%r229, 0, %r212, %p15;
	add.s32 	%r218, %r213, %r229;
	mov.b32 	%r219, 8;
	// begin inline asm
	shfl.sync.down.b32 %r217, %r218, %r219, %r225, %r226;
	// end inline asm
	setp.gt.s32 	%p16, %r201, 23;
	selp.b32 	%r230, 0, %r217, %p16;
	add.s32 	%r223, %r218, %r230;
	mov.b32 	%r224, 16;
	// begin inline asm
	shfl.sync.down.b32 %r222, %r223, %r224, %r225, %r226;
	// end inline asm
	setp.gt.s32 	%p17, %r201, 15;
	selp.b32 	%r231, 0, %r222, %p17;
	add.s32 	%r686, %r223, %r231;
	setp.ne.s32 	%p18, %r201, 0;
	@%p18 bra 	$L__BB10_70;
	shr.u32 	%r232, %r85, 3;
	and.b32  	%r233, %r232, 124;
	mov.u32 	%r234, _ZZN3cub18CUB_300001_SM_10006detail6reduce28DeviceReduceSingleTileKernelINS2_10policy_hubIiyN4cuda3std3__44plusIiEEE10Policy1000EPiSC_iS9_iiNS7_10__identityEEEvT0_T1_T2_T3_T4_T6_E12temp_storage;
	add.s32 	%r235, %r234, %r233;
	st.shared.u32 	[%r235+8], %r686;
$L__BB10_70:
	bar.sync 	0;
	setp.ne.s32 	%p19, %r85, 0;
	@%p19 bra 	$L__BB10_72;
	ld.shared.u32 	%r236, [_ZZN3cub18CUB_300001_SM_10006detail6reduce28DeviceReduceSingleTileKernelINS2_10policy_hubIiyN4cuda3std3__44plusIiEEE10Policy1000EPiSC_iS9_iiNS7_10__identityEEEvT0_T1_T2_T3_T4_T6_E12temp_storage+12];
	add.s32 	%r237, %r236, %r686;
	ld.shared.u32 	%r238, [_ZZN3cub18CUB_300001_SM_10006detail6reduce28DeviceReduceSingleTileKernelINS2_10policy_hubIiyN4cuda3std3__44plusIiEEE10Policy1000EPiSC_iS9_iiNS7_10__identityEEEvT0_T1_T2_T3_T4_T6_E12temp_storage+16];
	add.s32 	%r239, %r237, %r238;
	ld.shared.u32 	%r240, [_ZZN3cub18CUB_300001_SM_10006detail6reduce28DeviceReduceSingleTileKernelINS2_10policy_hubIiyN4cuda3std3__44plusIiEEE10Policy1000EPiSC_iS9_iiNS7_10__identityEEEvT0_T1_T2_T3_T4_T6_E12temp_storage+20];
	add.s32 	%r241, %r239, %r240;
	ld.shared.u32 	%r242, [_ZZN3cub18CUB_300001_SM_10006detail6reduce28DeviceReduceSingleTileKernelINS2_10policy_hubIiyN4cuda3std3__44plusIiEEE10Policy1000EPiSC_iS9_iiNS7_10__identityEEEvT0_T1_T2_T3_T4_T6_E12temp_storage+24];
	add.s32 	%r243, %r241, %r242;
	ld.shared.u32 	%r244, [_ZZN3cub18CUB_300001_SM_10006detail6reduce28DeviceReduceSingleTileKernelINS2_10policy_hubIiyN4cuda3std3__44plusIiEEE10Policy1000EPiSC_iS9_iiNS7_10__identityEEEvT0_T1_T2_T3_T4_T6_E12temp_storage+28];
	add.s32 	%r245, %r243, %r244;
	ld.shared.u32 	%r246, [_ZZN3cub18CUB_300001_SM_10006detail6reduce28DeviceReduceSingleTileKernelINS2_10policy_hubIiyN4cuda3std3__44plusIiEEE10Policy1000EPiSC_iS9_iiNS7_10__identityEEEvT0_T1_T2_T3_T4_T6_E12temp_storage+32];
	add.s32 	%r247, %r245, %r246;
	ld.shared.u32 	%r248, [_ZZN3cub18CUB_300001_SM_10006detail6reduce28DeviceReduceSingleTileKernelINS2_10policy_hubIiyN4cuda3std3__44plusIiEEE10Policy1000EPiSC_iS9_iiNS7_10__identityEEEvT0_T1_T2_T3_T4_T6_E12temp_storage+36];
	add.s32 	%r686, %r247, %r248;
$L__BB10_72:
	mov.u32 	%r631, %tid.x;
	setp.ne.s32 	%p95, %r631, 0;
	@%p95 bra 	$L__BB10_74;
	add.s32 	%r632, %r686, %r121;
	st.global.u32 	[%rd1], %r632;
$L__BB10_74:
	ret;

}
.func  (.param .b64 func_retval0) __internal_accurate_pow(
	.param .b64 __internal_accurate_pow_param_0
)
{
	.reg .pred 	%p<8>;
	.reg .b32 	%r<49>;
	.reg .b32 	%f<3>;
	.reg .b64 	%fd<109>;

	ld.param.f64 	%fd10, [__internal_accurate_pow_param_0];
	{
	.reg .b32 %temp; 
	mov.b64 	{%temp, %r46}, %fd10;
	}
	{
	.reg .b32 %temp; 
	mov.b64 	{%r45, %temp}, %fd10;
	}
	shr.u32 	%r47, %r46, 20;
	setp.gt.u32 	%p1, %r46, 1048575;
	@%p1 bra 	$L__BB11_2;
	mul.f64 	%fd11, %fd10, 0d4350000000000000;
	{
	.reg .b32 %temp; 
	mov.b64 	{%temp, %r46}, %fd11;
	}
	{
	.reg .b32 %temp; 
	mov.b64 	{%r45, %temp}, %fd11;
	}
	shr.u32 	%r16, %r46, 20;
	add.s32 	%r47, %r16, -54;
$L__BB11_2:
	add.s32 	%r48, %r47, -1023;
	and.b32  	%r17, %r46, -2146435073;
	or.b32  	%r18, %r17, 1072693248;
	mov.b64 	%fd107, {%r45, %r18};
	setp.lt.u32 	%p2, %r18, 1073127583;
	@%p2 bra 	$L__BB11_4;
	{
	.reg .b32 %temp; 
	mov.b64 	{%r19, %temp}, %fd107;
	}
	{
	.reg .b32 %temp; 
	mov.b64 	{%temp, %r20}, %fd107;
	}
	add.s32 	%r21, %r20, -1048576;
	mov.b64 	%fd107, {%r19, %r21};
	add.s32 	%r48, %r47, -1022;
$L__BB11_4:
	add.f64 	%fd12, %fd107, 0dBFF0000000000000;
	add.f64 	%fd13, %fd107, 0d3FF0000000000000;
	rcp.approx.ftz.f64 	%fd14, %fd13;
	neg.f64 	%fd15, %fd13;
	fma.rn.f64 	%fd16, %fd15, %fd14, 0d3FF0000000000000;
	fma.rn.f64 	%fd17, %fd16, %fd16, %fd16;
	fma.rn.f64 	%fd18, %fd17, %fd14, %fd14;
	mul.f64 	%fd19, %fd12, %fd18;
	fma.rn.f64 	%fd20, %fd12, %fd18, %fd19;
	mul.f64 	%fd21, %fd20, %fd20;
	fma.rn.f64 	%fd22, %fd21, 0d3EB0F5FF7D2CAFE2, 0d3ED0F5D241AD3B5A;
	fma.rn.f64 	%fd23, %fd22, %fd21, 0d3EF3B20A75488A3F;
	fma.rn.f64 	%fd24, %fd23, %fd21, 0d3F1745CDE4FAECD5;
	fma.rn.f64 	%fd25, %fd24, %fd21, 0d3F3C71C7258A578B;
	fma.rn.f64 	%fd26, %fd25, %fd21, 0d3F6249249242B910;
	fma.rn.f64 	%fd27, %fd26, %fd21, 0d3F89999999999DFB;
	sub.f64 	%fd28, %fd12, %fd20;
	add.f64 	%fd29, %fd28, %fd28;
	neg.f64 	%fd30, %fd20;
	fma.rn.f64 	%fd31, %fd30, %fd12, %fd29;
	mul.f64 	%fd32, %fd18, %fd31;
	fma.rn.f64 	%fd33, %fd21, %fd27, 0d3FB5555555555555;
	mov.f64 	%fd34, 0d3FB5555555555555;
	sub.f64 	%fd35, %fd34, %fd33;
	fma.rn.f64 	%fd36, %fd21, %fd27, %fd35;
	add.f64 	%fd37, %fd36, 0dBC46A4CB00B9E7B0;
	add.f64 	%fd38, %fd33, %fd37;
	sub.f64 	%fd39, %fd33, %fd38;
	add.f64 	%fd40, %fd37, %fd39;
	mul.rn.f64 	%fd41, %fd20, %fd20;
	neg.f64 	%fd42, %fd41;
	fma.rn.f64 	%fd43, %fd20, %fd20, %fd42;
	{
	.reg .b32 %temp; 
	mov.b64 	{%r22, %temp}, %fd32;
	}
	{
	.reg .b32 %temp; 
	mov.b64 	{%temp, %r23}, %fd32;
	}
	add.s32 	%r24, %r23, 1048576;
	mov.b64 	%fd44, {%r22, %r24};
	fma.rn.f64 	%fd45, %fd20, %fd44, %fd43;
	mul.rn.f64 	%fd46, %fd41, %fd20;
	neg.f64 	%fd47, %fd46;
	fma.rn.f64 	%fd48, %fd41, %fd20, %fd47;
	fma.rn.f64 	%fd49, %fd41, %fd32, %fd48;
	fma.rn.f64 	%fd50, %fd45, %fd20, %fd49;
	mul.rn.f64 	%fd51, %fd38, %fd46;
	neg.f64 	%fd52, %fd51;
	fma.rn.f64 	%fd53, %fd38, %fd46, %fd52;
	fma.rn.f64 	%fd54, %fd38, %fd50, %fd53;
	fma.rn.f64 	%fd55, %fd40, %fd46, %fd54;
	add.f64 	%fd56, %fd51, %fd55;
	sub.f64 	%fd57, %fd51, %fd56;
	add.f64 	%fd58, %fd55, %fd57;
	add.f64 	%fd59, %fd20, %fd56;
	sub.f64 	%fd60, %fd20, %fd59;
	add.f64 	%fd61, %fd56, %fd60;
	add.f64 	%fd62, %fd58, %fd61;
	add.f64 	%fd63, %fd32, %fd62;
	add.f64 	%fd64, %fd59, %fd63;
	sub.f64 	%fd65, %fd59, %fd64;
	add.f64 	%fd66, %fd63, %fd65;
	xor.b32  	%r25, %r48, -2147483648;
	mov.b32 	%r26, 1127219200;
	mov.b64 	%fd67, {%r25, %r26};
	mov.b32 	%r27, -2147483648;
	mov.b64 	%fd68, {%r27, %r26};
	sub.f64 	%fd69, %fd67, %fd68;
	fma.rn.f64 	%fd70, %fd69, 0d3FE62E42FEFA39EF, %fd64;
	fma.rn.f64 	%fd71, %fd69, 0dBFE62E42FEFA39EF, %fd70;
	sub.f64 	%fd72, %fd71, %fd64;
	sub.f64 	%fd73, %fd66, %fd72;
	fma.rn.f64 	%fd74, %fd69, 0d3C7ABC9E3B39803F, %fd73;
	add.f64 	%fd75, %fd70, %fd74;
	sub.f64 	%fd76, %fd70, %fd75;
	add.f64 	%fd77, %fd74, %fd76;
	mov.f64 	%fd78, 0d4000000000000000;
	{
	.reg .b32 %temp; 
	mov.b64 	{%temp, %r28}, %fd78;
	}
	{
	.reg .b32 %temp; 
	mov.b64 	{%r29, %temp}, %fd78;
	}
	shl.b32 	%r30, %r28, 1;
	setp.gt.u32 	%p3, %r30, -33554433;
	and.b32  	%r31, %r28, -15728641;
	selp.b32 	%r32, %r31, %r28, %p3;
	mov.b64 	%fd79, {%r29, %r32};
	mul.rn.f64 	%fd80, %fd75, %fd79;
	neg.f64 	%fd81, %fd80;
	fma.rn.f64 	%fd82, %fd75, %fd79, %fd81;
	fma.rn.f64 	%fd83, %fd77, %fd79, %fd82;
	add.f64 	%fd4, %fd80, %fd83;
	sub.f64 	%fd84, %fd80, %fd4;
	add.f64 	%fd5, %fd83, %fd84;
	fma.rn.f64 	%fd85, %fd4, 0d3FF71547652B82FE, 0d4338000000000000;
	{
	.reg .b32 %temp; 
	mov.b64 	{%r13, %temp}, %fd85;
	}
	mov.f64 	%fd86, 0dC338000000000000;
	add.rn.f64 	%fd87, %fd85, %fd86;
	fma.rn.f64 	%fd88, %fd87, 0dBFE62E42FEFA39EF, %fd4;
	fma.rn.f64 	%fd89, %fd87, 0dBC7ABC9E3B39803F, %fd88;
	fma.rn.f64 	%fd90, %fd89, 0d3E5ADE1569CE2BDF, 0d3E928AF3FCA213EA;
	fma.rn.f64 	%fd91, %fd90, %fd89, 0d3EC71DEE62401315;
	fma.rn.f64 	%fd92, %fd91, %fd89, 0d3EFA01997C89EB71;
	fma.rn.f64 	%fd93, %fd92, %fd89, 0d3F2A01A014761F65;
	fma.rn.f64 	%fd94, %fd93, %fd89, 0d3F56C16C1852B7AF;
	fma.rn.f64 	%fd95, %fd94, %fd89, 0d3F81111111122322;
	fma.rn.f64 	%fd96, %fd95, %fd89, 0d3FA55555555502A1;
	fma.rn.f64 	%fd97, %fd96, %fd89, 0d3FC5555555555511;
	fma.rn.f64 	%fd98, %fd97, %fd89, 0d3FE000000000000B;
	fma.rn.f64 	%fd99, %fd98, %fd89, 0d3FF0000000000000;
	fma.rn.f64 	%fd100, %fd99, %fd89, 0d3FF0000000000000;
	{
	.reg .b32 %temp; 
	mov.b64 	{%r14, %temp}, %fd100;
	}
	{
	.reg .b32 %temp; 
	mov.b64 	{%temp, %r15}, %fd100;
	}
	shl.b32 	%r33, %r13, 20;
	add.s32 	%r34, %r33, %r15;
	mov.b64 	%fd108, {%r14, %r34};
	{
	.reg .b32 %temp; 
	mov.b64 	{%temp, %r35}, %fd4;
	}
	mov.b32 	%f2, %r35;
	abs.f32 	%f1, %f2;
	setp.lt.f32 	%p4, %f1, 0f4086232B;
	@%p4 bra 	$L__BB11_7;
	setp.lt.f64 	%p5, %fd4, 0d0000000000000000;
	add.f64 	%fd101, %fd4, 0d7FF0000000000000;
	selp.f64 	%fd108, 0d0000000000000000, %fd101, %p5;
	setp.geu.f32 	%p6, %f1, 0f40874800;
	@%p6 bra 	$L__BB11_7;
	shr.u32 	%r36, %r13, 31;
	add.s32 	%r37, %r13, %r36;
	shr.s32 	%r38, %r37, 1;
	shl.b32 	%r39, %r38, 20;
	add.s32 	%r40, %r15, %r39;
	mov.b64 	%fd102, {%r14, %r40};
	sub.s32 	%r41, %r13, %r38;
	shl.b32 	%r42, %r41, 20;
	add.s32 	%r43, %r42, 1072693248;
	mov.b32 	%r44, 0;
	mov.b64 	%fd103, {%r44, %r43};
	mul.f64 	%fd108, %fd103, %fd102;
$L__BB11_7:
	abs.f64 	%fd104, %fd108;
	setp.eq.f64 	%p7, %fd104, 0d7FF0000000000000;
	fma.rn.f64 	%fd105, %fd108, %fd5, %fd108;
	selp.f64 	%fd106, %fd108, %fd105, %p7;
	st.param.f64 	[func_retval0], %fd106;
	ret;

}


// ===== COMPILED SASS (sm_100) =====

	.target	sm_100

	.elftype	@"ET_EXEC"


//--------------------- .note.nv.tkinfo           --------------------------
	.section	.note.nv.tkinfo,"",@"SHT_NOTE"
	.sectionflags	@"SHF_NOTE_NV_TKINFO"
	.tkinfo
        /*0018*/ 	.word	0x00000002
        /*0030*/ 	.string	""
        /*0030*/ 	.string	"ptxas"
        /*0030*/ 	.string	"Cuda compilation tools, release 13.0, V13.0.88"
        /*0030*/ 	.string	"Build cuda_13.0.r13.0/compiler.36424714_0"
        /*0030*/ 	.string	"-arch sm_100 -m 64 "



//--------------------- .note.nv.cuinfo           --------------------------
	.section	.note.nv.cuinfo,"",@"SHT_NOTE"
	.sectionflags	@"SHF_NOTE_NV_CUINFO"
        /*0018*/ 	.short	0x0002
        /*001a*/ 	.short	0x0064
        /*001c*/ 	.short	0x0082
	.zero		2


//--------------------- .nv.info                  --------------------------
	.section	.nv.info,"",@"SHT_CUDA_INFO"
	.align	4


	//----- nvinfo : EIATTR_REGCOUNT
	.align		4
        /*0000*/ 	.byte	0x04, 0x2f
        /*0002*/ 	.short	(.L_44 - .L_43)
	.align		4
.L_43:
        /*0004*/ 	.word	index@(_Z3addPdS_id)
        /*0008*/ 	.word	0x0000001e


	//----- nvinfo : EIATTR_FRAME_SIZE
	.align		4
.L_44:
        /*000c*/ 	.byte	0x04, 0x11
        /*000e*/ 	.short	(.L_46 - .L_45)
	.align		4
.L_45:
        /*0010*/ 	.word	index@($_Z3addPdS_id$__internal_accurate_pow)
        /*0014*/ 	.word	0x00000000


	//----- nvinfo : EIATTR_FRAME_SIZE
	.align		4
.L_46:
        /*0018*/ 	.byte	0x04, 0x11
        /*001a*/ 	.short	(.L_48 - .L_47)
	.align		4
.L_47:
        /*001c*/ 	.word	index@(_Z3addPdS_id)
        /*0020*/ 	.word	0x00000000


	//----- nvinfo : EIATTR_REGCOUNT
	.align		4
.L_48:
        /*0024*/ 	.byte	0x04, 0x2f
        /*0026*/ 	.short	(.L_50 - .L_49)
	.align		4
.L_49:
        /*0028*/ 	.word	index@(_ZN3cub18CUB_300001_SM_10006detail11EmptyKernelIvEEvv)
        /*002c*/ 	.word	0x00000004


	//----- nvinfo : EIATTR_FRAME_SIZE
	.align		4
.L_50:
        /*0030*/ 	.byte	0x04, 0x11
        /*0032*/ 	.short	(.L_52 - .L_51)
	.align		4
.L_51:
        /*0034*/ 	.word	index@(_ZN3cub18CUB_300001_SM_10006detail11EmptyKernelIvEEvv)
        /*0038*/ 	.word	0x00000000


	//----- nvinfo : EIATTR_REGCOUNT
	.align		4
.L_52:
        /*003c*/ 	.byte	0x04, 0x2f
        /*003e*/ 	.short	(.L_54 - .L_53)
	.align		4
.L_53:
        /*0040*/ 	.word	index@(_ZN3cub18CUB_300001_SM_10006detail8for_each13static_kernelINS2_12policy_hub_t12policy_500_tEmN6thrust24THRUST_300001_SM_1000_NS8cuda_cub20__uninitialized_fill7functorINS7_10device_ptrIdEEdEEEEvT0_T1_)
        /*0044*/ 	.word	0x00000009


	//----- nvinfo : EIATTR_FRAME_SIZE
	.align		4
.L_54:
        /*0048*/ 	.byte	0x04, 0x11
        /*004a*/ 	.short	(.L_56 - .L_55)
	.align		4
.L_55:
        /*004c*/ 	.word	index@(_ZN3cub18CUB_300001_SM_10006detail8for_each13static_kernelINS2_12policy_hub_t12policy_500_tEmN6thrust24THRUST_300001_SM_1000_NS8cuda_cub20__uninitialized_fill7functorINS7_10device_ptrIdEEdEEEEvT0_T1_)
        /*0050*/ 	.word	0x00000000


	//----- nvinfo : EIATTR_REGCOUNT
	.align		4
.L_56:
        /*0054*/ 	.byte	0x04, 0x2f
        /*0056*/ 	.short	(.L_58 - .L_57)
	.align		4
.L_57:
        /*0058*/ 	.word	index@(_ZN3cub18CUB_300001_SM_10006detail9transform16transform_kernelINS2_10policy_hubILb1EN4cuda3std3__45tupleIJN6thrust24THRUST_300001_SM_1000_NS7pointerIfNSA_8cuda_cub3tagENSA_11use_defaultESE_EEEEEE10policy1000EiNS7_10__identityENSA_10device_ptrIdEEJPfEEEvT0_iT1_T2_DpNS2_10kernel_argIT3_EE)
        /*005c*/ 	.word	0x00000020


	//----- nvinfo : EIATTR_FRAME_SIZE
	.align		4
.L_58:
        /*0060*/ 	.byte	0x04, 0x11
        /*0062*/ 	.short	(.L_60 - .L_59)
	.align		4
.L_59:
        /*0064*/ 	.word	index@(_ZN3cub18CUB_300001_SM_10006detail9transform16transform_kernelINS2_10policy_hubILb1EN4cuda3std3__45tupleIJN6thrust24THRUST_300001_SM_1000_NS7pointerIfNSA_8cuda_cub3tagENSA_11use_defaultESE_EEEEEE10policy1000EiNS7_10__identityENSA_10device_ptrIdEEJPfEEEvT0_iT1_T2_DpNS2_10kernel_argIT3_EE)
        /*0068*/ 	.word	0x00000000


	//----- nvinfo : EIATTR_REGCOUNT
	.align		4
.L_60:
        /*006c*/ 	.byte	0x04, 0x2f
        /*006e*/ 	.short	(.L_62 - .L_61)
	.align		4
.L_61:
        /*0070*/ 	.word	index@(_ZN3cub18CUB_300001_SM_10006detail9transform16transform_kernelINS2_10policy_hubILb1EN4cuda3std3__45tupleIJN6thrust24THRUST_300001_SM_1000_NS7pointerIfNSA_8cuda_cub3tagENSA_11use_defaultESE_EEEEEE10policy1000ElNS7_10__identityENSA_10device_ptrIdEEJPfEEEvT0_iT1_T2_DpNS2_10kernel_argIT3_EE)
        /*0074*/ 	.word	0x0000001d


	//----- nvinfo : EIATTR_FRAME_SIZE
	.align		4
.L_62:
        /*0078*/ 	.byte	0x04, 0x11
        /*007a*/ 	.short	(.L_64 - .L_63)
	.align		4
.L_63:
        /*007c*/ 	.word	index@(_ZN3cub18CUB_300001_SM_10006detail9transform16transform_kernelINS2_10policy_hubILb1EN4cuda3std3__45tupleIJN6thrust24THRUST_300001_SM_1000_NS7pointerIfNSA_8cuda_cub3tagENSA_11use_defaultESE_EEEEEE10policy1000ElNS7_10__identityENSA_10device_ptrIdEEJPfEEEvT0_iT1_T2_DpNS2_10kernel_argIT3_EE)
        /*0080*/ 	.word	0x00000000


	//----- nvinfo : EIATTR_REGCOUNT
	.align		4
.L_64:
        /*0084*/ 	.byte	0x04, 0x2f
        /*0086*/ 	.short	(.L_66 - .L_65)
	.align		4
.L_65:
        /*0088*/ 	.word	index@(_ZN3cub18CUB_300001_SM_10006detail6reduce28DeviceReduceSingleTileKernelINS2_10policy_hubIijN4cuda3std3__44plusIiEEE10Policy1000EN6thrust24THRUST_300001_SM_1000_NS6detail15normal_iteratorINSD_10device_ptrIdEEEEPijS9_iiNS7_10__identityEEEvT0_T1_T2_T3_T4_T6_)
        /*008c*/ 	.word	0x0000002e


	//----- nvinfo : EIATTR_FRAME_SIZE
	.align		4
.L_66:
        /*0090*/ 	.byte	0x04, 0x11
        /*0092*/ 	.short	(.L_68 - .L_67)
	.align		4
.L_67:
        /*0094*/ 	.word	index@(_ZN3cub18CUB_300001_SM_10006detail6reduce28DeviceReduceSingleTileKernelINS2_10policy_hubIijN4cuda3std3__44plusIiEEE10Policy1000EN6thrust24THRUST_300001_SM_1000_NS6detail15normal_iteratorINSD_10device_ptrIdEEEEPijS9_iiNS7_10__identityEEEvT0_T1_T2_T3_T4_T6_)
        /*0098*/ 	.word	0x00000000


	//----- nvinfo : EIATTR_REGCOUNT
	.align		4
.L_68:
        /*009c*/ 	.byte	0x04, 0x2f
        /*009e*/ 	.short	(.L_70 - .L_69)
	.align		4
.L_69:
        /*00a0*/ 	.word	index@(_ZN3cub18CUB_300001_SM_10006detail6reduce18DeviceReduceKernelINS2_10policy_hubIijN4cuda3std3__44plusIiEEE10Policy1000EN6thrust24THRUST_300001_SM_1000_NS6detail15normal_iteratorINSD_10device_ptrIdEEEEjS9_iNS7_10__identityEEEvT0_PT3_T1_NS0_13GridEvenShareISN_EET2_T4_)
        /*00a4*/ 	.word	0x00000020


	//----- nvinfo : EIATTR_FRAME_SIZE
	.align		4
.L_70:
        /*00a8*/ 	.byte	0x04, 0x11
        /*00aa*/ 	.short	(.L_72 - .L_71)
	.align		4
.L_71:
        /*00ac*/ 	.word	index@(_ZN3cub18CUB_300001_SM_10006detail6reduce18DeviceReduceKernelINS2_10policy_hubIijN4cuda3std3__44plusIiEEE10Policy1000EN6thrust24THRUST_300001_SM_1000_NS6detail15normal_iteratorINSD_10device_ptrIdEEEEjS9_iNS7_10__identityEEEvT0_PT3_T1_NS0_13GridEvenShareISN_EET2_T4_)
        /*00b0*/ 	.word	0x00000000


	//----- nvinfo : EIATTR_REGCOUNT
	.align		4
.L_72:
        /*00b4*/ 	.byte	0x04, 0x2f
        /*00b6*/ 	.short	(.L_74 - .L_73)
	.align		4
.L_73:
        /*00b8*/ 	.word	index@(_ZN3cub18CUB_300001_SM_10006detail6reduce28DeviceReduceSingleTileKernelINS2_10policy_hubIijN4cuda3std3__44plusIiEEE10Policy1000EPiSC_iS9_iiNS7_10__identityEEEvT0_T1_T2_T3_T4_T6_)
        /*00bc*/ 	.word	0x00000020


	//----- nvinfo : EIATTR_FRAME_SIZE
	.align		4
.L_74:
        /*00c0*/ 	.byte	0x04, 0x11
        /*00c2*/ 	.short	(.L_76 - .L_75)
	.align		4
.L_75:
        /*00c4*/ 	.word	index@(_ZN3cub18CUB_300001_SM_10006detail6reduce28DeviceReduceSingleTileKernelINS2_10policy_hubIijN4cuda3std3__44plusIiEEE10Policy1000EPiSC_iS9_iiNS7_10__identityEEEvT0_T1_T2_T3_T4_T6_)
        /*00c8*/ 	.word	0x00000000


	//----- nvinfo : EIATTR_REGCOUNT
	.align		4
.L_76:
        /*00cc*/ 	.byte	0x04, 0x2f
        /*00ce*/ 	.short	(.L_78 - .L_77)
	.align		4
.L_77:
        /*00d0*/ 	.word	index@(_ZN3cub18CUB_300001_SM_10006detail6reduce28DeviceReduceSingleTileKernelINS2_10policy_hubIiyN4cuda3std3__44plusIiEEE10Policy1000EN6thrust24THRUST_300001_SM_1000_NS6detail15normal_iteratorINSD_10device_ptrIdEEEEPiyS9_iiNS7_10__identityEEEvT0_T1_T2_T3_T4_T6_)
        /*00d4*/ 	.word	0x0000002f


	//----- nvinfo : EIATTR_FRAME_SIZE
	.align		4
.L_78:
        /*00d8*/ 	.byte	0x04, 0x11
        /*00da*/ 	.short	(.L_80 - .L_79)
	.align		4
.L_79:
        /*00dc*/ 	.word	index@(_ZN3cub18CUB_300001_SM_10006detail6reduce28DeviceReduceSingleTileKernelINS2_10policy_hubIiyN4cuda3std3__44plusIiEEE10Policy1000EN6thrust24THRUST_300001_SM_1000_NS6detail15normal_iteratorINSD_10device_ptrIdEEEEPiyS9_iiNS7_10__identityEEEvT0_T1_T2_T3_T4_T6_)
        /*00e0*/ 	.word	0x00000000


	//----- nvinfo : EIATTR_REGCOUNT
	.align		4
.L_80:
        /*00e4*/ 	.byte	0x04, 0x2f
        /*00e6*/ 	.short	(.L_82 - .L_81)
	.align		4
.L_81:
        /*00e8*/ 	.word	index@(_ZN3cub18CUB_300001_SM_10006detail6reduce18DeviceReduceKernelINS2_10policy_hubIiyN4cuda3std3__44plusIiEEE10Policy1000EN6thrust24THRUST_300001_SM_1000_NS6detail15normal_iteratorINSD_10device_ptrIdEEEEyS9_iNS7_10__identityEEEvT0_PT3_T1_NS0_13GridEvenShareISN_EET2_T4_)
        /*00ec*/ 	.word	0x00000020


	//----- nvinfo : EIATTR_FRAME_SIZE
	.align		4
.L_82:
        /*00f0*/ 	.byte	0x04, 0x11
        /*00f2*/ 	.short	(.L_84 - .L_83)
	.align		4
.L_83:
        /*00f4*/ 	.word	index@(_ZN3cub18CUB_300001_SM_10006detail6reduce18DeviceReduceKernelINS2_10policy_hubIiyN4cuda3std3__44plusIiEEE10Policy1000EN6thrust24THRUST_300001_SM_1000_NS6detail15normal_iteratorINSD_10device_ptrIdEEEEyS9_iNS7_10__identityEEEvT0_PT3_T1_NS0_13GridEvenShareISN_EET2_T4_)
        /*00f8*/ 	.word	0x00000000


	//----- nvinfo : EIATTR_REGCOUNT
	.align		4
.L_84:
        /*00fc*/ 	.byte	0x04, 0x2f
        /*00fe*/ 	.short	(.L_86 - .L_85)
	.align		4
.L_85:
        /*0100*/ 	.word	index@(_ZN3cub18CUB_300001_SM_10006detail6reduce28DeviceReduceSingleTileKernelINS2_10policy_hubIiyN4cuda3std3__44plusIiEEE10Policy1000EPiSC_iS9_iiNS7_10__identityEEEvT0_T1_T2_T3_T4_T6_)
        /*0104*/ 	.word	0x00000020


	//----- nvinfo : EIATTR_FRAME_SIZE
	.align		4
.L_86:
        /*0108*/ 	.byte	0x04, 0x11
        /*010a*/ 	.short	(.L_88 - .L_87)
	.align		4
.L_87:
        /*010c*/ 	.word	index@(_ZN3cub18CUB_300001_SM_10006detail6reduce28DeviceReduceSingleTileKernelINS2_10policy_hubIiyN4cuda3std3__44plusIiEEE10Policy1000EPiSC_iS9_iiNS7_10__identityEEEvT0_T1_T2_T3_T4_T6_)
        /*0110*/ 	.word	0x00000000


	//----- nvinfo : EIATTR_MIN_STACK_SIZE
	.align		4
.L_88:
        /*0114*/ 	.byte	0x04, 0x12
        /*0116*/ 	.short	(.L_90 - .L_89)
	.align		4
.L_89:
        /*0118*/ 	.word	index@(_ZN3cub18CUB_300001_SM_10006detail6reduce28DeviceReduceSingleTileKernelINS2_10policy_hubIiyN4cuda3std3__44plusIiEEE10Policy1000EPiSC_iS9_iiNS7_10__identityEEEvT0_T1_T2_T3_T4_T6_)
        /*011c*/ 	.word	0x00000000


	//----- nvinfo : EIATTR_MIN_STACK_SIZE
	.align		4
.L_90:
        /*0120*/ 	.byte	0x04, 0x12
        /*0122*/ 	.short	(.L_92 - .L_91)
	.align		4
.L_91:
        /*0124*/ 	.word	index@(_ZN3cub18CUB_300001_SM_10006detail6reduce18DeviceReduceKernelINS2_10policy_hubIiyN4cuda3std3__44plusIiEEE10Policy1000EN6thrust24THRUST_300001_SM_1000_NS6detail15normal_iteratorINSD_10device_ptrIdEEEEyS9_iNS7_10__identityEEEvT0_PT3_T1_NS0_13GridEvenShareISN_EET2_T4_)
        /*0128*/ 	.word	0x00000000


	//----- nvinfo : EIATTR_MIN_STACK_SIZE
	.align		4
.L_92:
        /*012c*/ 	.byte	0x04, 0x12
        /*012e*/ 	.short	(.L_94 - .L_93)
	.align		4
.L_93:
        /*0130*/ 	.word	index@(_ZN3cub18CUB_300001_SM_10006detail6reduce28DeviceReduceSingleTileKernelINS2_10policy_hubIiyN4cuda3std3__44plusIiEEE10Policy1000EN6thrust24THRUST_300001_SM_1000_NS6detail15normal_iteratorINSD_10device_ptrIdEEEEPiyS9_iiNS7_10__identityEEEvT0_T1_T2_T3_T4_T6_)
        /*0134*/ 	.word	0x00000000


	//----- nvinfo : EIATTR_MIN_STACK_SIZE
	.align		4
.L_94:
        /*0138*/ 	.byte	0x04, 0x12
        /*013a*/ 	.short	(.L_96 - .L_95)
	.align		4
.L_95:
        /*013c*/ 	.word	index@(_ZN3cub18CUB_300001_SM_10006detail6reduce28DeviceReduceSingleTileKernelINS2_10policy_hubIijN4cuda3std3__44plusIiEEE10Policy1000EPiSC_iS9_iiNS7_10__identityEEEvT0_T1_T2_T3_T4_T6_)
        /*0140*/ 	.word	0x00000000


	//----- nvinfo : EIATTR_MIN_STACK_SIZE
	.align		4
.L_96:
        /*0144*/ 	.byte	0x04, 0x12
        /*0146*/ 	.short	(.L_98 - .L_97)
	.align		4
.L_97:
        /*0148*/ 	.word	index@(_ZN3cub18CUB_300001_SM_10006detail6reduce18DeviceReduceKernelINS2_10policy_hubIijN4cuda3std3__44plusIiEEE10Policy1000EN6thrust24THRUST_300001_SM_1000_NS6detail15normal_iteratorINSD_10device_ptrIdEEEEjS9_iNS7_10__identityEEEvT0_PT3_T1_NS0_13GridEvenShareISN_EET2_T4_)
        /*014c*/ 	.word	0x00000000


	//----- nvinfo : EIATTR_MIN_STACK_SIZE
	.align		4
.L_98:
        /*0150*/ 	.byte	0x04, 0x12
        /*0152*/ 	.short	(.L_100 - .L_99)
	.align		4
.L_99:
        /*0154*/ 	.word	index@(_ZN3cub18CUB_300001_SM_10006detail6reduce28DeviceReduceSingleTileKernelINS2_10policy_hubIijN4cuda3std3__44plusIiEEE10Policy1000EN6thrust24THRUST_300001_SM_1000_NS6detail15normal_iteratorINSD_10device_ptrIdEEEEPijS9_iiNS7_10__identityEEEvT0_T1_T2_T3_T4_T6_)
        /*0158*/ 	.word	0x00000000


	//----- nvinfo : EIATTR_MIN_STACK_SIZE
	.align		4
.L_100:
        /*015c*/ 	.byte	0x04, 0x12
        /*015e*/ 	.short	(.L_102 - .L_101)
	.align		4
.L_101:
        /*0160*/ 	.word	index@(_ZN3cub18CUB_300001_SM_10006detail9transform16transform_kernelINS2_10policy_hubILb1EN4cuda3std3__45tupleIJN6thrust24THRUST_300001_SM_1000_NS7pointerIfNSA_8cuda_cub3tagENSA_11use_defaultESE_EEEEEE10policy1000ElNS7_10__identityENSA_10device_ptrIdEEJPfEEEvT0_iT1_T2_DpNS2_10kernel_argIT3_EE)
        /*0164*/ 	.word	0x00000000


	//----- nvinfo : EIATTR_MIN_STACK_SIZE
	.align		4
.L_102:
        /*0168*/ 	.byte	0x04, 0x12
        /*016a*/ 	.short	(.L_104 - .L_103)
	.align		4
.L_103:
        /*016c*/ 	.word	index@(_ZN3cub18CUB_300001_SM_10006detail9transform16transform_kernelINS2_10policy_hubILb1EN4cuda3std3__45tupleIJN6thrust24THRUST_300001_SM_1000_NS7pointerIfNSA_8cuda_cub3tagENSA_11use_defaultESE_EEEEEE10policy1000EiNS7_10__identityENSA_10device_ptrIdEEJPfEEEvT0_iT1_T2_DpNS2_10kernel_argIT3_EE)
        /*0170*/ 	.word	0x00000000


	//----- nvinfo : EIATTR_MIN_STACK_SIZE
	.align		4
.L_104:
        /*0174*/ 	.byte	0x04, 0x12
        /*0176*/ 	.short	(.L_106 - .L_105)
	.align		4
.L_105:
        /*0178*/ 	.word	index@(_ZN3cub18CUB_300001_SM_10006detail8for_each13static_kernelINS2_12policy_hub_t12policy_500_tEmN6thrust24THRUST_300001_SM_1000_NS8cuda_cub20__uninitialized_fill7functorINS7_10device_ptrIdEEdEEEEvT0_T1_)
        /*017c*/ 	.word	0x00000000


	//----- nvinfo : EIATTR_MIN_STACK_SIZE
	.align		4
.L_106:
        /*0180*/ 	.byte	0x04, 0x12
        /*0182*/ 	.short	(.L_108 - .L_107)
	.align		4
.L_107:
        /*0184*/ 	.word	index@(_ZN3cub18CUB_300001_SM_10006detail11EmptyKernelIvEEvv)
        /*0188*/ 	.word	0x00000000


	//----- nvinfo : EIATTR_MIN_STACK_SIZE
	.align		4
.L_108:
        /*018c*/ 	.byte	0x04, 0x12
        /*018e*/ 	.short	(.L_110 - .L_109)
	.align		4
.L_109:
        /*0190*/ 	.word	index@(_Z3addPdS_id)
        /*0194*/ 	.word	0x00000000
.L_110:


//--------------------- .nv.compat                --------------------------
	.section	.nv.compat,"",@"SHT_CUDA_COMPAT_INFO"
	.align	4
        /*0000*/ 	.byte	0x02, 0x09, 0x00, 0x00, 0x02, 0x02, 0x01, 0x00, 0x02, 0x05, 0x05, 0x00, 0x03, 0x07, 0x01, 0x01
        /*0010*/ 	.byte	0x02, 0x03, 0x00, 0x00, 0x02, 0x06, 0x01, 0x00, 0x04, 0x0b, 0x08, 0x00, 0x01, 0x00, 0x00, 0x00
        /*0020*/ 	.byte	0x00, 0x00, 0x00, 0x00


//--------------------- .nv.info._ZN3cub18CUB_300001_SM_10006detail6reduce28DeviceReduceSingleTileKernelINS2_10policy_hubIiyN4cuda3std3__44plusIiEEE10Policy1000EPiSC_iS9_iiNS7_10__identityEEEvT0_T1_T2_T3_T4_T6_ --------------------------
	.section	.nv.info._ZN3cub18CUB_300001_SM_10006detail6reduce28DeviceReduceSingleTileKernelINS2_10policy_hubIiyN4cuda3std3__44plusIiEEE10Policy1000EPiSC_iS9_iiNS7_10__identityEEEvT0_T1_T2_T3_T4_T6_,"",@"SHT_CUDA_INFO"
	.sectionflags	@""
	.align	4


	//----- nvinfo : EIATTR_CUDA_API_VERSION
	.align		4
        /*0000*/ 	.byte	0x04, 0x37
        /*0002*/ 	.short	(.L_112 - .L_111)
.L_111:
        /*0004*/ 	.word	0x00000082


	//----- nvinfo : EIATTR_KPARAM_INFO
	.align		4
.L_112:
        /*0008*/ 	.byte	0x04, 0x17
        /*000a*/ 	.short	(.L_114 - .L_113)
.L_113:
        /*000c*/ 	.word	0x00000000
        /*0010*/ 	.short	0x0005
        /*0012*/ 	.short	0x001c
        /*0014*/ 	.byte	0x00, 0xf0, 0x05, 0x00


	//----- nvinfo : EIATTR_KPARAM_INFO
	.align		4
.L_114:
        /*0018*/ 	.byte	0x04, 0x17
        /*001a*/ 	.short	(.L_116 - .L_115)
.L_115:
        /*001c*/ 	.word	0x00000000
        /*0020*/ 	.short	0x0004
        /*0022*/ 	.short	0x0018
        /*0024*/ 	.byte	0x00, 0xf0, 0x11, 0x00


	//----- nvinfo : EIATTR_KPARAM_INFO
	.align		4
.L_116:
        /*0028*/ 	.byte	0x04, 0x17
        /*002a*/ 	.short	(.L_118 - .L_117)
.L_117:
        /*002c*/ 	.word	0x00000000
        /*0030*/ 	.short	0x0003
        /*0032*/ 	.short	0x0014
        /*0034*/ 	.byte	0x00, 0xf0, 0x05, 0x00


	//----- nvinfo : EIATTR_KPARAM_INFO
	.align		4
.L_118:
        /*0038*/ 	.byte	0x04, 0x17
        /*003a*/ 	.short	(.L_120 - .L_119)
.L_119:
        /*003c*/ 	.word	0x00000000
        /*0040*/ 	.short	0x0002
        /*0042*/ 	.short	0x0010
        /*0044*/ 	.byte	0x00, 0xf0, 0x11, 0x00


	//----- nvinfo : EIATTR_KPARAM_INFO
	.align		4
.L_120:
        /*0048*/ 	.byte	0x04, 0x17
        /*004a*/ 	.short	(.L_122 - .L_121)
.L_121:
        /*004c*/ 	.word	0x00000000
        /*0050*/ 	.short	0x0001
        /*0052*/ 	.short	0x0008
        /*0054*/ 	.byte	0x00, 0xf5, 0x21, 0x00


	//----- nvinfo : EIATTR_KPARAM_INFO
	.align		4
.L_122:
        /*0058*/ 	.byte	0x04, 0x17
        /*005a*/ 	.short	(.L_124 - .L_123)
.L_123:
        /*005c*/ 	.word	0x00000000
        /*0060*/ 	.short	0x0000
        /*0062*/ 	.short	0x0000
        /*0064*/ 	.byte	0x00, 0xf5, 0x21, 0x00


	//----- nvinfo : EIATTR_SPARSE_MMA_MASK
	.align		4
.L_124:
        /*0068*/ 	.byte	0x03, 0x50
        /*006a*/ 	.short	0x0000


	//----- nvinfo : EIATTR_MAXREG_COUNT
	.align		4
        /*006c*/ 	.byte	0x03, 0x1b
        /*006e*/ 	.short	0x00ff


	//----- nvinfo : EIATTR_NUM_BARRIERS
	.align		4
        /*0070*/ 	.byte	0x02, 0x4c
        /*0072*/ 	.byte	0x01
	.zero		1


	//----- nvinfo : EIATTR_MERCURY_ISA_VERSION
	.align		4
        /*0074*/ 	.byte	0x03, 0x5f
        /*0076*/ 	.short	0x0101


	//----- nvinfo : EIATTR_COOP_GROUP_MASK_REGIDS
	.align		4
        /*0078*/ 	.byte	0x04, 0x29
        /*007a*/ 	.short	(.L_126 - .L_125)


	//   ....[0]....
.L_125:
        /*007c*/ 	.word	0xffffffff


	//   ....[1]....
        /*0080*/ 	.word	0xffffffff


	//   ....[2]....
        /*0084*/ 	.word	0xffffffff


	//   ....[3]....
        /*0088*/ 	.word	0xffffffff


	//   ....[4]....
        /*008c*/ 	.word	0xffffffff


	//   ....[5]....
        /*0090*/ 	.word	0xffffffff


	//   ....[6]....
        /*0094*/ 	.word	0xffffffff


	//   ....[7]....
        /*0098*/ 	.word	0xffffffff


	//   ....[8]....
        /*009c*/ 	.word	0xffffffff


	//   ....[9]....
        /*00a0*/ 	.word	0xffffffff


	//   ....[10]....
        /*00a4*/ 	.word	0xffffffff


	//   ....[11]....
        /*00a8*/ 	.word	0xffffffff


	//   ....[12]....
        /*00ac*/ 	.word	0xffffffff


	//   ....[13]....
        /*00b0*/ 	.word	0xffffffff


	//   ....[14]....
        /*00b4*/ 	.word	0xffffffff


	//   ....[15]....
        /*00b8*/ 	.word	0xffffffff


	//   ....[16]....
        /*00bc*/ 	.word	0xffffffff


	//   ....[17]....
        /*00c0*/ 	.word	0xffffffff


	//   ....[18]....
        /*00c4*/ 	.word	0xffffffff


	//   ....[19]....
        /*00c8*/ 	.word	0xffffffff


	//   ....[20]....
        /*00cc*/ 	.word	0xffffffff


	//   ....[21]....
        /*00d0*/ 	.word	0xffffffff


	//   ....[22]....
        /*00d4*/ 	.word	0xffffffff


	//   ....[23]....
        /*00d8*/ 	.word	0xffffffff


	//   ....[24]....
        /*00dc*/ 	.word	0xffffffff


	//   ....[25]....
        /*00e0*/ 	.word	0xffffffff


	//   ....[26]....
        /*00e4*/ 	.word	0xffffffff


	//   ....[27]....
        /*00e8*/ 	.word	0xffffffff


	//   ....[28]....
        /*00ec*/ 	.word	0xffffffff


	//   ....[29]....
        /*00f0*/ 	.word	0xffffffff


	//----- nvinfo : EIATTR_COOP_GROUP_INSTR_OFFSETS
	.align		4
.L_126:
        /*00f4*/ 	.byte	0x04, 0x28
        /*00f6*/ 	.short	(.L_128 - .L_127)


	//   ....[0]....
.L_127:
        /*00f8*/ 	.word	0x00000890


	//   ....[1]....
        /*00fc*/ 	.word	0x000008f0


	//   ....[2]....
        /*0100*/ 	.word	0x00000940


	//   ....[3]....
        /*0104*/ 	.word	0x000009b0


	//   ....[4]....
        /*0108*/ 	.word	0x00000a10


	//   ....[5]....
        /*010c*/ 	.word	0x00000ba0


	//   ....[6]....
        /*0110*/ 	.word	0x00000c40


	//   ....[7]....
        /*0114*/ 	.word	0x00000cc0


	//   ....[8]....
        /*0118*/ 	.word	0x00000d20


	//   ....[9]....
        /*011c*/ 	.word	0x00000d60


	//   ....[10]....
        /*0120*/ 	.word	0x000019d0


	//   ....[11]....
        /*0124*/ 	.word	0x00001a30


	//   ....[12]....
        /*0128*/ 	.word	0x00001a90


	//   ....[13]....
        /*012c*/ 	.word	0x00001af0


	//   ....[14]....
        /*0130*/ 	.word	0x00001b50


	//   ....[15]....
        /*0134*/ 	.word	0x000023f0


	//   ....[16]....
        /*0138*/ 	.word	0x00002450


	//   ....[17]....
        /*013c*/ 	.word	0x000024a0


	//   ....[18]....
        /*0140*/ 	.word	0x00002510


	//   ....[19]....
        /*0144*/ 	.word	0x00002570


	//   ....[20]....
        /*0148*/ 	.word	0x00002700


	//   ....[21]....
        /*014c*/ 	.word	0x00002790


	//   ....[22]....
        /*0150*/ 	.word	0x000027e0


	//   ....[23]....
        /*0154*/ 	.word	0x00002850


	//   ....[24]....
        /*0158*/ 	.word	0x000028c0


	//   ....[25]....
        /*015c*/ 	.word	0x000036a0


	//   ....[26]....
        /*0160*/ 	.word	0x00003700


	//   ....[27]....
        /*0164*/ 	.word	0x00003760


	//   ....[28]....
        /*0168*/ 	.word	0x000037c0


	//   ....[29]....
        /*016c*/ 	.word	0x00003820


	//----- nvinfo : EIATTR_VRC_CTA_INIT_COUNT
	.align		4
.L_128:
        /*0170*/ 	.byte	0x02, 0x4a
	.zero		1
	.zero		1


	//----- nvinfo : EIATTR_EXIT_INSTR_OFFSETS
	.align		4
        /*0174*/ 	.byte	0x04, 0x1c
        /*0176*/ 	.short	(.L_130 - .L_129)


	//   ....[0]....
.L_129:
        /*0178*/ 	.word	0x00000080


	//   ....[1]....
        /*017c*/ 	.word	0x000000c0


	//   ....[2]....
        /*0180*/ 	.word	0x00003940


	//   ....[3]....
        /*0184*/ 	.word	0x00003990


	//----- nvinfo : EIATTR_MAX_THREADS
	.align		4
.L_130:
        /*0188*/ 	.byte	0x04, 0x05
        /*018a*/ 	.short	(.L_132 - .L_131)
.L_131:
        /*018c*/ 	.word	0x00000100
        /*0190*/ 	.word	0x00000001
        /*0194*/ 	.word	0x00000001


	//----- nvinfo : EIATTR_CRS_STACK_SIZE
	.align		4
.L_132:
        /*0198*/ 	.byte	0x04, 0x1e
        /*019a*/ 	.short	(.L_134 - .L_133)
.L_133:
        /*019c*/ 	.word	0x00000000


	//----- nvinfo : EIATTR_CBANK_PARAM_SIZE
	.align		4
.L_134:
        /*01a0*/ 	.byte	0x03, 0x19
        /*01a2*/ 	.short	0x001d


	//----- nvinfo : EIATTR_PARAM_CBANK
	.align		4
        /*01a4*/ 	.byte	0x04, 0x0a
        /*01a6*/ 	.short	(.L_136 - .L_135)
	.align		4
.L_135:
        /*01a8*/ 	.word	index@(.nv.constant0._ZN3cub18CUB_300001_SM_10006detail6reduce28DeviceReduceSingleTileKernelINS2_10policy_hubIiyN4cuda3std3__44plusIiEEE10Policy1000EPiSC_iS9_iiNS7_10__identityEEEvT0_T1_T2_T3_T4_T6_)
        /*01ac*/ 	.short	0x0380
        /*01ae*/ 	.short	0x001d


	//----- nvinfo : EIATTR_SW_WAR
	.align		4
.L_136:
        /*01b0*/ 	.byte	0x04, 0x36
        /*01b2*/ 	.short	(.L_138 - .L_137)
.L_137:
        /*01b4*/ 	.word	0x00000008
.L_138:


//--------------------- .nv.info._ZN3cub18CUB_300001_SM_10006detail6reduce18DeviceReduceKernelINS2_10policy_hubIiyN4cuda3std3__44plusIiEEE10Policy1000EN6thrust24THRUST_300001_SM_1000_NS6detail15normal_iteratorINSD_10device_ptrIdEEEEyS9_iNS7_10__identityEEEvT0_PT3_T1_NS0_13GridEvenShareISN_EET2_T4_ --------------------------
	.section	.nv.info._ZN3cub18CUB_300001_SM_10006detail6reduce18DeviceReduceKernelINS2_10policy_hubIiyN4cuda3std3__44plusIiEEE10Policy1000EN6thrust24THRUST_300001_SM_1000_NS6detail15normal_iteratorINSD_10device_ptrIdEEEEyS9_iNS7_10__identityEEEvT0_PT3_T1_NS0_13GridEvenShareISN_EET2_T4_,"",@"SHT_CUDA_INFO"
	.sectionflags	@""
	.align	4


	//----- nvinfo : EIATTR_CUDA_API_VERSION
	.align		4
        /*0000*/ 	.byte	0x04, 0x37
        /*0002*/ 	.short	(.L_140 - .L_139)
.L_139:
        /*0004*/ 	.word	0x00000082


	//----- nvinfo : EIATTR_KPARAM_INFO
	.align		4
.L_140:
        /*0008*/ 	.byte	0x04, 0x17
        /*000a*/ 	.short	(.L_142 - .L_141)
.L_141:
        /*000c*/ 	.word	0x00000000
        /*0010*/ 	.short	0x0005
        /*0012*/ 	.short	0x0061
        /*0014*/ 	.byte	0x00, 0xf0, 0x05, 0x00


	//----- nvinfo : EIATTR_KPARAM_INFO
	.align		4
.L_142:
        /*0018*/ 	.byte	0x04, 0x17
        /*001a*/ 	.short	(.L_144 - .L_143)
.L_143:
        /*001c*/ 	.word	0x00000000
        /*0020*/ 	.short	0x0004
        /*0022*/ 	.short	0x0060
        /*0024*/ 	.byte	0x00, 0xf0, 0x05, 0x00


	//----- nvinfo : EIATTR_KPARAM_INFO
	.align		4
.L_144:
        /*0028*/ 	.byte	0x04, 0x17
        /*002a*/ 	.short	(.L_146 - .L_145)
.L_145:
        /*002c*/ 	.word	0x00000000
        /*0030*/ 	.short	0x0003
        /*0032*/ 	.short	0x0018
        /*0034*/ 	.byte	0x00, 0xf0, 0x21, 0x01


	//----- nvinfo : EIATTR_KPARAM_INFO
	.align		4
.L_146:
        /*0038*/ 	.byte	0x04, 0x17
        /*003a*/ 	.short	(.L_148 - .L_147)
.L_147:
        /*003c*/ 	.word	0x00000000
        /*0040*/ 	.short	0x0002
        /*0042*/ 	.short	0x0010
        /*0044*/ 	.byte	0x00, 0xf0, 0x21, 0x00


	//----- nvinfo : EIATTR_KPARAM_INFO
	.align		4
.L_148:
        /*0048*/ 	.byte	0x04, 0x17
        /*004a*/ 	.short	(.L_150 - .L_149)
.L_149:
        /*004c*/ 	.word	0x00000000
        /*0050*/ 	.short	0x0001
        /*0052*/ 	.short	0x0008
        /*0054*/ 	.byte	0x00, 0xf5, 0x21, 0x00


	//----- nvinfo : EIATTR_KPARAM_INFO
	.align		4
.L_150:
        /*0058*/ 	.byte	0x04, 0x17
        /*005a*/ 	.short	(.L_152 - .L_151)
.L_151:
        /*005c*/ 	.word	0x00000000
        /*0060*/ 	.short	0x0000
        /*0062*/ 	.short	0x0000
        /*0064*/ 	.byte	0x00, 0xf0, 0x21, 0x00


	//----- nvinfo : EIATTR_SPARSE_MMA_MASK
	.align		4
.L_152:
        /*0068*/ 	.byte	0x03, 0x50
        /*006a*/ 	.short	0x0000


	//----- nvinfo : EIATTR_MAXREG_COUNT
	.align		4
        /*006c*/ 	.byte	0x03, 0x1b
        /*006e*/ 	.short	0x00ff


	//----- nvinfo : EIATTR_NUM_BARRIERS
	.align		4
        /*0070*/ 	.byte	0x02, 0x4c
        /*0072*/ 	.byte	0x01
	.zero		1


	//----- nvinfo : EIATTR_MERCURY_ISA_VERSION
	.align		4
        /*0074*/ 	.byte	0x03, 0x5f
        /*0076*/ 	.short	0x0101


	//----- nvinfo : EIATTR_COOP_GROUP_MASK_REGIDS
	.align		4
        /*0078*/ 	.byte	0x04, 0x29
        /*007a*/ 	.short	(.L_154 - .L_153)


	//   ....[0]....
.L_153:
        /*007c*/ 	.word	0xffffffff


	//   ....[1]....
        /*0080*/ 	.word	0xffffffff


	//   ....[2]....
        /*0084*/ 	.word	0xffffffff


	//   ....[3]....
        /*0088*/ 	.word	0xffffffff


	//   ....[4]....
        /*008c*/ 	.word	0xffffffff


	//   ....[5]....
        /*0090*/ 	.word	0xffffffff


	//   ....[6]....
        /*0094*/ 	.word	0xffffffff


	//   ....[7]....
        /*0098*/ 	.word	0xffffffff


	//   ....[8]....
        /*009c*/ 	.word	0xffffffff


	//   ....[9]....
        /*00a0*/ 	.word	0xffffffff


	//   ....[10]....
        /*00a4*/ 	.word	0xffffffff


	//   ....[11]....
        /*00a8*/ 	.word	0xffffffff


	//   ....[12]....
        /*00ac*/ 	.word	0xffffffff


	//   ....[13]....
        /*00b0*/ 	.word	0xffffffff


	//   ....[14]....
        /*00b4*/ 	.word	0xffffffff


	//----- nvinfo : EIATTR_COOP_GROUP_INSTR_OFFSETS
	.align		4
.L_154:
        /*00b8*/ 	.byte	0x04, 0x28
        /*00ba*/ 	.short	(.L_156 - .L_155)


	//   ....[0]....
.L_155:
        /*00bc*/ 	.word	0x00000ab0


	//   ....[1]....
        /*00c0*/ 	.word	0x00000b10


	//   ....[2]....
        /*00c4*/ 	.word	0x00000b70


	//   ....[3]....
        /*00c8*/ 	.word	0x00000bd0


	//   ....[4]....
        /*00cc*/ 	.word	0x00000c30


	//   ....[5]....
        /*00d0*/ 	.word	0x00000dc0


	//   ....[6]....
        /*00d4*/ 	.word	0x00000e60


	//   ....[7]....
        /*00d8*/ 	.word	0x00000ed0


	//   ....[8]....
        /*00dc*/ 	.word	0x00000f10


	//   ....[9]....
        /*00e0*/ 	.word	0x00000f60


	//   ....[10]....
        /*00e4*/ 	.word	0x00002350


	//   ....[11]....
        /*00e8*/ 	.word	0x000023c0


	//   ....[12]....
        /*00ec*/ 	.word	0x00002430


	//   ....[13]....
        /*00f0*/ 	.word	0x000024a0


	//   ....[14]....
        /*00f4*/ 	.word	0x000024e0


	//----- nvinfo : EIATTR_VRC_CTA_INIT_COUNT
	.align		4
.L_156:
        /*00f8*/ 	.byte	0x02, 0x4a
	.zero		1
	.zero		1


	//----- nvinfo : EIATTR_EXIT_INSTR_OFFSETS
	.align		4
        /*00fc*/ 	.byte	0x04, 0x1c
        /*00fe*/ 	.short	(.L_158 - .L_157)


	//   ....[0]....
.L_157:
        /*0100*/ 	.word	0x00002600


	//   ....[1]....
        /*0104*/ 	.word	0x00002660


	//----- nvinfo : EIATTR_MAX_THREADS
	.align		4
.L_158:
        /*0108*/ 	.byte	0x04, 0x05
        /*010a*/ 	.short	(.L_160 - .L_159)
.L_159:
        /*010c*/ 	.word	0x00000100
        /*0110*/ 	.word	0x00000001
        /*0114*/ 	.word	0x00000001


	//----- nvinfo : EIATTR_CRS_STACK_SIZE
	.align		4
.L_160:
        /*0118*/ 	.byte	0x04, 0x1e
        /*011a*/ 	.short	(.L_162 - .L_161)
.L_161:
        /*011c*/ 	.word	0x00000000


	//----- nvinfo : EIATTR_CBANK_PARAM_SIZE
	.align		4
.L_162:
        /*0120*/ 	.byte	0x03, 0x19
        /*0122*/ 	.short	0x0062


	//----- nvinfo : EIATTR_PARAM_CBANK
	.align		4
        /*0124*/ 	.byte	0x04, 0x0a
        /*0126*/ 	.short	(.L_164 - .L_163)
	.align		4
.L_163:
        /*0128*/ 	.word	index@(.nv.constant0._ZN3cub18CUB_300001_SM_10006detail6reduce18DeviceReduceKernelINS2_10policy_hubIiyN4cuda3std3__44plusIiEEE10Policy1000EN6thrust24THRUST_300001_SM_1000_NS6detail15normal_iteratorINSD_10device_ptrIdEEEEyS9_iNS7_10__identityEEEvT0_PT3_T1_NS0_13GridEvenShareISN_EET2_T4_)
        /*012c*/ 	.short	0x0380
        /*012e*/ 	.short	0x0062


	//----- nvinfo : EIATTR_SW_WAR
	.align		4
.L_164:
        /*0130*/ 	.byte	0x04, 0x36
        /*0132*/ 	.short	(.L_166 - .L_165)
.L_165:
        /*0134*/ 	.word	0x00000008
.L_166:


//--------------------- .nv.info._ZN3cub18CUB_300001_SM_10006detail6reduce28DeviceReduceSingleTileKernelINS2_10policy_hubIiyN4cuda3std3__44plusIiEEE10Policy1000EN6thrust24THRUST_300001_SM_1000_NS6detail15normal_iteratorINSD_10device_ptrIdEEEEPiyS9_iiNS7_10__identityEEEvT0_T1_T2_T3_T4_T6_ --------------------------
	.section	.nv.info._ZN3cub18CUB_300001_SM_10006detail6reduce28DeviceReduceSingleTileKernelINS2_10policy_hubIiyN4cuda3std3__44plusIiEEE10Policy1000EN6thrust24THRUST_300001_SM_1000_NS6detail15normal_iteratorINSD_10device_ptrIdEEEEPiyS9_iiNS7_10__identityEEEvT0_T1_T2_T3_T4_T6_,"",@"SHT_CUDA_INFO"
	.sectionflags	@""
	.align	4


	//----- nvinfo : EIATTR_CUDA_API_VERSION
	.align		4
        /*0000*/ 	.byte	0x04, 0x37
        /*0002*/ 	.short	(.L_168 - .L_167)
.L_167:
        /*0004*/ 	.word	0x00000082


	//----- nvinfo : EIATTR_KPARAM_INFO
	.align		4
.L_168:
        /*0008*/ 	.byte	0x04, 0x17
        /*000a*/ 	.short	(.L_170 - .L_169)
.L_169:
        /*000c*/ 	.word	0x00000000
        /*0010*/ 	.short	0x0005
        /*0012*/ 	.short	0x0020
        /*0014*/ 	.byte	0x00, 0xf0, 0x05, 0x00


	//----- nvinfo : EIATTR_KPARAM_INFO
	.align		4
.L_170:
        /*0018*/ 	.byte	0x04, 0x17
        /*001a*/ 	.short	(.L_172 - .L_171)
.L_171:
        /*001c*/ 	.word	0x00000000
        /*0020*/ 	.short	0x0004
        /*0022*/ 	.short	0x001c
        /*0024*/ 	.byte	0x00, 0xf0, 0x11, 0x00


	//----- nvinfo : EIATTR_KPARAM_INFO
	.align		4
.L_172:
        /*0028*/ 	.byte	0x04, 0x17
        /*002a*/ 	.short	(.L_174 - .L_173)
.L_173:
        /*002c*/ 	.word	0x00000000
        /*0030*/ 	.short	0x0003
        /*0032*/ 	.short	0x0018
        /*0034*/ 	.byte	0x00, 0xf0, 0x05, 0x00


	//----- nvinfo : EIATTR_KPARAM_INFO
	.align		4
.L_174:
        /*0038*/ 	.byte	0x04, 0x17
        /*003a*/ 	.short	(.L_176 - .L_175)
.L_175:
        /*003c*/ 	.word	0x00000000
        /*0040*/ 	.short	0x0002
        /*0042*/ 	.short	0x0010
        /*0044*/ 	.byte	0x00, 0xf0, 0x21, 0x00


	//----- nvinfo : EIATTR_KPARAM_INFO
	.align		4
.L_176:
        /*0048*/ 	.byte	0x04, 0x17
        /*004a*/ 	.short	(.L_178 - .L_177)
.L_177:
        /*004c*/ 	.word	0x00000000
        /*0050*/ 	.short	0x0001
        /*0052*/ 	.short	0x0008
        /*0054*/ 	.byte	0x00, 0xf5, 0x21, 0x00


	//----- nvinfo : EIATTR_KPARAM_INFO
	.align		4
.L_178:
        /*0058*/ 	.byte	0x04, 0x17
        /*005a*/ 	.short	(.L_180 - .L_179)
.L_179:
        /*005c*/ 	.word	0x00000000
        /*0060*/ 	.short	0x0000
        /*0062*/ 	.short	0x0000
        /*0064*/ 	.byte	0x00, 0xf0, 0x21, 0x00


	//----- nvinfo : EIATTR_SPARSE_MMA_MASK
	.align		4
.L_180:
        /*0068*/ 	.byte	0x03, 0x50
        /*006a*/ 	.short	0x0000


	//----- nvinfo : EIATTR_MAXREG_COUNT
	.align		4
        /*006c*/ 	.byte	0x03, 0x1b
        /*006e*/ 	.short	0x00ff


	//----- nvinfo : EIATTR_NUM_BARRIERS
	.align		4
        /*0070*/ 	.byte	0x02, 0x4c
        /*0072*/ 	.byte	0x01
	.zero		1


	//----- nvinfo : EIATTR_MERCURY_ISA_VERSION
	.align		4
        /*0074*/ 	.byte	0x03, 0x5f
        /*0076*/ 	.short	0x0101


	//----- nvinfo : EIATTR_COOP_GROUP_MASK_REGIDS
	.align		4
        /*0078*/ 	.byte	0x04, 0x29
        /*007a*/ 	.short	(.L_182 - .L_181)


	//   ....[0]....
.L_181:
        /*007c*/ 	.word	0xffffffff


	//   ....[1]....
        /*0080*/ 	.word	0xffffffff


	//   ....[2]....
        /*0084*/ 	.word	0xffffffff


	//   ....[3]....
        /*0088*/ 	.word	0xffffffff


	//   ....[4]....
        /*008c*/ 	.word	0xffffffff


	//   ....[5]....
        /*0090*/ 	.word	0xffffffff


	//   ....[6]....
        /*0094*/ 	.word	0xffffffff


	//   ....[7]....
        /*0098*/ 	.word	0xffffffff


	//   ....[8]....
        /*009c*/ 	.word	0xffffffff


	//   ....[9]....
        /*00a0*/ 	.word	0xffffffff


	//   ....[10]....
        /*00a4*/ 	.word	0xffffffff


	//   ....[11]....
        /*00a8*/ 	.word	0xffffffff


	//   ....[12]....
        /*00ac*/ 	.word	0xffffffff


	//   ....[13]....
        /*00b0*/ 	.word	0xffffffff


	//   ....[14]....
        /*00b4*/ 	.word	0xffffffff


	//----- nvinfo : EIATTR_COOP_GROUP_INSTR_OFFSETS
	.align		4
.L_182:
        /*00b8*/ 	.byte	0x04, 0x28
        /*00ba*/ 	.short	(.L_184 - .L_183)


	//   ....[0]....
.L_183:
        /*00bc*/ 	.word	0x00000a20


	//   ....[1]....
        /*00c0*/ 	.word	0x00000a80


	//   ....[2]....
        /*00c4*/ 	.word	0x00000ae0


	//   ....[3]....
        /*00c8*/ 	.word	0x00000b40


	//   ....[4]....
        /*00cc*/ 	.word	0x00000ba0


	//   ....[5]....
        /*00d0*/ 	.word	0x00000d30


	//   ....[6]....
        /*00d4*/ 	.word	0x00000dd0


	//   ....[7]....
        /*00d8*/ 	.word	0x00000e40


	//   ....[8]....
        /*00dc*/ 	.word	0x00000e80


	//   ....[9]....
        /*00e0*/ 	.word	0x00000ed0


	//   ....[10]....
        /*00e4*/ 	.word	0x00002120


	//   ....[11]....
        /*00e8*/ 	.word	0x00002180


	//   ....[12]....
        /*00ec*/ 	.word	0x000021e0


	//   ....[13]....
        /*00f0*/ 	.word	0x00002240


	//   ....[14]....
        /*00f4*/ 	.word	0x000022a0


	//----- nvinfo : EIATTR_VRC_CTA_INIT_COUNT
	.align		4
.L_184:
        /*00f8*/ 	.byte	0x02, 0x4a
	.zero		1
	.zero		1


	//----- nvinfo : EIATTR_EXIT_INSTR_OFFSETS
	.align		4
        /*00fc*/ 	.byte	0x04, 0x1c
        /*00fe*/ 	.short	(.L_186 - .L_185)


	//   ....[0]....
.L_185:
        /*0100*/ 	.word	0x000000a0


	//   ....[1]....
        /*0104*/ 	.word	0x000000e0


	//   ....[2]....
        /*0108*/ 	.word	0x000023b0


	//   ....[3]....
        /*010c*/ 	.word	0x00002400


	//----- nvinfo : EIATTR_MAX_THREADS
	.align		4
.L_186:
        /*0110*/ 	.byte	0x04, 0x05
        /*0112*/ 	.short	(.L_188 - .L_187)
.L_187:
        /*0114*/ 	.word	0x00000100
        /*0118*/ 	.word	0x00000001
        /*011c*/ 	.word	0x00000001


	//----- nvinfo : EIATTR_CRS_STACK_SIZE
	.align		4
.L_188:
        /*0120*/ 	.byte	0x04, 0x1e
        /*0122*/ 	.short	(.L_190 - .L_189)
.L_189:
        /*0124*/ 	.word	0x00000000


	//----- nvinfo : EIATTR_CBANK_PARAM_SIZE
	.align		4
.L_190:
        /*0128*/ 	.byte	0x03, 0x19
        /*012a*/ 	.short	0x0021


	//----- nvinfo : EIATTR_PARAM_CBANK
	.align		4
        /*012c*/ 	.byte	0x04, 0x0a
        /*012e*/ 	.short	(.L_192 - .L_191)
	.align		4
.L_191:
        /*0130*/ 	.word	index@(.nv.constant0._ZN3cub18CUB_300001_SM_10006detail6reduce28DeviceReduceSingleTileKernelINS2_10policy_hubIiyN4cuda3std3__44plusIiEEE10Policy1000EN6thrust24THRUST_300001_SM_1000_NS6detail15normal_iteratorINSD_10device_ptrIdEEEEPiyS9_iiNS7_10__identityEEEvT0_T1_T2_T3_T4_T6_)
        /*0134*/ 	.short	0x0380
        /*0136*/ 	.short	0x0021


	//----- nvinfo : EIATTR_SW_WAR
	.align		4
.L_192:
        /*0138*/ 	.byte	0x04, 0x36
        /*013a*/ 	.short	(.L_194 - .L_193)
.L_193:
        /*013c*/ 	.word	0x00000008
.L_194:


//--------------------- .nv.info._ZN3cub18CUB_300001_SM_10006detail6reduce28DeviceReduceSingleTileKernelINS2_10policy_hubIijN4cuda3std3__44plusIiEEE10Policy1000EPiSC_iS9_iiNS7_10__identityEEEvT0_T1_T2_T3_T4_T6_ --------------------------
	.section	.nv.info._ZN3cub18CUB_300001_SM_10006detail6reduce28DeviceReduceSingleTileKernelINS2_10policy_hubIijN4cuda3std3__44plusIiEEE10Policy1000EPiSC_iS9_iiNS7_10__identityEEEvT0_T1_T2_T3_T4_T6_,"",@"SHT_CUDA_INFO"
	.sectionflags	@""
	.align	4


	//----- nvinfo : EIATTR_CUDA_API_VERSION
	.align		4
        /*0000*/ 	.byte	0x04, 0x37
        /*0002*/ 	.short	(.L_196 - .L_195)
.L_195:
        /*0004*/ 	.word	0x00000082


	//----- nvinfo : EIATTR_KPARAM_INFO
	.align		4
.L_196:
        /*0008*/ 	.byte	0x04, 0x17
        /*000a*/ 	.short	(.L_198 - .L_197)
.L_197:
        /*000c*/ 	.word	0x00000000
        /*0010*/ 	.short	0x0005
        /*0012*/ 	.short	0x001c
        /*0014*/ 	.byte	0x00, 0xf0, 0x05, 0x00


	//----- nvinfo : EIATTR_KPARAM_INFO
	.align		4
.L_198:
        /*0018*/ 	.byte	0x04, 0x17
        /*001a*/ 	.short	(.L_200 - .L_199)
.L_199:
        /*001c*/ 	.word	0x00000000
        /*0020*/ 	.short	0x0004
        /*0022*/ 	.short	0x0018
        /*0024*/ 	.byte	0x00, 0xf0, 0x11, 0x00


	//----- nvinfo : EIATTR_KPARAM_INFO
	.align		4
.L_200:
        /*0028*/ 	.byte	0x04, 0x17
        /*002a*/ 	.short	(.L_202 - .L_201)
.L_201:
        /*002c*/ 	.word	0x00000000
        /*0030*/ 	.short	0x0003
        /*0032*/ 	.short	0x0014
        /*0034*/ 	.byte	0x00, 0xf0, 0x05, 0x00


	//----- nvinfo : EIATTR_KPARAM_INFO
	.align		4
.L_202:
        /*0038*/ 	.byte	0x04, 0x17
        /*003a*/ 	.short	(.L_204 - .L_203)
.L_203:
        /*003c*/ 	.word	0x00000000
        /*0040*/ 	.short	0x0002
        /*0042*/ 	.short	0x0010
        /*0044*/ 	.byte	0x00, 0xf0, 0x11, 0x00


	//----- nvinfo : EIATTR_KPARAM_INFO
	.align		4
.L_204:
        /*0048*/ 	.byte	0x04, 0x17
        /*004a*/ 	.short	(.L_206 - .L_205)
.L_205:
        /*004c*/ 	.word	0x00000000
        /*0050*/ 	.short	0x0001
        /*0052*/ 	.short	0x0008
        /*0054*/ 	.byte	0x00, 0xf5, 0x21, 0x00


	//----- nvinfo : EIATTR_KPARAM_INFO
	.align		4
.L_206:
        /*0058*/ 	.byte	0x04, 0x17
        /*005a*/ 	.short	(.L_208 - .L_207)
.L_207:
        /*005c*/ 	.word	0x00000000
        /*0060*/ 	.short	0x0000
        /*0062*/ 	.short	0x0000
        /*0064*/ 	.byte	0x00, 0xf5, 0x21, 0x00


	//----- nvinfo : EIATTR_SPARSE_MMA_MASK
	.align		4
.L_208:
        /*0068*/ 	.byte	0x03, 0x50
        /*006a*/ 	.short	0x0000


	//----- nvinfo : EIATTR_MAXREG_COUNT
	.align		4
        /*006c*/ 	.byte	0x03, 0x1b
        /*006e*/ 	.short	0x00ff


	//----- nvinfo : EIATTR_NUM_BARRIERS
	.align		4
        /*0070*/ 	.byte	0x02, 0x4c
        /*0072*/ 	.byte	0x01
	.zero		1


	//----- nvinfo : EIATTR_MERCURY_ISA_VERSION
	.align		4
        /*0074*/ 	.byte	0x03, 0x5f
        /*0076*/ 	.short	0x0101


	//----- nvinfo : EIATTR_COOP_GROUP_MASK_REGIDS
	.align		4
        /*0078*/ 	.byte	0x04, 0x29
        /*007a*/ 	.short	(.L_210 - .L_209)


	//   ....[0]....
.L_209:
        /*007c*/ 	.word	0xffffffff


	//   ....[1]....
        /*0080*/ 	.word	0xffffffff


	//   ....[2]....
        /*0084*/ 	.word	0xffffffff


	//   ....[3]....
        /*0088*/ 	.word	0xffffffff


	//   ....[4]....
        /*008c*/ 	.word	0xffffffff


	//   ....[5]....
        /*0090*/ 	.word	0xffffffff


	//   ....[6]....
        /*0094*/ 	.word	0xffffffff


	//   ....[7]....
        /*0098*/ 	.word	0xffffffff


	//   ....[8]....
        /*009c*/ 	.word	0xffffffff


	//   ....[9]....
        /*00a0*/ 	.word	0xffffffff


	//   ....[10]....
        /*00a4*/ 	.word	0xffffffff


	//   ....[11]....
        /*00a8*/ 	.word	0xffffffff


	//   ....[12]....
        /*00ac*/ 	.word	0xffffffff


	//   ....[13]....
        /*00b0*/ 	.word	0xffffffff


	//   ....[14]....
        /*00b4*/ 	.word	0xffffffff


	//   ....[15]....
        /*00b8*/ 	.word	0xffffffff


	//   ....[16]....
        /*00bc*/ 	.word	0xffffffff


	//   ....[17]....
        /*00c0*/ 	.word	0xffffffff


	//   ....[18]....
        /*00c4*/ 	.word	0xffffffff


	//   ....[19]....
        /*00c8*/ 	.word	0xffffffff


	//   ....[20]....
        /*00cc*/ 	.word	0xffffffff


	//   ....[21]....
        /*00d0*/ 	.word	0xffffffff


	//   ....[22]....
        /*00d4*/ 	.word	0xffffffff


	//   ....[23]....
        /*00d8*/ 	.word	0xffffffff


	//   ....[24]....
        /*00dc*/ 	.word	0xffffffff


	//   ....[25]....
        /*00e0*/ 	.word	0xffffffff


	//   ....[26]....
        /*00e4*/ 	.word	0xffffffff


	//   ....[27]....
        /*00e8*/ 	.word	0xffffffff


	//   ....[28]....
        /*00ec*/ 	.word	0xffffffff


	//   ....[29]....
        /*00f0*/ 	.word	0xffffffff


	//----- nvinfo : EIATTR_COOP_GROUP_INSTR_OFFSETS
	.align		4
.L_210:
        /*00f4*/ 	.byte	0x04, 0x28
        /*00f6*/ 	.short	(.L_212 - .L_211)


	//   ....[0]....
.L_211:
        /*00f8*/ 	.word	0x00000890


	//   ....[1]....
        /*00fc*/ 	.word	0x000008f0


	//   ....[2]....
        /*0100*/ 	.word	0x00000940


	//   ....[3]....
        /*0104*/ 	.word	0x000009b0


	//   ....[4]....
        /*0108*/ 	.word	0x00000a10


	//   ....[5]....
        /*010c*/ 	.word	0x00000ba0


	//   ....[6]....
        /*0110*/ 	.word	0x00000c40


	//   ....[7]....
        /*0114*/ 	.word	0x00000cc0


	//   ....[8]....
        /*0118*/ 	.word	0x00000d20


	//   ....[9]....
        /*011c*/ 	.word	0x00000d60


	//   ....[10]....
        /*0120*/ 	.word	0x000019d0


	//   ....[11]....
        /*0124*/ 	.word	0x00001a30


	//   ....[12]....
        /*0128*/ 	.word	0x00001a90


	//   ....[13]....
        /*012c*/ 	.word	0x00001af0


	//   ....[14]....
        /*0130*/ 	.word	0x00001b50


	//   ....[15]....
        /*0134*/ 	.word	0x000023f0


	//   ....[16]....
        /*0138*/ 	.word	0x00002450


	//   ....[17]....
        /*013c*/ 	.word	0x000024a0


	//   ....[18]....
        /*0140*/ 	.word	0x00002510


	//   ....[19]....
        /*0144*/ 	.word	0x00002570


	//   ....[20]....
        /*0148*/ 	.word	0x00002700


	//   ....[21]....
        /*014c*/ 	.word	0x00002790


	//   ....[22]....
        /*0150*/ 	.word	0x000027e0


	//   ....[23]....
        /*0154*/ 	.word	0x00002850


	//   ....[24]....
        /*0158*/ 	.word	0x000028c0


	//   ....[25]....
        /*015c*/ 	.word	0x000036a0


	//   ....[26]....
        /*0160*/ 	.word	0x00003700


	//   ....[27]....
        /*0164*/ 	.word	0x00003760


	//   ....[28]....
        /*0168*/ 	.word	0x000037c0


	//   ....[29]....
        /*016c*/ 	.word	0x00003820


	//----- nvinfo : EIATTR_VRC_CTA_INIT_COUNT
	.align		4
.L_212:
        /*0170*/ 	.byte	0x02, 0x4a
	.zero		1
	.zero		1


	//----- nvinfo : EIATTR_EXIT_INSTR_OFFSETS
	.align		4
        /*0174*/ 	.byte	0x04, 0x1c
        /*0176*/ 	.short	(.L_214 - .L_213)


	//   ....[0]....
.L_213:
        /*0178*/ 	.word	0x00000080


	//   ....[1]....
        /*017c*/ 	.word	0x000000c0


	//   ....[2]....
        /*0180*/ 	.word	0x00003940


	//   ....[3]....
        /*0184*/ 	.word	0x00003990


	//----- nvinfo : EIATTR_MAX_THREADS
	.align		4
.L_214:
        /*0188*/ 	.byte	0x04, 0x05
        /*018a*/ 	.short	(.L_216 - .L_215)
.L_215:
        /*018c*/ 	.word	0x00000100
        /*0190*/ 	.word	0x00000001
        /*0194*/ 	.word	0x00000001


	//----- nvinfo : EIATTR_CRS_STACK_SIZE
	.align		4
.L_216:
        /*0198*/ 	.byte	0x04, 0x1e
        /*019a*/ 	.short	(.L_218 - .L_217)
.L_217:
        /*019c*/ 	.word	0x00000000


	//----- nvinfo : EIATTR_CBANK_PARAM_SIZE
	.align		4
.L_218:
        /*01a0*/ 	.byte	0x03, 0x19
        /*01a2*/ 	.short	0x001d


	//----- nvinfo : EIATTR_PARAM_CBANK
	.align		4
        /*01a4*/ 	.byte	0x04, 0x0a
        /*01a6*/ 	.short	(.L_220 - .L_219)
	.align		4
.L_219:
        /*01a8*/ 	.word	index@(.nv.constant0._ZN3cub18CUB_300001_SM_10006detail6reduce28DeviceReduceSingleTileKernelINS2_10policy_hubIijN4cuda3std3__44plusIiEEE10Policy1000EPiSC_iS9_iiNS7_10__identityEEEvT0_T1_T2_T3_T4_T6_)
        /*01ac*/ 	.short	0x0380
        /*01ae*/ 	.short	0x001d


	//----- nvinfo : EIATTR_SW_WAR
	.align		4
.L_220:
        /*01b0*/ 	.byte	0x04, 0x36
        /*01b2*/ 	.short	(.L_222 - .L_221)
.L_221:
        /*01b4*/ 	.word	0x00000008
.L_222:


//--------------------- .nv.info._ZN3cub18CUB_300001_SM_10006detail6reduce18DeviceReduceKernelINS2_10policy_hubIijN4cuda3std3__44plusIiEEE10Policy1000EN6thrust24THRUST_300001_SM_1000_NS6detail15normal_iteratorINSD_10device_ptrIdEEEEjS9_iNS7_10__identityEEEvT0_PT3_T1_NS0_13GridEvenShareISN_EET2_T4_ --------------------------
	.section	.nv.info._ZN3cub18CUB_300001_SM_10006detail6reduce18DeviceReduceKernelINS2_10policy_hubIijN4cuda3std3__44plusIiEEE10Policy1000EN6thrust24THRUST_300001_SM_1000_NS6detail15normal_iteratorINSD_10device_ptrIdEEEEjS9_iNS7_10__identityEEEvT0_PT3_T1_NS0_13GridEvenShareISN_EET2_T4_,"",@"SHT_CUDA_INFO"
	.sectionflags	@""
	.align	4


	//----- nvinfo : EIATTR_CUDA_API_VERSION
	.align		4
        /*0000*/ 	.byte	0x04, 0x37
        /*0002*/ 	.short	(.L_224 - .L_223)
.L_223:
        /*0004*/ 	.word	0x00000082


	//----- nvinfo : EIATTR_KPARAM_INFO
	.align		4
.L_224:
        /*0008*/ 	.byte	0x04, 0x17
        /*000a*/ 	.short	(.L_226 - .L_225)
.L_225:
        /*000c*/ 	.word	0x00000000
        /*0010*/ 	.short	0x0005
        /*0012*/ 	.short	0x003d
        /*0014*/ 	.byte	0x00, 0xf0, 0x05, 0x00


	//----- nvinfo : EIATTR_KPARAM_INFO
	.align		4
.L_226:
        /*0018*/ 	.byte	0x04, 0x17
        /*001a*/ 	.short	(.L_228 - .L_227)
.L_227:
        /*001c*/ 	.word	0x00000000
        /*0020*/ 	.short	0x0004
        /*0022*/ 	.short	0x003c
        /*0024*/ 	.byte	0x00, 0xf0, 0x05, 0x00


	//----- nvinfo : EIATTR_KPARAM_INFO
	.align		4
.L_228:
        /*0028*/ 	.byte	0x04, 0x17
        /*002a*/ 	.short	(.L_230 - .L_229)
.L_229:
        /*002c*/ 	.word	0x00000000
        /*0030*/ 	.short	0x0003
        /*0032*/ 	.short	0x0014
        /*0034*/ 	.byte	0x00, 0xf0, 0xa1, 0x00


	//----- nvinfo : EIATTR_KPARAM_INFO
	.align		4
.L_230:
        /*0038*/ 	.byte	0x04, 0x17
        /*003a*/ 	.short	(.L_232 - .L_231)
.L_231:
        /*003c*/ 	.word	0x00000000
        /*0040*/ 	.short	0x0002
        /*0042*/ 	.short	0x0010
        /*0044*/ 	.byte	0x00, 0xf0, 0x11, 0x00


	//----- nvinfo : EIATTR_KPARAM_INFO
	.align		4
.L_232:
        /*0048*/ 	.byte	0x04, 0x17
        /*004a*/ 	.short	(.L_234 - .L_233)
.L_233:
        /*004c*/ 	.word	0x00000000
        /*0050*/ 	.short	0x0001
        /*0052*/ 	.short	0x0008
        /*0054*/ 	.byte	0x00, 0xf5, 0x21, 0x00


	//----- nvinfo : EIATTR_KPARAM_INFO
	.align		4
.L_234:
        /*0058*/ 	.byte	0x04, 0x17
        /*005a*/ 	.short	(.L_236 - .L_235)
.L_235:
        /*005c*/ 	.word	0x00000000
        /*0060*/ 	.short	0x0000
        /*0062*/ 	.short	0x0000
        /*0064*/ 	.byte	0x00, 0xf0, 0x21, 0x00


	//----- nvinfo : EIATTR_SPARSE_MMA_MASK
	.align		4
.L_236:
        /*0068*/ 	.byte	0x03, 0x50
        /*006a*/ 	.short	0x0000


	//----- nvinfo : EIATTR_MAXREG_COUNT
	.align		4
        /*006c*/ 	.byte	0x03, 0x1b
        /*006e*/ 	.short	0x00ff


	//----- nvinfo : EIATTR_NUM_BARRIERS
	.align		4
        /*0070*/ 	.byte	0x02, 0x4c
        /*0072*/ 	.byte	0x01
	.zero		1


	//----- nvinfo : EIATTR_MERCURY_ISA_VERSION
	.align		4
        /*0074*/ 	.byte	0x03, 0x5f
        /*0076*/ 	.short	0x0101


	//----- nvinfo : EIATTR_COOP_GROUP_MASK_REGIDS
	.align		4
        /*0078*/ 	.byte	0x04, 0x29
        /*007a*/ 	.short	(.L_238 - .L_237)


	//   ....[0]....
.L_237:
        /*007c*/ 	.word	0xffffffff


	//   ....[1]....
        /*0080*/ 	.word	0xffffffff


	//   ....[2]....
        /*0084*/ 	.word	0xffffffff


	//   ....[3]....
        /*0088*/ 	.word	0xffffffff


	//   ....[4]....
        /*008c*/ 	.word	0xffffffff


	//   ....[5]....
        /*0090*/ 	.word	0xffffffff


	//   ....[6]....
        /*0094*/ 	.word	0xffffffff


	//   ....[7]....
        /*0098*/ 	.word	0xffffffff


	//   ....[8]....
        /*009c*/ 	.word	0xffffffff


	//   ....[9]....
        /*00a0*/ 	.word	0xffffffff


	//   ....[10]....
        /*00a4*/ 	.word	0xffffffff


	//   ....[11]....
        /*00a8*/ 	.word	0xffffffff


	//   ....[12]....
        /*00ac*/ 	.word	0xffffffff


	//   ....[13]....
        /*00b0*/ 	.word	0xffffffff


	//   ....[14]....
        /*00b4*/ 	.word	0xffffffff


	//----- nvinfo : EIATTR_COOP_GROUP_INSTR_OFFSETS
	.align		4
.L_238:
        /*00b8*/ 	.byte	0x04, 0x28
        /*00ba*/ 	.short	(.L_240 - .L_239)


	//   ....[0]....
.L_239:
        /*00bc*/ 	.word	0x00000ce0


	//   ....[1]....
        /*00c0*/ 	.word	0x00000d40


	//   ....[2]....
        /*00c4*/ 	.word	0x00000da0


	//   ....[3]....
        /*00c8*/ 	.word	0x00000e00


	//   ....[4]....
        /*00cc*/ 	.word	0x00000e60


	//   ....[5]....
        /*00d0*/ 	.word	0x00000ff0


	//   ....[6]....
        /*00d4*/ 	.word	0x000010a0


	//   ....[7]....
        /*00d8*/ 	.word	0x00001100


	//   ....[8]....
        /*00dc*/ 	.word	0x00001140


	//   ....[9]....
        /*00e0*/ 	.word	0x00001190


	//   ....[10]....
        /*00e4*/ 	.word	0x000026c0


	//   ....[11]....
        /*00e8*/ 	.word	0x00002720


	//   ....[12]....
        /*00ec*/ 	.word	0x00002780


	//   ....[13]....
        /*00f0*/ 	.word	0x000027e0


	//   ....[14]....
        /*00f4*/ 	.word	0x00002840


	//----- nvinfo : EIATTR_VRC_CTA_INIT_COUNT
	.align		4
.L_240:
        /*00f8*/ 	.byte	0x02, 0x4a
	.zero		1
	.zero		1


	//----- nvinfo : EIATTR_EXIT_INSTR_OFFSETS
	.align		4
        /*00fc*/ 	.byte	0x04, 0x1c
        /*00fe*/ 	.short	(.L_242 - .L_241)


	//   ....[0]....
.L_241:
        /*0100*/ 	.word	0x00002960


	//   ....[1]....
        /*0104*/ 	.word	0x000029a0


	//----- nvinfo : EIATTR_MAX_THREADS
	.align		4
.L_242:
        /*0108*/ 	.byte	0x04, 0x05
        /*010a*/ 	.short	(.L_244 - .L_243)
.L_243:
        /*010c*/ 	.word	0x00000100
        /*0110*/ 	.word	0x00000001
        /*0114*/ 	.word	0x00000001


	//----- nvinfo : EIATTR_CRS_STACK_SIZE
	.align		4
.L_244:
        /*0118*/ 	.byte	0x04, 0x1e
        /*011a*/ 	.short	(.L_246 - .L_245)
.L_245:
        /*011c*/ 	.word	0x00000000


	//----- nvinfo : EIATTR_CBANK_PARAM_SIZE
	.align		4
.L_246:
        /*0120*/ 	.byte	0x03, 0x19
        /*0122*/ 	.short	0x003e


	//----- nvinfo : EIATTR_PARAM_CBANK
	.align		4
        /*0124*/ 	.byte	0x04, 0x0a
        /*0126*/ 	.short	(.L_248 - .L_247)
	.align		4
.L_247:
        /*0128*/ 	.word	index@(.nv.constant0._ZN3cub18CUB_300001_SM_10006detail6reduce18DeviceReduceKernelINS2_10policy_hubIijN4cuda3std3__44plusIiEEE10Policy1000EN6thrust24THRUST_300001_SM_1000_NS6detail15normal_iteratorINSD_10device_ptrIdEEEEjS9_iNS7_10__identityEEEvT0_PT3_T1_NS0_13GridEvenShareISN_EET2_T4_)
        /*012c*/ 	.short	0x0380
        /*012e*/ 	.short	0x003e


	//----- nvinfo : EIATTR_SW_WAR
	.align		4
.L_248:
        /*0130*/ 	.byte	0x04, 0x36
        /*0132*/ 	.short	(.L_250 - .L_249)
.L_249:
        /*0134*/ 	.word	0x00000008
.L_250:


//--------------------- .nv.info._ZN3cub18CUB_300001_SM_10006detail6reduce28DeviceReduceSingleTileKernelINS2_10policy_hubIijN4cuda3std3__44plusIiEEE10Policy1000EN6thrust24THRUST_300001_SM_1000_NS6detail15normal_iteratorINSD_10device_ptrIdEEEEPijS9_iiNS7_10__identityEEEvT0_T1_T2_T3_T4_T6_ --------------------------
	.section	.nv.info._ZN3cub18CUB_300001_SM_10006detail6reduce28DeviceReduceSingleTileKernelINS2_10policy_hubIijN4cuda3std3__44plusIiEEE10Policy1000EN6thrust24THRUST_300001_SM_1000_NS6detail15normal_iteratorINSD_10device_ptrIdEEEEPijS9_iiNS7_10__identityEEEvT0_T1_T2_T3_T4_T6_,"",@"SHT_CUDA_INFO"
	.sectionflags	@""
	.align	4


	//----- nvinfo : EIATTR_CUDA_API_VERSION
	.align		4
        /*0000*/ 	.byte	0x04, 0x37
        /*0002*/ 	.short	(.L_252 - .L_251)
.L_251:
        /*0004*/ 	.word	0x00000082


	//----- nvinfo : EIATTR_KPARAM_INFO
	.align		4
.L_252:
        /*0008*/ 	.byte	0x04, 0x17
        /*000a*/ 	.short	(.L_254 - .L_253)
.L_253:
        /*000c*/ 	.word	0x00000000
        /*0010*/ 	.short	0x0005
        /*0012*/ 	.short	0x001c
        /*0014*/ 	.byte	0x00, 0xf0, 0x05, 0x00


	//----- nvinfo : EIATTR_KPARAM_INFO
	.align		4
.L_254:
        /*0018*/ 	.byte	0x04, 0x17
        /*001a*/ 	.short	(.L_256 - .L_255)
.L_255:
        /*001c*/ 	.word	0x00000000
        /*0020*/ 	.short	0x0004
        /*0022*/ 	.short	0x0018
        /*0024*/ 	.byte	0x00, 0xf0, 0x11, 0x00


	//----- nvinfo : EIATTR_KPARAM_INFO
	.align		4
.L_256:
        /*0028*/ 	.byte	0x04, 0x17
        /*002a*/ 	.short	(.L_258 - .L_257)
.L_257:
        /*002c*/ 	.word	0x00000000
        /*0030*/ 	.short	0x0003
        /*0032*/ 	.short	0x0014
        /*0034*/ 	.byte	0x00, 0xf0, 0x05, 0x00


	//----- nvinfo : EIATTR_KPARAM_INFO
	.align		4
.L_258:
        /*0038*/ 	.byte	0x04, 0x17
        /*003a*/ 	.short	(.L_260 - .L_259)
.L_259:
        /*003c*/ 	.word	0x00000000
        /*0040*/ 	.short	0x0002
        /*0042*/ 	.short	0x0010
        /*0044*/ 	.byte	0x00, 0xf0, 0x11, 0x00


	//----- nvinfo : EIATTR_KPARAM_INFO
	.align		4
.L_260:
        /*0048*/ 	.byte	0x04, 0x17
        /*004a*/ 	.short	(.L_262 - .L_261)
.L_261:
        /*004c*/ 	.word	0x00000000
        /*0050*/ 	.short	0x0001
        /*0052*/ 	.short	0x0008
        /*0054*/ 	.byte	0x00, 0xf5, 0x21, 0x00


	//----- nvinfo : EIATTR_KPARAM_INFO
	.align		4
.L_262:
        /*0058*/ 	.byte	0x04, 0x17
        /*005a*/ 	.short	(.L_264 - .L_263)
.L_263:
        /*005c*/ 	.word	0x00000000
        /*0060*/ 	.short	0x0000
        /*0062*/ 	.short	0x0000
        /*0064*/ 	.byte	0x00, 0xf0, 0x21, 0x00


	//----- nvinfo : EIATTR_SPARSE_MMA_MASK
	.align		4
.L_264:
        /*0068*/ 	.byte	0x03, 0x50
        /*006a*/ 	.short	0x0000


	//----- nvinfo : EIATTR_MAXREG_COUNT
	.align		4
        /*006c*/ 	.byte	0x03, 0x1b
        /*006e*/ 	.short	0x00ff


	//----- nvinfo : EIATTR_NUM_BARRIERS
	.align		4
        /*0070*/ 	.byte	0x02, 0x4c
        /*0072*/ 	.byte	0x01
	.zero		1


	//----- nvinfo : EIATTR_MERCURY_ISA_VERSION
	.align		4
        /*0074*/ 	.byte	0x03, 0x5f
        /*0076*/ 	.short	0x0101


	//----- nvinfo : EIATTR_COOP_GROUP_MASK_REGIDS
	.align		4
        /*0078*/ 	.byte	0x04, 0x29
        /*007a*/ 	.short	(.L_266 - .L_265)


	//   ....[0]....
.L_265:
        /*007c*/ 	.word	0xffffffff


	//   ....[1]....
        /*0080*/ 	.word	0xffffffff


	//   ....[2]....
        /*0084*/ 	.word	0xffffffff


	//   ....[3]....
        /*0088*/ 	.word	0xffffffff


	//   ....[4]....
        /*008c*/ 	.word	0xffffffff


	//   ....[5]....
        /*0090*/ 	.word	0xffffffff


	//   ....[6]....
        /*0094*/ 	.word	0xffffffff


	//   ....[7]....
        /*0098*/ 	.word	0xffffffff


	//   ....[8]....
        /*009c*/ 	.word	0xffffffff


	//   ....[9]....
        /*00a0*/ 	.word	0xffffffff


	//   ....[10]....
        /*00a4*/ 	.word	0xffffffff


	//   ....[11]....
        /*00a8*/ 	.word	0xffffffff


	//   ....[12]....
        /*00ac*/ 	.word	0xffffffff


	//   ....[13]....
        /*00b0*/ 	.word	0xffffffff


	//   ....[14]....
        /*00b4*/ 	.word	0xffffffff


	//----- nvinfo : EIATTR_COOP_GROUP_INSTR_OFFSETS
	.align		4
.L_266:
        /*00b8*/ 	.byte	0x04, 0x28
        /*00ba*/ 	.short	(.L_268 - .L_267)


	//   ....[0]....
.L_267:
        /*00bc*/ 	.word	0x00000a20


	//   ....[1]....
        /*00c0*/ 	.word	0x00000a80


	//   ....[2]....
        /*00c4*/ 	.word	0x00000ae0


	//   ....[3]....
        /*00c8*/ 	.word	0x00000b40


	//   ....[4]....
        /*00cc*/ 	.word	0x00000ba0


	//   ....[5]....
        /*00d0*/ 	.word	0x00000d30


	//   ....[6]....
        /*00d4*/ 	.word	0x00000dd0


	//   ....[7]....
        /*00d8*/ 	.word	0x00000e40


	//   ....[8]....
        /*00dc*/ 	.word	0x00000e80


	//   ....[9]....
        /*00e0*/ 	.word	0x00000ed0


	//   ....[10]....
        /*00e4*/ 	.word	0x00002280


	//   ....[11]....
        /*00e8*/ 	.word	0x000022e0


	//   ....[12]....
        /*00ec*/ 	.word	0x00002340


	//   ....[13]....
        /*00f0*/ 	.word	0x000023a0


	//   ....[14]....
        /*00f4*/ 	.word	0x00002400


	//----- nvinfo : EIATTR_VRC_CTA_INIT_COUNT
	.align		4
.L_268:
        /*00f8*/ 	.byte	0x02, 0x4a
	.zero		1
	.zero		1


	//----- nvinfo : EIATTR_EXIT_INSTR_OFFSETS
	.align		4
        /*00fc*/ 	.byte	0x04, 0x1c
        /*00fe*/ 	.short	(.L_270 - .L_269)


	//   ....[0]....
.L_269:
        /*0100*/ 	.word	0x00000080


	//   ....[1]....
        /*0104*/ 	.word	0x000000c0


	//   ....[2]....
        /*0108*/ 	.word	0x00002520


	//   ....[3]....
        /*010c*/ 	.word	0x00002570


	//----- nvinfo : EIATTR_MAX_THREADS
	.align		4
.L_270:
        /*0110*/ 	.byte	0x04, 0x05
        /*0112*/ 	.short	(.L_272 - .L_271)
.L_271:
        /*0114*/ 	.word	0x00000100
        /*0118*/ 	.word	0x00000001
        /*011c*/ 	.word	0x00000001


	//----- nvinfo : EIATTR_CRS_STACK_SIZE
	.align		4
.L_272:
        /*0120*/ 	.byte	0x04, 0x1e
        /*0122*/ 	.short	(.L_274 - .L_273)
.L_273:
        /*0124*/ 	.word	0x00000000


	//----- nvinfo : EIATTR_CBANK_PARAM_SIZE
	.align		4
.L_274:
        /*0128*/ 	.byte	0x03, 0x19
        /*012a*/ 	.short	0x001d


	//----- nvinfo : EIATTR_PARAM_CBANK
	.align		4
        /*012c*/ 	.byte	0x04, 0x0a
        /*012e*/ 	.short	(.L_276 - .L_275)
	.align		4
.L_275:
        /*0130*/ 	.word	index@(.nv.constant0._ZN3cub18CUB_300001_SM_10006detail6reduce28DeviceReduceSingleTileKernelINS2_10policy_hubIijN4cuda3std3__44plusIiEEE10Policy1000EN6thrust24THRUST_300001_SM_1000_NS6detail15normal_iteratorINSD_10device_ptrIdEEEEPijS9_iiNS7_10__identityEEEvT0_T1_T2_T3_T4_T6_)
        /*0134*/ 	.short	0x0380
        /*0136*/ 	.short	0x001d


	//----- nvinfo : EIATTR_SW_WAR
	.align		4
.L_276:
        /*0138*/ 	.byte	0x04, 0x36
        /*013a*/ 	.short	(.L_278 - .L_277)
.L_277:
        /*013c*/ 	.word	0x00000008
.L_278:


//--------------------- .nv.info._ZN3cub18CUB_300001_SM_10006detail9transform16transform_kernelINS2_10policy_hubILb1EN4cuda3std3__45tupleIJN6thrust24THRUST_300001_SM_1000_NS7pointerIfNSA_8cuda_cub3tagENSA_11use_defaultESE_EEEEEE10policy1000ElNS7_10__identityENSA_10device_ptrIdEEJPfEEEvT0_iT1_T2_DpNS2_10kernel_argIT3_EE --------------------------
	.section	.nv.info._ZN3cub18CUB_300001_SM_10006detail9transform16transform_kernelINS2_10policy_hubILb1EN4cuda3std3__45tupleIJN6thrust24THRUST_300001_SM_1000_NS7pointerIfNSA_8cuda_cub3tagENSA_11use_defaultESE_EEEEEE10policy1000ElNS7_10__identityENSA_10device_ptrIdEEJPfEEEvT0_iT1_T2_DpNS2_10kernel_argIT3_EE,"",@"SHT_CUDA_INFO"
	.sectionflags	@""
	.align	4


	//----- nvinfo : EIATTR_CUDA_API_VERSION
	.align		4
        /*0000*/ 	.byte	0x04, 0x37
        /*0002*/ 	.short	(.L_280 - .L_279)
.L_279:
        /*0004*/ 	.word	0x00000082


	//----- nvinfo : EIATTR_KPARAM_INFO
	.align		4
.L_280:
        /*0008*/ 	.byte	0x04, 0x17
        /*000a*/ 	.short	(.L_282 - .L_281)
.L_281:
        /*000c*/ 	.word	0x00000000
        /*0010*/ 	.short	0x0004
        /*0012*/ 	.short	0x0018
        /*0014*/ 	.byte	0x00, 0xf0, 0x41, 0x00


	//----- nvinfo : EIATTR_KPARAM_INFO
	.align		4
.L_282:
        /*0018*/ 	.byte	0x04, 0x17
        /*001a*/ 	.short	(.L_284 - .L_283)
.L_283:
        /*001c*/ 	.word	0x00000000
        /*0020*/ 	.short	0x0003
        /*0022*/ 	.short	0x0010
        /*0024*/ 	.byte	0x00, 0xf0, 0x21, 0x00


	//----- nvinfo : EIATTR_KPARAM_INFO
	.align		4
.L_284:
        /*0028*/ 	.byte	0x04, 0x17
        /*002a*/ 	.short	(.L_286 - .L_285)
.L_285:
        /*002c*/ 	.word	0x00000000
        /*0030*/ 	.short	0x0002
        /*0032*/ 	.short	0x000c
        /*0034*/ 	.byte	0x00, 0xf0, 0x05, 0x00


	//----- nvinfo : EIATTR_KPARAM_INFO
	.align		4
.L_286:
        /*0038*/ 	.byte	0x04, 0x17
        /*003a*/ 	.short	(.L_288 - .L_287)
.L_287:
        /*003c*/ 	.word	0x00000000
        /*0040*/ 	.short	0x0001
        /*0042*/ 	.short	0x0008
        /*0044*/ 	.byte	0x00, 0xf0, 0x11, 0x00


	//----- nvinfo : EIATTR_KPARAM_INFO
	.align		4
.L_288:
        /*0048*/ 	.byte	0x04, 0x17
        /*004a*/ 	.short	(.L_290 - .L_289)
.L_289:
        /*004c*/ 	.word	0x00000000
        /*0050*/ 	.short	0x0000
        /*0052*/ 	.short	0x0000
        /*0054*/ 	.byte	0x00, 0xf0, 0x21, 0x00


	//----- nvinfo : EIATTR_SPARSE_MMA_MASK
	.align		4
.L_290:
        /*0058*/ 	.byte	0x03, 0x50
        /*005a*/ 	.short	0x0000


	//----- nvinfo : EIATTR_MAXREG_COUNT
	.align		4
        /*005c*/ 	.byte	0x03, 0x1b
        /*005e*/ 	.short	0x00ff


	//----- nvinfo : EIATTR_MERCURY_ISA_VERSION
	.align		4
        /*0060*/ 	.byte	0x03, 0x5f
        /*0062*/ 	.short	0x0101


	//----- nvinfo : EIATTR_VRC_CTA_INIT_COUNT
	.align		4
        /*0064*/ 	.byte	0x02, 0x4a
	.zero		1
	.zero		1


	//----- nvinfo : EIATTR_EXIT_INSTR_OFFSETS
	.align		4
        /*0068*/ 	.byte	0x04, 0x1c
        /*006a*/ 	.short	(.L_292 - .L_291)


	//   ....[0]....
.L_291:
        /*006c*/ 	.word	0x00000310


	//   ....[1]....
        /*0070*/ 	.word	0x00000ab0


	//   ....[2]....
        /*0074*/ 	.word	0x00000ce0


	//   ....[3]....
        /*0078*/ 	.word	0x00000e20


	//   ....[4]....
        /*007c*/ 	.word	0x00000e50


	//   ....[5]....
        /*0080*/ 	.word	0x00000eb0


	//   ....[6]....
        /*0084*/ 	.word	0x00000ee0


	//   ....[7]....
        /*0088*/ 	.word	0x00001400


	//   ....[8]....
        /*008c*/ 	.word	0x00001610


	//   ....[9]....
        /*0090*/ 	.word	0x00001760


	//   ....[10]....
        /*0094*/ 	.word	0x00001880


	//----- nvinfo : EIATTR_MAX_THREADS
	.align		4
.L_292:
        /*0098*/ 	.byte	0x04, 0x05
        /*009a*/ 	.short	(.L_294 - .L_293)
.L_293:
        /*009c*/ 	.word	0x00000080
        /*00a0*/ 	.word	0x00000001
        /*00a4*/ 	.word	0x00000001


	//----- nvinfo : EIATTR_CRS_STACK_SIZE
	.align		4
.L_294:
        /*00a8*/ 	.byte	0x04, 0x1e
        /*00aa*/ 	.short	(.L_296 - .L_295)
.L_295:
        /*00ac*/ 	.word	0x00000000


	//----- nvinfo : EIATTR_CBANK_PARAM_SIZE
	.align		4
.L_296:
        /*00b0*/ 	.byte	0x03, 0x19
        /*00b2*/ 	.short	0x0028


	//----- nvinfo : EIATTR_PARAM_CBANK
	.align		4
        /*00b4*/ 	.byte	0x04, 0x0a
        /*00b6*/ 	.short	(.L_298 - .L_297)
	.align		4
.L_297:
        /*00b8*/ 	.word	index@(.nv.constant0._ZN3cub18CUB_300001_SM_10006detail9transform16transform_kernelINS2_10policy_hubILb1EN4cuda3std3__45tupleIJN6thrust24THRUST_300001_SM_1000_NS7pointerIfNSA_8cuda_cub3tagENSA_11use_defaultESE_EEEEEE10policy1000ElNS7_10__identityENSA_10device_ptrIdEEJPfEEEvT0_iT1_T2_DpNS2_10kernel_argIT3_EE)
        /*00bc*/ 	.short	0x0380
        /*00be*/ 	.short	0x0028


	//----- nvinfo : EIATTR_SW_WAR
	.align		4
.L_298:
        /*00c0*/ 	.byte	0x04, 0x36
        /*00c2*/ 	.short	(.L_300 - .L_299)
.L_299:
        /*00c4*/ 	.word	0x00000008
.L_300:


//--------------------- .nv.info._ZN3cub18CUB_300001_SM_10006detail9transform16transform_kernelINS2_10policy_hubILb1EN4cuda3std3__45tupleIJN6thrust24THRUST_300001_SM_1000_NS7pointerIfNSA_8cuda_cub3tagENSA_11use_defaultESE_EEEEEE10policy1000EiNS7_10__identityENSA_10device_ptrIdEEJPfEEEvT0_iT1_T2_DpNS2_10kernel_argIT3_EE --------------------------
	.section	.nv.info._ZN3cub18CUB_300001_SM_10006detail9transform16transform_kernelINS2_10policy_hubILb1EN4cuda3std3__45tupleIJN6thrust24THRUST_300001_SM_1000_NS7pointerIfNSA_8cuda_cub3tagENSA_11use_defaultESE_EEEEEE10policy1000EiNS7_10__identityENSA_10device_ptrIdEEJPfEEEvT0_iT1_T2_DpNS2_10kernel_argIT3_EE,"",@"SHT_CUDA_INFO"
	.sectionflags	@""
	.align	4


	//----- nvinfo : EIATTR_CUDA_API_VERSION
	.align		4
        /*0000*/ 	.byte	0x04, 0x37
        /*0002*/ 	.short	(.L_302 - .L_301)
.L_301:
        /*0004*/ 	.word	0x00000082


	//----- nvinfo : EIATTR_KPARAM_INFO
	.align		4
.L_302:
        /*0008*/ 	.byte	0x04, 0x17
        /*000a*/ 	.short	(.L_304 - .L_303)
.L_303:
        /*000c*/ 	.word	0x00000000
        /*0010*/ 	.short	0x0004
        /*0012*/ 	.short	0x0018
        /*0014*/ 	.byte	0x00, 0xf0, 0x41, 0x00


	//----- nvinfo : EIATTR_KPARAM_INFO
	.align		4
.L_304:
        /*0018*/ 	.byte	0x04, 0x17
        /*001a*/ 	.short	(.L_306 - .L_305)
.L_305:
        /*001c*/ 	.word	0x00000000
        /*0020*/ 	.short	0x0003
        /*0022*/ 	.short	0x0010
        /*0024*/ 	.byte	0x00, 0xf0, 0x21, 0x00


	//----- nvinfo : EIATTR_KPARAM_INFO
	.align		4
.L_306:
        /*0028*/ 	.byte	0x04, 0x17
        /*002a*/ 	.short	(.L_308 - .L_307)
.L_307:
        /*002c*/ 	.word	0x00000000
        /*0030*/ 	.short	0x0002
        /*0032*/ 	.short	0x0008
        /*0034*/ 	.byte	0x00, 0xf0, 0x05, 0x00


	//----- nvinfo : EIATTR_KPARAM_INFO
	.align		4
.L_308:
        /*0038*/ 	.byte	0x04, 0x17
        /*003a*/ 	.short	(.L_310 - .L_309)
.L_309:
        /*003c*/ 	.word	0x00000000
        /*0040*/ 	.short	0x0001
        /*0042*/ 	.short	0x0004
        /*0044*/ 	.byte	0x00, 0xf0, 0x11, 0x00


	//----- nvinfo : EIATTR_KPARAM_INFO
	.align		4
.L_310:
        /*0048*/ 	.byte	0x04, 0x17
        /*004a*/ 	.short	(.L_312 - .L_311)
.L_311:
        /*004c*/ 	.word	0x00000000
        /*0050*/ 	.short	0x0000
        /*0052*/ 	.short	0x0000
        /*0054*/ 	.byte	0x00, 0xf0, 0x11, 0x00


	//----- nvinfo : EIATTR_SPARSE_MMA_MASK
	.align		4
.L_312:
        /*0058*/ 	.byte	0x03, 0x50
        /*005a*/ 	.short	0x0000


	//----- nvinfo : EIATTR_MAXREG_COUNT
	.align		4
        /*005c*/ 	.byte	0x03, 0x1b
        /*005e*/ 	.short	0x00ff


	//----- nvinfo : EIATTR_MERCURY_ISA_VERSION
	.align		4
        /*0060*/ 	.byte	0x03, 0x5f
        /*0062*/ 	.short	0x0101


	//----- nvinfo : EIATTR_VRC_CTA_INIT_COUNT
	.align		4
        /*0064*/ 	.byte	0x02, 0x4a
	.zero		1
	.zero		1


	//----- nvinfo : EIATTR_EXIT_INSTR_OFFSETS
	.align		4
        /*0068*/ 	.byte	0x04, 0x1c
        /*006a*/ 	.short	(.L_314 - .L_313)


	//   ....[0]....
.L_313:
        /*006c*/ 	.word	0x000001f0


	//   ....[1]....
        /*0070*/ 	.word	0x000006d0


	//   ....[2]....
        /*0074*/ 	.word	0x000008f0


	//   ....[3]....
        /*0078*/ 	.word	0x00000a40


	//   ....[4]....
        /*007c*/ 	.word	0x00000b40


	//   ....[5]....
        /*0080*/ 	.word	0x00000b60


	//   ....[6]....
        /*0084*/ 	.word	0x00000f00


	//   ....[7]....
        /*0088*/ 	.word	0x00001130


	//   ....[8]....
        /*008c*/ 	.word	0x00001270


	//   ....[9]....
        /*0090*/ 	.word	0x000012a0


	//   ....[10]....
        /*0094*/ 	.word	0x00001300


	//----- nvinfo : EIATTR_MAX_THREADS
	.align		4
.L_314:
        /*0098*/ 	.byte	0x04, 0x05
        /*009a*/ 	.short	(.L_316 - .L_315)
.L_315:
        /*009c*/ 	.word	0x00000080
        /*00a0*/ 	.word	0x00000001
        /*00a4*/ 	.word	0x00000001


	//----- nvinfo : EIATTR_CRS_STACK_SIZE
	.align		4
.L_316:
        /*00a8*/ 	.byte	0x04, 0x1e
        /*00aa*/ 	.short	(.L_318 - .L_317)
.L_317:
        /*00ac*/ 	.word	0x00000000


	//----- nvinfo : EIATTR_CBANK_PARAM_SIZE
	.align		4
.L_318:
        /*00b0*/ 	.byte	0x03, 0x19
        /*00b2*/ 	.short	0x0028


	//----- nvinfo : EIATTR_PARAM_CBANK
	.align		4
        /*00b4*/ 	.byte	0x04, 0x0a
        /*00b6*/ 	.short	(.L_320 - .L_319)
	.align		4
.L_319:
        /*00b8*/ 	.word	index@(.nv.constant0._ZN3cub18CUB_300001_SM_10006detail9transform16transform_kernelINS2_10policy_hubILb1EN4cuda3std3__45tupleIJN6thrust24THRUST_300001_SM_1000_NS7pointerIfNSA_8cuda_cub3tagENSA_11use_defaultESE_EEEEEE10policy1000EiNS7_10__identityENSA_10device_ptrIdEEJPfEEEvT0_iT1_T2_DpNS2_10kernel_argIT3_EE)
        /*00bc*/ 	.short	0x0380
        /*00be*/ 	.short	0x0028


	//----- nvinfo : EIATTR_SW_WAR
	.align		4
.L_320:
        /*00c0*/ 	.byte	0x04, 0x36
        /*00c2*/ 	.short	(.L_322 - .L_321)
.L_321:
        /*00c4*/ 	.word	0x00000008
.L_322:


//--------------------- .nv.info._ZN3cub18CUB_300001_SM_10006detail8for_each13static_kernelINS2_12policy_hub_t12policy_500_tEmN6thrust24THRUST_300001_SM_1000_NS8cuda_cub20__uninitialized_fill7functorINS7_10device_ptrIdEEdEEEEvT0_T1_ --------------------------
	.section	.nv.info._ZN3cub18CUB_300001_SM_10006detail8for_each13static_kernelINS2_12policy_hub_t12policy_500_tEmN6thrust24THRUST_300001_SM_1000_NS8cuda_cub20__uninitialized_fill7functorINS7_10device_ptrIdEEdEEEEvT0_T1_,"",@"SHT_CUDA_INFO"
	.sectionflags	@""
	.align	4


	//----- nvinfo : EIATTR_CUDA_API_VERSION
	.align		4
        /*0000*/ 	.byte	0x04, 0x37
        /*0002*/ 	.short	(.L_324 - .L_323)
.L_323:
        /*0004*/ 	.word	0x00000082


	//----- nvinfo : EIATTR_KPARAM_INFO
	.align		4
.L_324:
        /*0008*/ 	.byte	0x04, 0x17
        /*000a*/ 	.short	(.L_326 - .L_325)
.L_325:
        /*000c*/ 	.word	0x00000000
        /*0010*/ 	.short	0x0001
        /*0012*/ 	.short	0x0008
        /*0014*/ 	.byte	0x00, 0xf0, 0x41, 0x00


	//----- nvinfo : EIATTR_KPARAM_INFO
	.align		4
.L_326:
        /*0018*/ 	.byte	0x04, 0x17
        /*001a*/ 	.short	(.L_328 - .L_327)
.L_327:
        /*001c*/ 	.word	0x00000000
        /*0020*/ 	.short	0x0000
        /*0022*/ 	.short	0x0000
        /*0024*/ 	.byte	0x00, 0xf0, 0x21, 0x00


	//----- nvinfo : EIATTR_SPARSE_MMA_MASK
	.align		4
.L_328:
        /*0028*/ 	.byte	0x03, 0x50
        /*002a*/ 	.short	0x0000


	//----- nvinfo : EIATTR_MAXREG_COUNT
	.align		4
        /*002c*/ 	.byte	0x03, 0x1b
        /*002e*/ 	.short	0x00ff


	//----- nvinfo : EIATTR_MERCURY_ISA_VERSION
	.align		4
        /*0030*/ 	.byte	0x03, 0x5f
        /*0032*/ 	.short	0x0101


	//----- nvinfo : EIATTR_VRC_CTA_INIT_COUNT
	.align		4
        /*0034*/ 	.byte	0x02, 0x4a
	.zero		1
	.zero		1


	//----- nvinfo : EIATTR_EXIT_INSTR_OFFSETS
	.align		4
        /*0038*/ 	.byte	0x04, 0x1c
        /*003a*/ 	.short	(.L_330 - .L_329)


	//   ....[0]....
.L_329:
        /*003c*/ 	.word	0x00000130


	//   ....[1]....
        /*0040*/ 	.word	0x00000230


	//   ....[2]....
        /*0044*/ 	.word	0x00000260


	//----- nvinfo : EIATTR_MAX_THREADS
	.align		4
.L_330:
        /*0048*/ 	.byte	0x04, 0x05
        /*004a*/ 	.short	(.L_332 - .L_331)
.L_331:
        /*004c*/ 	.word	0x00000100
        /*0050*/ 	.word	0x00000001
        /*0054*/ 	.word	0x00000001


	//----- nvinfo : EIATTR_CBANK_PARAM_SIZE
	.align		4
.L_332:
        /*0058*/ 	.byte	0x03, 0x19
        /*005a*/ 	.short	0x0018


	//----- nvinfo : EIATTR_PARAM_CBANK
	.align		4
        /*005c*/ 	.byte	0x04, 0x0a
        /*005e*/ 	.short	(.L_334 - .L_333)
	.align		4
.L_333:
        /*0060*/ 	.word	index@(.nv.constant0._ZN3cub18CUB_300001_SM_10006detail8for_each13static_kernelINS2_12policy_hub_t12policy_500_tEmN6thrust24THRUST_300001_SM_1000_NS8cuda_cub20__uninitialized_fill7functorINS7_10device_ptrIdEEdEEEEvT0_T1_)
        /*0064*/ 	.short	0x0380
        /*0066*/ 	.short	0x0018


	//----- nvinfo : EIATTR_SW_WAR
	.align		4
.L_334:
        /*0068*/ 	.byte	0x04, 0x36
        /*006a*/ 	.short	(.L_336 - .L_335)
.L_335:
        /*006c*/ 	.word	0x00000008
.L_336:


//--------------------- .nv.info._ZN3cub18CUB_300001_SM_10006detail11EmptyKernelIvEEvv --------------------------
	.section	.nv.info._ZN3cub18CUB_300001_SM_10006detail11EmptyKernelIvEEvv,"",@"SHT_CUDA_INFO"
	.sectionflags	@""
	.align	4


	//----- nvinfo : EIATTR_CUDA_API_VERSION
	.align		4
        /*0000*/ 	.byte	0x04, 0x37
        /*0002*/ 	.short	(.L_338 - .L_337)
.L_337:
        /*0004*/ 	.word	0x00000082


	//----- nvinfo : EIATTR_SPARSE_MMA_MASK
	.align		4
.L_338:
        /*0008*/ 	.byte	0x03, 0x50
        /*000a*/ 	.short	0x0000


	//----- nvinfo : EIATTR_MAXREG_COUNT
	.align		4
        /*000c*/ 	.byte	0x03, 0x1b
        /*000e*/ 	.short	0x00ff


	//----- nvinfo : EIATTR_MERCURY_ISA_VERSION
	.align		4
        /*0010*/ 	.byte	0x03, 0x5f
        /*0012*/ 	.short	0x0101


	//----- nvinfo : EIATTR_VRC_CTA_INIT_COUNT
	.align		4
        /*0014*/ 	.byte	0x02, 0x4a
	.zero		1
	.zero		1


	//----- nvinfo : EIATTR_EXIT_INSTR_OFFSETS
	.align		4
        /*0018*/ 	.byte	0x04, 0x1c
        /*001a*/ 	.short	(.L_340 - .L_339)


	//   ....[0]....
.L_339:
        /*001c*/ 	.word	0x00000010


	//----- nvinfo : EIATTR_SW_WAR
	.align		4
.L_340:
        /*0020*/ 	.byte	0x04, 0x36
        /*0022*/ 	.short	(.L_342 - .L_341)
.L_341:
        /*0024*/ 	.word	0x00000008
.L_342:


//--------------------- .nv.info._Z3addPdS_id     --------------------------
	.section	.nv.info._Z3addPdS_id,"",@"SHT_CUDA_INFO"
	.sectionflags	@""
	.align	4


	//----- nvinfo : EIATTR_CUDA_API_VERSION
	.align		4
        /*0000*/ 	.byte	0x04, 0x37
        /*0002*/ 	.short	(.L_344 - .L_343)
.L_343:
        /*0004*/ 	.word	0x00000082


	//----- nvinfo : EIATTR_KPARAM_INFO
	.align		4
.L_344:
        /*0008*/ 	.byte	0x04, 0x17
        /*000a*/ 	.short	(.L_346 - .L_345)
.L_345:
        /*000c*/ 	.word	0x00000000
        /*0010*/ 	.short	0x0003
        /*0012*/ 	.short	0x0018
        /*0014*/ 	.byte	0x00, 0xf0, 0x21, 0x00


	//----- nvinfo : EIATTR_KPARAM_INFO
	.align		4
.L_346:
        /*0018*/ 	.byte	0x04, 0x17
        /*001a*/ 	.short	(.L_348 - .L_347)
.L_347:
        /*001c*/ 	.word	0x00000000
        /*0020*/ 	.short	0x0002
        /*0022*/ 	.short	0x0010
        /*0024*/ 	.byte	0x00, 0xf0, 0x11, 0x00


	//----- nvinfo : EIATTR_KPARAM_INFO
	.align		4
.L_348:
        /*0028*/ 	.byte	0x04, 0x17
        /*002a*/ 	.short	(.L_350 - .L_349)
.L_349:
        /*002c*/ 	.word	0x00000000
        /*0030*/ 	.short	0x0001
        /*0032*/ 	.short	0x0008
        /*0034*/ 	.byte	0x00, 0xf5, 0x21, 0x00


	//----- nvinfo : EIATTR_KPARAM_INFO
	.align		4
.L_350:
        /*0038*/ 	.byte	0x04, 0x17
        /*003a*/ 	.short	(.L_352 - .L_351)
.L_351:
        /*003c*/ 	.word	0x00000000
        /*0040*/ 	.short	0x0000
        /*0042*/ 	.short	0x0000
        /*0044*/ 	.byte	0x00, 0xf5, 0x21, 0x00


	//----- nvinfo : EIATTR_SPARSE_MMA_MASK
	.align		4
.L_352:
        /*0048*/ 	.byte	0x03, 0x50
        /*004a*/ 	.short	0x0000


	//----- nvinfo : EIATTR_MAXREG_COUNT
	.align		4
        /*004c*/ 	.byte	0x03, 0x1b
        /*004e*/ 	.short	0x00ff


	//----- nvinfo : EIATTR_MERCURY_ISA_VERSION
	.align		4
        /*0050*/ 	.byte	0x03, 0x5f
        /*0052*/ 	.short	0x0101


	//----- nvinfo : EIATTR_VRC_CTA_INIT_COUNT
	.align		4
        /*0054*/ 	.byte	0x02, 0x4a
	.zero		1
	.zero		1


	//----- nvinfo : EIATTR_EXIT_INSTR_OFFSETS
	.align		4
        /*0058*/ 	.byte	0x04, 0x1c
        /*005a*/ 	.short	(.L_354 - .L_353)


	//   ....[0]....
.L_353:
        /*005c*/ 	.word	0x00000070


	//   ....[1]....
        /*0060*/ 	.word	0x00000280


	//----- nvinfo : EIATTR_CRS_STACK_SIZE
	.align		4
.L_354:
        /*0064*/ 	.byte	0x04, 0x1e
        /*0066*/ 	.short	(.L_356 - .L_355)
.L_355:
        /*0068*/ 	.word	0x00000000


	//----- nvinfo : EIATTR_CBANK_PARAM_SIZE
	.align		4
.L_356:
        /*006c*/ 	.byte	0x03, 0x19
        /*006e*/ 	.short	0x0020


	//----- nvinfo : EIATTR_PARAM_CBANK
	.align		4
        /*0070*/ 	.byte	0x04, 0x0a
        /*0072*/ 	.short	(.L_358 - .L_357)
	.align		4
.L_357:
        /*0074*/ 	.word	index@(.nv.constant0._Z3addPdS_id)
        /*0078*/ 	.short	0x0380
        /*007a*/ 	.short	0x0020


	//----- nvinfo : EIATTR_SW_WAR
	.align		4
.L_358:
        /*007c*/ 	.byte	0x04, 0x36
        /*007e*/ 	.short	(.L_360 - .L_359)
.L_359:
        /*0080*/ 	.word	0x00000008
.L_360:


//--------------------- .nv.callgraph             --------------------------
	.section	.nv.callgraph,"",@"SHT_CUDA_CALLGRAPH"
	.align	4
	.sectionentsize	8
	.align		4
        /*0000*/ 	.word	0x00000000
	.align		4
        /*0004*/ 	.word	0xffffffff
	.align		4
        /*0008*/ 	.word	0x00000000
	.align		4
        /*000c*/ 	.word	0xfffffffe
	.align		4
        /*0010*/ 	.word	0x00000000
	.align		4
        /*0014*/ 	.word	0xfffffffd
	.align		4
        /*0018*/ 	.word	0x00000000
	.align		4
        /*001c*/ 	.word	0xfffffffc


//--------------------- .nv.constant4             --------------------------
	.section	.nv.constant4,"a",@progbits
	.align	8
	.align		8
.nv.constant4:
        /*0000*/ 	.dword	_ZN34_INTERNAL_00d522fd_4_k_cu_6c2b89cd4cuda3std3__45__cpo5beginE
	.align		8
        /*0008*/ 	.dword	_ZN34_INTERNAL_00d522fd_4_k_cu_6c2b89cd4cuda3std3__45__cpo3endE
	.align		8
        /*0010*/ 	.dword	_ZN34_INTERNAL_00d522fd_4_k_cu_6c2b89cd4cuda3std3__45__cpo6cbeginE
	.align		8
        /*0018*/ 	.dword	_ZN34_INTERNAL_00d522fd_4_k_cu_6c2b89cd4cuda3std3__45__cpo4cendE
	.align		8
        /*0020*/ 	.dword	_ZN34_INTERNAL_00d522fd_4_k_cu_6c2b89cd4cuda3std3__45__cpo6rbeginE
	.align		8
        /*0028*/ 	.dword	_ZN34_INTERNAL_00d522fd_4_k_cu_6c2b89cd4cuda3std3__45__cpo4rendE
	.align		8
        /*0030*/ 	.dword	_ZN34_INTERNAL_00d522fd_4_k_cu_6c2b89cd4cuda3std3__45__cpo7crbeginE
	.align		8
        /*0038*/ 	.dword	_ZN34_INTERNAL_00d522fd_4_k_cu_6c2b89cd4cuda3std3__45__cpo5crendE
	.align		8
        /*0040*/ 	.dword	_ZN34_INTERNAL_00d522fd_4_k_cu_6c2b89cd4cuda3std3__436_GLOBAL__N__00d522fd_4_k_cu_6c2b89cd6ignoreE
	.align		8
        /*0048*/ 	.dword	_ZN34_INTERNAL_00d522fd_4_k_cu_6c2b89cd4cuda3std3__419piecewise_constructE
	.align		8
        /*0050*/ 	.dword	_ZN34_INTERNAL_00d522fd_4_k_cu_6c2b89cd4cuda3std3__48in_placeE
	.align		8
        /*0058*/ 	.dword	_ZN34_INTERNAL_00d522fd_4_k_cu_6c2b89cd4cuda3std3__420unreachable_sentinelE
	.align		8
        /*0060*/ 	.dword	_ZN34_INTERNAL_00d522fd_4_k_cu_6c2b89cd4cuda3std3__47nulloptE
	.align		8
        /*0068*/ 	.dword	_ZN34_INTERNAL_00d522fd_4_k_cu_6c2b89cd4cuda3std3__48unexpectE
	.align		8
        /*0070*/ 	.dword	_ZN34_INTERNAL_00d522fd_4_k_cu_6c2b89cd4cuda3std6ranges3__45__cpo4swapE
	.align		8
        /*0078*/ 	.dword	_ZN34_INTERNAL_00d522fd_4_k_cu_6c2b89cd4cuda3std6ranges3__45__cpo9iter_moveE
	.align		8
        /*0080*/ 	.dword	_ZN34_INTERNAL_00d522fd_4_k_cu_6c2b89cd4cuda3std6ranges3__45__cpo5beginE
	.align		8
        /*0088*/ 	.dword	_ZN34_INTERNAL_00d522fd_4_k_cu_6c2b89cd4cuda3std6ranges3__45__cpo3endE
	.align		8
        /*0090*/ 	.dword	_ZN34_INTERNAL_00d522fd_4_k_cu_6c2b89cd4cuda3std6ranges3__45__cpo6cbeginE
	.align		8
        /*0098*/ 	.dword	_ZN34_INTERNAL_00d522fd_4_k_cu_6c2b89cd4cuda3std6ranges3__45__cpo4cendE
	.align		8
        /*00a0*/ 	.dword	_ZN34_INTERNAL_00d522fd_4_k_cu_6c2b89cd4cuda3std6ranges3__45__cpo7advanceE
	.align		8
        /*00a8*/ 	.dword	_ZN34_INTERNAL_00d522fd_4_k_cu_6c2b89cd4cuda3std6ranges3__45__cpo9iter_swapE
	.align		8
        /*00b0*/ 	.dword	_ZN34_INTERNAL_00d522fd_4_k_cu_6c2b89cd4cuda3std6ranges3__45__cpo4nextE
	.align		8
        /*00b8*/ 	.dword	_ZN34_INTERNAL_00d522fd_4_k_cu_6c2b89cd4cuda3std6ranges3__45__cpo4prevE
	.align		8
        /*00c0*/ 	.dword	_ZN34_INTERNAL_00d522fd_4_k_cu_6c2b89cd4cuda3std6ranges3__45__cpo4dataE
	.align		8
        /*00c8*/ 	.dword	_ZN34_INTERNAL_00d522fd_4_k_cu_6c2b89cd4cuda3std6ranges3__45__cpo5cdataE
	.align		8
        /*00d0*/ 	.dword	_ZN34_INTERNAL_00d522fd_4_k_cu_6c2b89cd4cuda3std6ranges3__45__cpo4sizeE
	.align		8
        /*00d8*/ 	.dword	_ZN34_INTERNAL_00d522fd_4_k_cu_6c2b89cd4cuda3std6ranges3__45__cpo5ssizeE
	.align		8
        /*00e0*/ 	.dword	_ZN34_INTERNAL_00d522fd_4_k_cu_6c2b89cd4cuda3std6ranges3__45__cpo8distanceE
	.align		8
        /*00e8*/ 	.dword	_ZN34_INTERNAL_00d522fd_4_k_cu_6c2b89cd6thrust24THRUST_300001_SM_1000_NS8cuda_cub3parE
	.align		8
        /*00f0*/ 	.dword	_ZN34_INTERNAL_00d522fd_4_k_cu_6c2b89cd6thrust24THRUST_300001_SM_1000_NS8cuda_cub10par_nosyncE
	.align		8
        /*00f8*/ 	.dword	_ZN34_INTERNAL_00d522fd_4_k_cu_6c2b89cd6thrust24THRUST_300001_SM_1000_NS6system6detail10sequential3seqE
	.align		8
        /*0100*/ 	.dword	_ZN34_INTERNAL_00d522fd_4_k_cu_6c2b89cd6thrust24THRUST_300001_SM_1000_NS12placeholders2_1E
	.align		8
        /*0108*/ 	.dword	_ZN34_INTERNAL_00d522fd_4_k_cu_6c2b89cd6thrust24THRUST_300001_SM_1000_NS12placeholders2_2E
	.align		8
        /*0110*/ 	.dword	_ZN34_INTERNAL_00d522fd_4_k_cu_6c2b89cd6thrust24THRUST_300001_SM_1000_NS12placeholders2_3E
	.align		8
        /*0118*/ 	.dword	_ZN34_INTERNAL_00d522fd_4_k_cu_6c2b89cd6thrust24THRUST_300001_SM_1000_NS12placeholders2_4E
	.align		8
        /*0120*/ 	.dword	_ZN34_INTERNAL_00d522fd_4_k_cu_6c2b89cd6thrust24THRUST_300001_SM_1000_NS12placeholders2_5E
	.align		8
        /*0128*/ 	.dword	_ZN34_INTERNAL_00d522fd_4_k_cu_6c2b89cd6thrust24THRUST_300001_SM_1000_NS12placeholders2_6E
	.align		8
        /*0130*/ 	.dword	_ZN34_INTERNAL_00d522fd_4_k_cu_6c2b89cd6thrust24THRUST_300001_SM_1000_NS12placeholders2_7E
	.align		8
        /*0138*/ 	.dword	_ZN34_INTERNAL_00d522fd_4_k_cu_6c2b89cd6thrust24THRUST_300001_SM_1000_NS12placeholders2_8E
	.align		8
        /*0140*/ 	.dword	_ZN34_INTERNAL_00d522fd_4_k_cu_6c2b89cd6thrust24THRUST_300001_SM_1000_NS12placeholders2_9E
	.align		8
        /*0148*/ 	.dword	_ZN34_INTERNAL_00d522fd_4_k_cu_6c2b89cd6thrust24THRUST_300001_SM_1000_NS12placeholders3_10E
	.align		8
        /*0150*/ 	.dword	_ZN34_INTERNAL_00d522fd_4_k_cu_6c2b89cd6thrust24THRUST_300001_SM_1000_NS3seqE


//--------------------- .text._ZN3cub18CUB_300001_SM_10006detail6reduce28DeviceReduceSingleTileKernelINS2_10policy_hubIiyN4cuda3std3__44plusIiEEE10Policy1000EPiSC_iS9_iiNS7_10__identityEEEvT0_T1_T2_T3_T4_T6_ --------------------------
	.section	.text._ZN3cub18CUB_300001_SM_10006detail6reduce28DeviceReduceSingleTileKernelINS2_10policy_hubIiyN4cuda3std3__44plusIiEEE10Policy1000EPiSC_iS9_iiNS7_10__identityEEEvT0_T1_T2_T3_T4_T6_,"ax",@progbits
	.align	128
        .global         _ZN3cub18CUB_300001_SM_10006detail6reduce28DeviceReduceSingleTileKernelINS2_10policy_hubIiyN4cuda3std3__44plusIiEEE10Policy1000EPiSC_iS9_iiNS7_10__identityEEEvT0_T1_T2_T3_T4_T6_
        .type           _ZN3cub18CUB_300001_SM_10006detail6reduce28DeviceReduceSingleTileKernelINS2_10policy_hubIiyN4cuda3std3__44plusIiEEE10Policy1000EPiSC_iS9_iiNS7_10__identityEEEvT0_T1_T2_T3_T4_T6_,@function
        .size           _ZN3cub18CUB_300001_SM_10006detail6reduce28DeviceReduceSingleTileKernelINS2_10policy_hubIiyN4cuda3std3__44plusIiEEE10Policy1000EPiSC_iS9_iiNS7_10__identityEEEvT0_T1_T2_T3_T4_T6_,(.L_x_288 - _ZN3cub18CUB_300001_SM_10006detail6reduce28DeviceReduceSingleTileKernelINS2_10policy_hubIiyN4cuda3std3__44plusIiEEE10Policy1000EPiSC_iS9_iiNS7_10__identityEEEvT0_T1_T2_T3_T4_T6_)
        .other          _ZN3cub18CUB_300001_SM_10006detail6reduce28DeviceReduceSingleTileKernelINS2_10policy_hubIiyN4cuda3std3__44plusIiEEE10Policy1000EPiSC_iS9_iiNS7_10__identityEEEvT0_T1_T2_T3_T4_T6_,@"STO_CUDA_ENTRY STV_DEFAULT"
_ZN3cub18CUB_300001_SM_10006detail6reduce28DeviceReduceSingleTileKernelINS2_10policy_hubIiyN4cuda3std3__44plusIiEEE10Policy1000EPiSC_iS9_iiNS7_10__identityEEEvT0_T1_T2_T3_T4_T6_:
.text._ZN3cub18CUB_300001_SM_10006detail6reduce28DeviceReduceSingleTileKernelINS2_10policy_hubIiyN4cuda3std3__44plusIiEEE10Policy1000EPiSC_iS9_iiNS7_10__identityEEEvT0_T1_T2_T3_T4_T6_:
[----:B------:R-:W-:Y:S01]  /*0000*/  LDC R1, c[0x0][0x37c] ;  /* 0x0000df00ff017b82 */ /* 0x000fe20000000800 */
[----:B------:R-:W0:Y:S01]  /*0010*/  LDCU UR4, c[0x0][0x390] ;  /* 0x00007200ff0477ac */ /* 0x000e220008000800 */
[----:B------:R-:W1:Y:S01]  /*0020*/  LDCU.64 UR6, c[0x0][0x358] ;  /* 0x00006b00ff0677ac */ /* 0x000e620008000a00 */
[----:B0-----:R-:W-:-:S05]  /*0030*/  IMAD.U32 R20, RZ, RZ, UR4 ;  /* 0x00000004ff147e24 */ /* 0x001fca000f8e00ff */
[----:B------:R-:W-:-:S13]  /*0040*/  ISETP.NE.AND P0, PT, R20, RZ, PT ;  /* 0x000000ff1400720c */ /* 0x000fda0003f05270 */
[----:B-1----:R-:W-:Y:S05]  /*0050*/  @P0 BRA `(.L_x_0) ;  /* 0x00000000001c0947 */ /* 0x002fea0003800000 */
[----:B------:R-:W0:Y:S02]  /*0060*/  S2R R0, SR_TID.X ;  /* 0x0000000000007919 */ /* 0x000e240000002100 */
[----:B0-----:R-:W-:-:S13]  /*0070*/  ISETP.NE.AND P0, PT, R0, RZ, PT ;  /* 0x000000ff0000720c */ /* 0x001fda0003f05270 */
[----:B------:R-:W-:Y:S05]  /*0080*/  @P0 EXIT ;  /* 0x000000000000094d */ /* 0x000fea0003800000 */
[----:B------:R-:W0:Y:S08]  /*0090*/  LDC R5, c[0x0][0x398] ;  /* 0x0000e600ff057b82 */ /* 0x000e300000000800 */
[----:B------:R-:W0:Y:S02]  /*00a0*/  LDC.64 R2, c[0x0][0x388] ;  /* 0x0000e200ff027b82 */ /* 0x000e240000000a00 */
[----:B0-----:R-:W-:Y:S01]  /*00b0*/  STG.E desc[UR6][R2.64], R5 ;  /* 0x0000000502007986 */ /* 0x001fe2000c101906 */
[----:B------:R-:W-:Y:S05]  /*00c0*/  EXIT ;  /* 0x000000000000794d */ /* 0x000fea0003800000 */
.L_x_0:
[----:B------:R-:W0:Y:S01]  /*00d0*/  LDCU UR4, c[0x0][0x380] ;  /* 0x00007000ff0477ac */ /* 0x000e220008000800 */
[----:B------:R-:W-:Y:S01]  /*00e0*/  BSSY.RECONVERGENT B0, `(.L_x_1) ;  /* 0x0000385000007945 */ /* 0x000fe20003800200 */
[----:B0-----:R-:W-:-:S09]  /*00f0*/  ULOP3.LUT UP0, URZ, UR4, 0xf, URZ, 0xc0, !UPT ;  /* 0x0000000f04ff7892 */ /* 0x001fd2000f80c0ff */
[----:B------:R-:W-:Y:S05]  /*0100*/  BRA.U UP0, `(.L_x_2) ;  /* 0x0000001900d87547 */ /* 0x000fea000b800000 */
[----:B------:R-:W-:-:S13]  /*0110*/  ISETP.GT.AND P0, PT, R20, 0xfff, PT ;  /* 0x00000fff1400780c */ /* 0x000fda0003f04270 */
[----:B------:R-:W-:Y:S05]  /*0120*/  @P0 BRA `(.L_x_3) ;  /* 0x0000000c008c0947 */ /* 0x000fea0003800000 */
[----:B------:R-:W0:Y:S01]  /*0130*/  S2R R9, SR_TID.X ;  /* 0x0000000000097919 */ /* 0x000e220000002100 */
[----:B------:R-:W-:Y:S01]  /*0140*/  BSSY.RECONVERGENT B1, `(.L_x_4) ;  /* 0x0000009000017945 */ /* 0x000fe20003800200 */
[----:B------:R-:W-:Y:S01]  /*0150*/  IMAD.MOV.U32 R0, RZ, RZ, RZ ;  /* 0x000000ffff007224 */ /* 0x000fe200078e00ff */
[----:B0-----:R-:W-:Y:S01]  /*0160*/  ISETP.GE.AND P0, PT, R9, R20, PT ;  /* 0x000000140900720c */ /* 0x001fe20003f06270 */
[----:B------:R-:W-:-:S12]  /*0170*/  IMAD.MOV.U32 R11, RZ, RZ, R9 ;  /* 0x000000ffff0b7224 */ /* 0x000fd800078e0009 */
[----:B------:R-:W-:Y:S05]  /*0180*/  @P0 BRA `(.L_x_5) ;  /* 0x0000000000100947 */ /* 0x000fea0003800000 */
[----:B------:R-:W0:Y:S02]  /*0190*/  LDC.64 R2, c[0x0][0x380] ;  /* 0x0000e000ff027b82 */ /* 0x000e240000000a00 */
[----:B0-----:R-:W-:-:S05]  /*01a0*/  IMAD.WIDE.U32 R2, R9, 0x4, R2 ;  /* 0x0000000409027825 */ /* 0x001fca00078e0002 */
[----:B------:R0:W5:Y:S01]  /*01b0*/  LDG.E.CONSTANT R0, desc[UR6][R2.64] ;  /* 0x0000000602007981 */ /* 0x000162000c1e9900 */
[----:B------:R-:W-:-:S07]  /*01c0*/  VIADD R11, R9, 0x100 ;  /* 0x00000100090b7836 */ /* 0x000fce0000000000 */
.L_x_5:
[----:B------:R-:W-:Y:S05]  /*01d0*/  BSYNC.RECONVERGENT B1 ;  /* 0x0000000000017941 */ /* 0x000fea0003800200 */
.L_x_4:
[----:B------:R-:W-:Y:S01]  /*01e0*/  ISETP.GE.AND P0, PT, R11, R20, PT ;  /* 0x000000140b00720c */ /* 0x000fe20003f06270 */
[----:B------:R-:W-:-:S12]  /*01f0*/  BSSY.RECONVERGENT B1, `(.L_x_6) ;  /* 0x0000066000017945 */ /* 0x000fd80003800200 */
[----:B------:R-:W-:Y:S05]  /*0200*/  @P0 BRA `(.L_x_7) ;  /* 0x0000000400900947 */ /* 0x000fea0003800000 */
[----:B0-----:R-:W-:Y:S01]  /*0210*/  LOP3.LUT R3, RZ, R11, RZ, 0x33, !PT ;  /* 0x0000000bff037212 */ /* 0x001fe200078e33ff */
[----:B------:R-:W-:Y:S04]  /*0220*/  BSSY.RECONVERGENT B2, `(.L_x_8) ;  /* 0x0000015000027945 */ /* 0x000fe80003800200 */
[----:B------:R-:W-:-:S05]  /*0230*/  IMAD.IADD R4, R3, 0x1, R20 ;  /* 0x0000000103047824 */ /* 0x000fca00078e0214 */
[C---:B------:R-:W-:Y:S02]  /*0240*/  LOP3.LUT R2, R4.reuse, 0x300, RZ, 0xc0, !PT ;  /* 0x0000030004027812 */ /* 0x040fe400078ec0ff */
[----:B------:R-:W-:Y:S02]  /*0250*/  ISETP.GE.U32.AND P1, PT, R4, 0x300, PT ;  /* 0x000003000400780c */ /* 0x000fe40003f26070 */
[----:B------:R-:W-:-:S13]  /*0260*/  ISETP.NE.AND P0, PT, R2, 0x300, PT ;  /* 0x000003000200780c */ /* 0x000fda0003f05270 */
[----:B------:R-:W-:Y:S05]  /*0270*/  @!P0 BRA `(.L_x_9) ;  /* 0x00000000003c8947 */ /* 0x000fea0003800000 */
[----:B------:R-:W0:Y:S01]  /*0280*/  LDC.64 R2, c[0x0][0x380] ;  /* 0x0000e000ff027b82 */ /* 0x000e220000000a00 */
[----:B------:R-:W-:-:S04]  /*0290*/  LEA.HI R4, R4, 0x1, RZ, 0x18 ;  /* 0x0000000104047811 */ /* 0x000fc800078fc0ff */
[----:B------:R-:W-:-:S05]  /*02a0*/  LOP3.LUT R4, R4, 0x3, RZ, 0xc0, !PT ;  /* 0x0000000304047812 */ /* 0x000fca00078ec0ff */
[----:B------:R-:W-:Y:S02]  /*02b0*/  IMAD.MOV R4, RZ, RZ, -R4 ;  /* 0x000000ffff047224 */ /* 0x000fe400078e0a04 */
[----:B0-----:R-:W-:-:S04]  /*02c0*/  IMAD.WIDE.U32 R2, R11, 0x4, R2 ;  /* 0x000000040b027825 */ /* 0x001fc800078e0002 */
[----:B------:R-:W-:-:S07]  /*02d0*/  IMAD.MOV.U32 R5, RZ, RZ, R3 ;  /* 0x000000ffff057224 */ /* 0x000fce00078e0003 */
.L_x_10:
[----:B------:R-:W-:-:S06]  /*02e0*/  IMAD.MOV.U32 R3, RZ, RZ, R5 ;  /* 0x000000ffff037224 */ /* 0x000fcc00078e0005 */
[----:B------:R0:W2:Y:S01]  /*02f0*/  LDG.E.CONSTANT R3, desc[UR6][R2.64] ;  /* 0x0000000602037981 */ /* 0x0000a2000c1e9900 */
[----:B------:R-:W-:Y:S02]  /*0300*/  VIADD R4, R4, 0x1 ;  /* 0x0000000104047836 */ /* 0x000fe40000000000 */
[----:B------:R-:W-:-:S03]  /*0310*/  VIADD R11, R11, 0x100 ;  /* 0x000001000b0b7836 */ /* 0x000fc60000000000 */
[----:B------:R-:W-:Y:S02]  /*0320*/  ISETP.NE.AND P0, PT, R4, RZ, PT ;  /* 0x000000ff0400720c */ /* 0x000fe40003f05270 */
[----:B0-----:R-:W-:-:S05]  /*0330*/  IADD3 R2, P2, PT, R2, 0x400, RZ ;  /* 0x0000040002027810 */ /* 0x001fca0007f5e0ff */
[----:B------:R-:W-:Y:S02]  /*0340*/  IMAD.X R5, RZ, RZ, R5, P2 ;  /* 0x000000ffff057224 */ /* 0x000fe400010e0605 */
[----:B--2--5:R-:W-:-:S04]  /*0350*/  IMAD.IADD R0, R3, 0x1, R0 ;  /* 0x0000000103007824 */ /* 0x024fc800078e0200 */
[----:B------:R-:W-:Y:S05]  /*0360*/  @P0 BRA `(.L_x_10) ;  /* 0xfffffffc00dc0947 */ /* 0x000fea000383ffff */
.L_x_9:
[----:B------:R-:W-:Y:S05]  /*0370*/  BSYNC.RECONVERGENT B2 ;  /* 0x0000000000027941 */ /* 0x000fea0003800200 */
.L_x_8:
[----:B------:R-:W-:Y:S05]  /*0380*/  @!P1 BRA `(.L_x_7) ;  /* 0x0000000400309947 */ /* 0x000fea0003800000 */
[----:B------:R-:W-:Y:S01]  /*0390*/  IMAD.IADD R2, R20, 0x1, -R11 ;  /* 0x0000000114027824 */ /* 0x000fe200078e0a0b */
[----:B------:R-:W-:Y:S01]  /*03a0*/  BSSY.RECONVERGENT B2, `(.L_x_11) ;  /* 0x0000029000027945 */ /* 0x000fe20003800200 */
[----:B------:R-:W-:-:S03]  /*03b0*/  PLOP3.LUT P0, PT, PT, PT, PT, 0x80, 0x8 ;  /* 0x000000000008781c */ /* 0x000fc60003f0f070 */
[----:B------:R-:W-:-:S13]  /*03c0*/  ISETP.GT.AND P1, PT, R2, 0xc00, PT ;  /* 0x00000c000200780c */ /* 0x000fda0003f24270 */
[----:B------:R-:W-:Y:S05]  /*03d0*/  @!P1 BRA `(.L_x_12) ;  /* 0x0000000000949947 */ /* 0x000fea0003800000 */
[----:B------:R-:W-:Y:S01]  /*03e0*/  PLOP3.LUT P0, PT, PT, PT, PT, 0x8, 0x80 ;  /* 0x000000000080781c */ /* 0x000fe20003f0e170 */
[----:B------:R-:W-:-:S12]  /*03f0*/  VIADD R8, R20, 0xfffff400 ;  /* 0xfffff40014087836 */ /* 0x000fd80000000000 */
.L_x_13:
[----:B------:R-:W0:Y:S01]  /*0400*/  LDC.64 R4, c[0x0][0x380] ;  /* 0x0000e000ff047b82 */ /* 0x000e220000000a00 */
[C---:B------:R-:W-:Y:S02]  /*0410*/  VIADD R7, R11.reuse, 0x400 ;  /* 0x000004000b077836 */ /* 0x040fe40000000000 */
[C---:B------:R-:W-:Y:S02]  /*0420*/  VIADD R3, R11.reuse, 0x800 ;  /* 0x000008000b037836 */ /* 0x040fe40000000000 */
[----:B0-----:R-:W-:-:S05]  /*0430*/  IMAD.WIDE R22, R11, 0x4, R4 ;  /* 0x000000040b167825 */ /* 0x001fca00078e0204 */
[----:B------:R-:W2:Y:S01]  /*0440*/  LDG.E.CONSTANT R13, desc[UR6][R22.64] ;  /* 0x00000006160d7981 */ /* 0x000ea2000c1e9900 */
[----:B------:R-:W-:-:S03]  /*0450*/  IMAD.WIDE R6, R7, 0x4, R4 ;  /* 0x0000000407067825 */ /* 0x000fc600078e0204 */
[----:B------:R-:W2:Y:S04]  /*0460*/  LDG.E.CONSTANT R10, desc[UR6][R22.64+0x400] ;  /* 0x00040006160a7981 */ /* 0x000ea8000c1e9900 */
[----:B------:R-:W3:Y:S04]  /*0470*/  LDG.E.CONSTANT R12, desc[UR6][R22.64+0x800] ;  /* 0x00080006160c7981 */ /* 0x000ee8000c1e9900 */
[----:B------:R-:W3:Y:S01]  /*0480*/  LDG.E.CONSTANT R19, desc[UR6][R22.64+0xc00] ;  /* 0x000c000616137981 */ /* 0x000ee2000c1e9900 */
[----:B------:R-:W-:-:S03]  /*0490*/  IMAD.WIDE R2, R3, 0x4, R4 ;  /* 0x0000000403027825 */ /* 0x000fc600078e0204 */
[----:B------:R-:W4:Y:S04]  /*04a0*/  LDG.E.CONSTANT R16, desc[UR6][R6.64] ;  /* 0x0000000606107981 */ /* 0x000f28000c1e9900 */
[----:B------:R-:W4:Y:S01]  /*04b0*/  LDG.E.CONSTANT R15, desc[UR6][R6.64+0x400] ;  /* 0x00040006060f7981 */ /* 0x000f22000c1e9900 */
[----:B------:R-:W-:-:S03]  /*04c0*/  VIADD R25, R11, 0xc00 ;  /* 0x00000c000b197836 */ /* 0x000fc60000000000 */
[----:B------:R-:W4:Y:S04]  /*04d0*/  LDG.E.CONSTANT R14, desc[UR6][R6.64+0x800] ;  /* 0x00080006060e7981 */ /* 0x000f28000c1e9900 */
[----:B------:R-:W4:Y:S01]  /*04e0*/  LDG.E.CONSTANT R21, desc[UR6][R6.64+0xc00] ;  /* 0x000c000606157981 */ /* 0x000f22000c1e9900 */
[----:B------:R-:W-:-:S03]  /*04f0*/  IMAD.WIDE R4, R25, 0x4, R4 ;  /* 0x0000000419047825 */ /* 0x000fc600078e0204 */
[----:B------:R-:W4:Y:S04]  /*0500*/  LDG.E.CONSTANT R18, desc[UR6][R2.64] ;  /* 0x0000000602127981 */ /* 0x000f28000c1e9900 */
[----:B------:R-:W4:Y:S04]  /*0510*/  LDG.E.CONSTANT R17, desc[UR6][R2.64+0x400] ;  /* 0x0004000602117981 */ /* 0x000f28000c1e9900 */
[----:B------:R-:W4:Y:S04]  /*0520*/  LDG.E.CONSTANT R23, desc[UR6][R2.64+0x800] ;  /* 0x0008000602177981 */ /* 0x000f28000c1e9900 */
[----:B------:R-:W4:Y:S04]  /*0530*/  LDG.E.CONSTANT R24, desc[UR6][R2.64+0xc00] ;  /* 0x000c000602187981 */ /* 0x000f28000c1e9900 */
[----:B------:R-:W4:Y:S04]  /*0540*/  LDG.E.CONSTANT R25, desc[UR6][R4.64] ;  /* 0x0000000604197981 */ /* 0x000f28000c1e9900 */
[----:B------:R-:W4:Y:S04]  /*0550*/  LDG.E.CONSTANT R26, desc[UR6][R4.64+0x400] ;  /* 0x00040006041a7981 */ /* 0x000f28000c1e9900 */
[----:B------:R-:W4:Y:S04]  /*0560*/  LDG.E.CONSTANT R22, desc[UR6][R4.64+0x800] ;  /* 0x0008000604167981 */ /* 0x000f28000c1e9900 */
[----:B------:R-:W4:Y:S01]  /*0570*/  LDG.E.CONSTANT R27, desc[UR6][R4.64+0xc00] ;  /* 0x000c0006041b7981 */ /* 0x000f22000c1e9900 */
[----:B------:R-:W-:-:S05]  /*0580*/  VIADD R11, R11, 0x1000 ;  /* 0x000010000b0b7836 */ /* 0x000fca0000000000 */
[----:B------:R-:W-:Y:S02]  /*0590*/  ISETP.GE.AND P1, PT, R11, R8, PT ;  /* 0x000000080b00720c */ /* 0x000fe40003f26270 */
[----:B--2--5:R-:W-:-:S04]  /*05a0*/  IADD3 R10, PT, PT, R10, R13, R0 ;  /* 0x0000000d0a0a7210 */ /* 0x024fc80007ffe000 */
[----:B---3--:R-:W-:-:S04]  /*05b0*/  IADD3 R10, PT, PT, R19, R12, R10 ;  /* 0x0000000c130a7210 */ /* 0x008fc80007ffe00a */
[----:B----4-:R-:W-:-:S04]  /*05c0*/  IADD3 R10, PT, PT, R15, R16, R10 ;  /* 0x000000100f0a7210 */ /* 0x010fc80007ffe00a */
[----:B------:R-:W-:-:S04]  /*05d0*/  IADD3 R10, PT, PT, R21, R14, R10 ;  /* 0x0000000e150a7210 */ /* 0x000fc80007ffe00a */
[----:B------:R-:W-:-:S04]  /*05e0*/  IADD3 R10, PT, PT, R17, R18, R10 ;  /* 0x00000012110a7210 */ /* 0x000fc80007ffe00a */
[----:B------:R-:W-:-:S04]  /*05f0*/  IADD3 R10, PT, PT, R24, R23, R10 ;  /* 0x00000017180a7210 */ /* 0x000fc80007ffe00a */
[----:B------:R-:W-:-:S04]  /*0600*/  IADD3 R25, PT, PT, R26, R25, R10 ;  /* 0x000000191a197210 */ /* 0x000fc80007ffe00a */
[----:B------:R-:W-:Y:S01]  /*0610*/  IADD3 R0, PT, PT, R27, R22, R25 ;  /* 0x000000161b007210 */ /* 0x000fe20007ffe019 */
[----:B------:R-:W-:Y:S06]  /*0620*/  @!P1 BRA `(.L_x_13) ;  /* 0xfffffffc00749947 */ /* 0x000fec000383ffff */
.L_x_12:
[----:B------:R-:W-:Y:S05]  /*0630*/  BSYNC.RECONVERGENT B2 ;  /* 0x0000000000027941 */ /* 0x000fea0003800200 */
.L_x_11:
[----:B------:R-:W-:Y:S01]  /*0640*/  IMAD.IADD R2, R20, 0x1, -R11 ;  /* 0x0000000114027824 */ /* 0x000fe200078e0a0b */
[----:B------:R-:W-:Y:S04]  /*0650*/  BSSY.RECONVERGENT B2, `(.L_x_14) ;  /* 0x0000015000027945 */ /* 0x000fe80003800200 */
[----:B------:R-:W-:-:S13]  /*0660*/  ISETP.GT.AND P1, PT, R2, 0x400, PT ;  /* 0x000004000200780c */ /* 0x000fda0003f24270 */
[----:B------:R-:W-:Y:S05]  /*0670*/  @!P1 BRA `(.L_x_15) ;  /* 0x0000000000489947 */ /* 0x000fea0003800000 */
[----:B------:R-:W0:Y:S01]  /*0680*/  LDC.64 R4, c[0x0][0x380] ;  /* 0x0000e000ff047b82 */ /* 0x000e220000000a00 */
[C---:B------:R-:W-:Y:S02]  /*0690*/  VIADD R13, R11.reuse, 0x400 ;  /* 0x000004000b0d7836 */ /* 0x040fe40000000000 */
[----:B0-----:R-:W-:-:S05]  /*06a0*/  IMAD.WIDE R2, R11, 0x4, R4 ;  /* 0x000000040b027825 */ /* 0x001fca00078e0204 */
[----:B------:R-:W2:Y:S01]  /*06b0*/  LDG.E.CONSTANT R7, desc[UR6][R2.64] ;  /* 0x0000000602077981 */ /* 0x000ea2000c1e9900 */
[----:B------:R-:W-:-:S03]  /*06c0*/  IMAD.WIDE R4, R13, 0x4, R4 ;  /* 0x000000040d047825 */ /* 0x000fc600078e0204 */
[----:B------:R-:W2:Y:S04]  /*06d0*/  LDG.E.CONSTANT R6, desc[UR6][R2.64+0x400] ;  /* 0x0004000602067981 */ /* 0x000ea8000c1e9900 */
[----:B------:R-:W3:Y:S04]  /*06e0*/  LDG.E.CONSTANT R13, desc[UR6][R2.64+0x800] ;  /* 0x00080006020d7981 */ /* 0x000ee8000c1e9900 */
[----:B------:R-:W3:Y:S04]  /*06f0*/  LDG.E.CONSTANT R8, desc[UR6][R2.64+0xc00] ;  /* 0x000c000602087981 */ /* 0x000ee8000c1e9900 */
[----:B------:R-:W4:Y:S04]  /*0700*/  LDG.E.CONSTANT R15, desc[UR6][R4.64] ;  /* 0x00000006040f7981 */ /* 0x000f28000c1e9900 */
[----:B------:R-:W4:Y:S04]  /*0710*/  LDG.E.CONSTANT R10, desc[UR6][R4.64+0x400] ;  /* 0x00040006040a7981 */ /* 0x000f28000c1e9900 */
[----:B------:R-:W4:Y:S04]  /*0720*/  LDG.E.CONSTANT R17, desc[UR6][R4.64+0x800] ;  /* 0x0008000604117981 */ /* 0x000f28000c1e9900 */
[----:B------:R-:W4:Y:S01]  /*0730*/  LDG.E.CONSTANT R12, desc[UR6][R4.64+0xc00] ;  /* 0x000c0006040c7981 */ /* 0x000f22000c1e9900 */
[----:B------:R-:W-:Y:S01]  /*0740*/  PLOP3.LUT P0, PT, PT, PT, PT, 0x8, 0x80 ;  /* 0x000000000080781c */ /* 0x000fe20003f0e170 */
[----:B------:R-:W-:Y:S01]  /*0750*/  VIADD R11, R11, 0x800 ;  /* 0x000008000b0b7836 */ /* 0x000fe20000000000 */
[----:B--2--5:R-:W-:-:S04]  /*0760*/  IADD3 R6, PT, PT, R6, R7, R0 ;  /* 0x0000000706067210 */ /* 0x024fc80007ffe000 */
[----:B---3--:R-:W-:-:S04]  /*0770*/  IADD3 R6, PT, PT, R8, R13, R6 ;  /* 0x0000000d08067210 */ /* 0x008fc80007ffe006 */
[----:B----4-:R-:W-:-:S04]  /*0780*/  IADD3 R6, PT, PT, R10, R15, R6 ;  /* 0x0000000f0a067210 */ /* 0x010fc80007ffe006 */
[----:B------:R-:W-:-:S07]  /*0790*/  IADD3 R0, PT, PT, R12, R17, R6 ;  /* 0x000000110c007210 */ /* 0x000fce0007ffe006 */
.L_x_15:
[----:B------:R-:W-:Y:S05]  /*07a0*/  BSYNC.RECONVERGENT B2 ;  /* 0x0000000000027941 */ /* 0x000fea0003800200 */
.L_x_14:
[----:B------:R-:W-:-:S13]  /*07b0*/  ISETP.LT.OR P0, PT, R11, R20, P0 ;  /* 0x000000140b00720c */ /* 0x000fda0000701670 */
[----:B------:R-:W-:Y:S05]  /*07c0*/  @!P0 BRA `(.L_x_7) ;  /* 0x0000000000208947 */ /* 0x000fea0003800000 */
[----:B------:R-:W0:Y:S02]  /*07d0*/  LDC.64 R2, c[0x0][0x380] ;  /* 0x0000e000ff027b82 */ /* 0x000e240000000a00 */
[----:B0-----:R-:W-:-:S05]  /*07e0*/  IMAD.WIDE R2, R11, 0x4, R2 ;  /* 0x000000040b027825 */ /* 0x001fca00078e0202 */
[----:B------:R-:W2:Y:S04]  /*07f0*/  LDG.E.CONSTANT R5, desc[UR6][R2.64] ;  /* 0x0000000602057981 */ /* 0x000ea8000c1e9900 */
[----:B------:R-:W2:Y:S04]  /*0800*/  LDG.E.CONSTANT R4, desc[UR6][R2.64+0x400] ;  /* 0x0004000602047981 */ /* 0x000ea8000c1e9900 */
[----:B------:R-:W3:Y:S04]  /*0810*/  LDG.E.CONSTANT R7, desc[UR6][R2.64+0x800] ;  /* 0x0008000602077981 */ /* 0x000ee8000c1e9900 */
[----:B------:R-:W3:Y:S01]  /*0820*/  LDG.E.CONSTANT R6, desc[UR6][R2.64+0xc00] ;  /* 0x000c000602067981 */ /* 0x000ee2000c1e9900 */
[----:B--2--5:R-:W-:-:S04]  /*0830*/  IADD3 R0, PT, PT, R4, R5, R0 ;  /* 0x0000000504007210 */ /* 0x024fc80007ffe000 */
[----:B---3--:R-:W-:-:S07]  /*0840*/  IADD3 R0, PT, PT, R6, R7, R0 ;  /* 0x0000000706007210 */ /* 0x008fce0007ffe000 */
.L_x_7:
[----:B------:R-:W-:Y:S05]  /*0850*/  BSYNC.RECONVERGENT B1 ;  /* 0x0000000000017941 */ /* 0x000fea0003800200 */
.L_x_6:
[----:B------:R-:W-:-:S13]  /*0860*/  ISETP.GE.AND P0, PT, R20, 0x100, PT ;  /* 0x000001001400780c */ /* 0x000fda0003f06270 */
[----:B------:R-:W-:Y:S05]  /*0870*/  @!P0 BRA `(.L_x_16) ;  /* 0x0000000000ac8947 */ /* 0x000fea0003800000 */
[----:B------:R-:W1:Y:S01]  /*0880*/  S2R R6, SR_LANEID ;  /* 0x0000000000067919 */ /* 0x000e620000000000 */
[----:B0----5:R-:W0:Y:S01]  /*0890*/  SHFL.DOWN PT, R2, R0, 0x1, 0x1f ;  /* 0x08201f0000027f89 */ /* 0x021e2200000e0000 */
[C---:B-1----:R-:W-:Y:S02]  /*08a0*/  ISETP.GT.AND P0, PT, R6.reuse, 0x1e, PT ;  /* 0x0000001e0600780c */ /* 0x042fe40003f04270 */
[----:B------:R-:W-:Y:S02]  /*08b0*/  ISETP.NE.AND P1, PT, R6, RZ, PT ;  /* 0x000000ff0600720c */ /* 0x000fe40003f25270 */
[----:B0-----:R-:W-:Y:S02]  /*08c0*/  SEL R3, R2, RZ, !P0 ;  /* 0x000000ff02037207 */ /* 0x001fe40004000000 */
[----:B------:R-:W-:-:S03]  /*08d0*/  ISETP.GT.AND P0, PT, R6, 0x1d, PT ;  /* 0x0000001d0600780c */ /* 0x000fc60003f04270 */
[----:B------:R-:W-:-:S05]  /*08e0*/  IMAD.IADD R3, R3, 0x1, R0 ;  /* 0x0000000103037824 */ /* 0x000fca00078e0200 */
[----:B------:R-:W0:Y:S01]  /*08f0*/  SHFL.DOWN PT, R2, R3, 0x2, 0x1f ;  /* 0x08401f0003027f89 */ /* 0x000e2200000e0000 */
[----:B------:R-:W1:Y:S01]  /*0900*/  @!P1 S2R R7, SR_CgaCtaId ;  /* 0x0000000000079919 */ /* 0x000e620000008800 */
[----:B0-----:R-:W-:Y:S02]  /*0910*/  SEL R2, R2, RZ, !P0 ;  /* 0x000000ff02027207 */ /* 0x001fe40004000000 */
[----:B------:R-:W-:-:S03]  /*0920*/  ISETP.GT.AND P0, PT, R6, 0x1b, PT ;  /* 0x0000001b0600780c */ /* 0x000fc60003f04270 */
[----:B------:R-:W-:-:S05]  /*0930*/  IMAD.IADD R2, R3, 0x1, R2 ;  /* 0x0000000103027824 */ /* 0x000fca00078e0202 */
[----:B------:R-:W0:Y:S02]  /*0940*/  SHFL.DOWN PT, R4, R2, 0x4, 0x1f ;  /* 0x08801f0002047f89 */ /* 0x000e2400000e0000 */
[----:B0-----:R-:W-:Y:S02]  /*0950*/  SEL R5, R4, RZ, !P0 ;  /* 0x000000ff04057207 */ /* 0x001fe40004000000 */
[----:B------:R-:W-:Y:S02]  /*0960*/  ISETP.GT.AND P0, PT, R6, 0x17, PT ;  /* 0x000000170600780c */ /* 0x000fe40003f04270 */
[----:B------:R-:W-:Y:S01]  /*0970*/  @!P1 MOV R4, 0x400 ;  /* 0x0000040000049802 */ /* 0x000fe20000000f00 */
[----:B------:R-:W-:Y:S01]  /*0980*/  IMAD.IADD R5, R2, 0x1, R5 ;  /* 0x0000000102057824 */ /* 0x000fe200078e0205 */
[----:B------:R-:W-:Y:S02]  /*0990*/  @!P1 SHF.R.U32.HI R2, RZ, 0x3, R9 ;  /* 0x00000003ff029819 */ /* 0x000fe40000011609 */
[----:B-1----:R-:W-:-:S02]  /*09a0*/  @!P1 LEA R7, R7, R4, 0x18 ;  /* 0x0000000407079211 */ /* 0x002fc400078ec0ff */
[----:B------:R-:W0:Y:S01]  /*09b0*/  SHFL.DOWN PT, R0, R5, 0x8, 0x1f ;  /* 0x09001f0005007f89 */ /* 0x000e2200000e0000 */
[----:B------:R-:W-:-:S05]  /*09c0*/  @!P1 LOP3.LUT R2, R2, 0x7c, RZ, 0xc0, !PT ;  /* 0x0000007c02029812 */ /* 0x000fca00078ec0ff */
[----:B------:R-:W-:Y:S01]  /*09d0*/  @!P1 IMAD.IADD R2, R2, 0x1, R7 ;  /* 0x0000000102029824 */ /* 0x000fe200078e0207 */
[----:B0-----:R-:W-:Y:S02]  /*09e0*/  SEL R0, R0, RZ, !P0 ;  /* 0x000000ff00007207 */ /* 0x001fe40004000000 */
[----:B------:R-:W-:-:S03]  /*09f0*/  ISETP.GT.AND P0, PT, R6, 0xf, PT ;  /* 0x0000000f0600780c */ /* 0x000fc60003f04270 */
[----:B------:R-:W-:-:S05]  /*0a00*/  IMAD.IADD R0, R5, 0x1, R0 ;  /* 0x0000000105007824 */ /* 0x000fca00078e0200 */
[----:B------:R-:W0:Y:S02]  /*0a10*/  SHFL.DOWN PT, R3, R0, 0x10, 0x1f ;  /* 0x0a001f0000037f89 */ /* 0x000e2400000e0000 */
[----:B0-----:R-:W-:Y:S02]  /*0a20*/  SEL R3, R3, RZ, !P0 ;  /* 0x000000ff03037207 */ /* 0x001fe40004000000 */
[----:B------:R-:W-:-:S03]  /*0a30*/  ISETP.NE.AND P0, PT, R9, RZ, PT ;  /* 0x000000ff0900720c */ /* 0x000fc60003f05270 */
[----:B------:R-:W-:-:S05]  /*0a40*/  IMAD.IADD R3, R0, 0x1, R3 ;  /* 0x0000000100037824 */ /* 0x000fca00078e0203 */
[----:B------:R0:W-:Y:S01]  /*0a50*/  @!P1 STS [R2+0x8], R3 ;  /* 0x0000080302009388 */ /* 0x0001e20000000800 */
[----:B------:R-:W-:Y:S06]  /*0a60*/  BAR.SYNC.DEFER_BLOCKING 0x0 ;  /* 0x0000000000007b1d */ /* 0x000fec0000010000 */
[----:B------:R-:W-:Y:S05]  /*0a70*/  @P0 BRA `(.L_x_17) ;  /* 0x0000002c00ac0947 */ /* 0x000fea0003800000 */
[----:B------:R-:W1:Y:S01]  /*0a80*/  S2UR UR5, SR_CgaCtaId ;  /* 0x00000000000579c3 */ /* 0x000e620000008800 */
[----:B------:R-:W-:Y:S02]  /*0a90*/  UMOV UR4, 0x400 ;  /* 0x0000040000047882 */ /* 0x000fe40000000000 */
[----:B-1----:R-:W-:-:S09]  /*0aa0*/  ULEA UR4, UR5, UR4, 0x18 ;  /* 0x0000000405047291 */ /* 0x002fd2000f8ec0ff */
[----:B------:R-:W-:Y:S04]  /*0ab0*/  LDS R0, [UR4+0xc] ;  /* 0x00000c04ff007984 */ /* 0x000fe80008000800 */
[----:B------:R-:W1:Y:S04]  /*0ac0*/  LDS.128 R4, [UR4+0x10] ;  /* 0x00001004ff047984 */ /* 0x000e680008000c00 */
[----:B------:R-:W2:Y:S01]  /*0ad0*/  LDS.64 R8, [UR4+0x20] ;  /* 0x00002004ff087984 */ /* 0x000ea20008000a00 */
[----:B-1----:R-:W-:-:S04]  /*0ae0*/  IADD3 R0, PT, PT, R4, R0, R3 ;  /* 0x0000000004007210 */ /* 0x002fc80007ffe003 */
[----:B------:R-:W-:-:S04]  /*0af0*/  IADD3 R0, PT, PT, R6, R0, R5 ;  /* 0x0000000006007210 */ /* 0x000fc80007ffe005 */
[----:B--2---:R-:W-:-:S05]  /*0b00*/  IADD3 R0, PT, PT, R8, R0, R7 ;  /* 0x0000000008007210 */ /* 0x004fca0007ffe007 */
[----:B0-----:R-:W-:Y:S01]  /*0b10*/  IMAD.IADD R3, R0, 0x1, R9 ;  /* 0x0000000100037824 */ /* 0x001fe200078e0209 */
[----:B------:R-:W-:Y:S06]  /*0b20*/  BRA `(.L_x_17) ;  /* 0x0000002c00807947 */ /* 0x000fec0003800000 */
.L_x_16:
[----:B0-----:R-:W-:Y:S01]  /*0b30*/  LOP3.LUT R2, R9, 0x3e0, RZ, 0xc0, !PT ;  /* 0x000003e009027812 */ /* 0x001fe200078ec0ff */
[----:B------:R-:W0:Y:S03]  /*0b40*/  S2R R8, SR_LANEID ;  /* 0x0000000000087919 */ /* 0x000e260000000000 */
[----:B------:R-:W-:Y:S01]  /*0b50*/  LOP3.LUT R5, RZ, R2, RZ, 0x33, !PT ;  /* 0x00000002ff057212 */ /* 0x000fe200078e33ff */
[----:B------:R-:W-:-:S04]  /*0b60*/  VIADD R3, R2, 0x20 ;  /* 0x0000002002037836 */ /* 0x000fc80000000000 */
[----:B------:R-:W-:Y:S01]  /*0b70*/  IMAD.IADD R5, R5, 0x1, R20 ;  /* 0x0000000105057824 */ /* 0x000fe200078e0214 */
[----:B------:R-:W-:-:S04]  /*0b80*/  ISETP.GT.AND P0, PT, R3, R20, PT ;  /* 0x000000140300720c */ /* 0x000fc80003f04270 */
[----:B------:R-:W-:-:S05]  /*0b90*/  SEL R5, R5, 0x1f, P0 ;  /* 0x0000001f05057807 */ /* 0x000fca0000000000 */
[----:B-----5:R-:W1:Y:S01]  /*0ba0*/  SHFL.DOWN PT, R2, R0, 0x1, R5 ;  /* 0x0820000000027989 */ /* 0x020e6200000e0005 */
[CC--:B0-----:R-:W-:Y:S01]  /*0bb0*/  ISETP.GE.AND P0, PT, R8.reuse, R5.reuse, PT ;  /* 0x000000050800720c */ /* 0x0c1fe20003f06270 */
[C---:B------:R-:W-:Y:S01]  /*0bc0*/  VIADD R4, R8.reuse, 0x2 ;  /* 0x0000000208047836 */ /* 0x040fe20000000000 */
[C---:B------:R-:W-:Y:S01]  /*0bd0*/  ISETP.NE.AND P1, PT, R8.reuse, RZ, PT ;  /* 0x000000ff0800720c */ /* 0x040fe20003f25270 */
[----:B------:R-:W-:Y:S01]  /*0be0*/  VIADD R6, R8, 0x4 ;  /* 0x0000000408067836 */ /* 0x000fe20000000000 */
[----:B-1----:R-:W-:Y:S02]  /*0bf0*/  SEL R3, R2, RZ, !P0 ;  /* 0x000000ff02037207 */ /* 0x002fe40004000000 */
[----:B------:R-:W-:-:S03]  /*0c00*/  ISETP.GT.AND P0, PT, R4, R5, PT ;  /* 0x000000050400720c */ /* 0x000fc60003f04270 */
[----:B------:R-:W-:-:S06]  /*0c10*/  IMAD.IADD R2, R3, 0x1, R0 ;  /* 0x0000000103027824 */ /* 0x000fcc00078e0200 */
[----:B------:R-:W0:Y:S01]  /*0c20*/  @!P1 S2R R10, SR_CgaCtaId ;  /* 0x00000000000a9919 */ /* 0x000e220000008800 */
[----:B------:R-:W-:Y:S01]  /*0c30*/  @!P1 MOV R7, 0x400 ;  /* 0x0000040000079802 */ /* 0x000fe20000000f00 */
[----:B------:R-:W1:Y:S02]  /*0c40*/  SHFL.DOWN PT, R3, R2, 0x2, R5 ;  /* 0x0840000002037989 */ /* 0x000e6400000e0005 */
[----:B-1----:R-:W-:Y:S02]  /*0c50*/  SEL R3, R3, RZ, !P0 ;  /* 0x000000ff03037207 */ /* 0x002fe40004000000 */
[----:B------:R-:W-:Y:S02]  /*0c60*/  ISETP.GT.AND P0, PT, R6, R5, PT ;  /* 0x000000050600720c */ /* 0x000fe40003f04270 */
[----:B------:R-:W-:Y:S01]  /*0c70*/  @!P1 SHF.R.U32.HI R6, RZ, 0x3, R9 ;  /* 0x00000003ff069819 */ /* 0x000fe20000011609 */
[----:B------:R-:W-:Y:S01]  /*0c80*/  IMAD.IADD R4, R2, 0x1, R3 ;  /* 0x0000000102047824 */ /* 0x000fe200078e0203 */
[----:B0-----:R-:W-:Y:S01]  /*0c90*/  @!P1 LEA R7, R10, R7, 0x18 ;  /* 0x000000070a079211 */ /* 0x001fe200078ec0ff */
[----:B------:R-:W-:Y:S01]  /*0ca0*/  VIADD R2, R8, 0x8 ;  /* 0x0000000808027836 */ /* 0x000fe20000000000 */
[----:B------:R-:W-:-:S02]  /*0cb0*/  @!P1 LOP3.LUT R6, R6, 0x7c, RZ, 0xc0, !PT ;  /* 0x0000007c06069812 */ /* 0x000fc400078ec0ff */
[----:B------:R-:W0:Y:S03]  /*0cc0*/  SHFL.DOWN PT, R3, R4, 0x4, R5 ;  /* 0x0880000004037989 */ /* 0x000e2600000e0005 */
[----:B------:R-:W-:Y:S01]  /*0cd0*/  @!P1 IMAD.IADD R6, R6, 0x1, R7 ;  /* 0x0000000106069824 */ /* 0x000fe200078e0207 */
[----:B0-----:R-:W-:Y:S02]  /*0ce0*/  SEL R3, R3, RZ, !P0 ;  /* 0x000000ff03037207 */ /* 0x001fe40004000000 */
[----:B------:R-:W-:-:S03]  /*0cf0*/  ISETP.GT.AND P0, PT, R2, R5, PT ;  /* 0x000000050200720c */ /* 0x000fc60003f04270 */
[----:B------:R-:W-:Y:S02]  /*0d00*/  IMAD.IADD R0, R4, 0x1, R3 ;  /* 0x0000000104007824 */ /* 0x000fe400078e0203 */
[----:B------:R-:W-:-:S03]  /*0d10*/  VIADD R4, R8, 0x10 ;  /* 0x0000001008047836 */ /* 0x000fc60000000000 */
[----:B------:R-:W0:Y:S02]  /*0d20*/  SHFL.DOWN PT, R3, R0, 0x8, R5 ;  /* 0x0900000000037989 */ /* 0x000e2400000e0005 */
[----:B0-----:R-:W-:Y:S02]  /*0d30*/  SEL R3, R3, RZ, !P0 ;  /* 0x000000ff03037207 */ /* 0x001fe40004000000 */
[----:B------:R-:W-:-:S03]  /*0d40*/  ISETP.GT.AND P0, PT, R4, R5, PT ;  /* 0x000000050400720c */ /* 0x000fc60003f04270 */
[----:B------:R-:W-:-:S05]  /*0d50*/  IMAD.IADD R2, R0, 0x1, R3 ;  /* 0x0000000100027824 */ /* 0x000fca00078e0203 */
[----:B------:R-:W0:Y:S02]  /*0d60*/  SHFL.DOWN PT, R3, R2, 0x10, R5 ;  /* 0x0a00000002037989 */ /* 0x000e2400000e0005 */
[----:B0-----:R-:W-:Y:S02]  /*0d70*/  SEL R3, R3, RZ, !P0 ;  /* 0x000000ff03037207 */ /* 0x001fe40004000000 */
[----:B------:R-:W-:-:S03]  /*0d80*/  ISETP.NE.AND P0, PT, R9, RZ, PT ;  /* 0x000000ff0900720c */ /* 0x000fc60003f05270 */
[----:B------:R-:W-:-:S05]  /*0d90*/  IMAD.IADD R3, R2, 0x1, R3 ;  /* 0x0000000102037824 */ /* 0x000fca00078e0203 */
[----:B------:R4:W-:Y:S01]  /*0da0*/  @!P1 STS [R6+0x8], R3 ;  /* 0x0000080306009388 */ /* 0x0009e20000000800 */
[----:B------:R-:W-:Y:S06]  /*0db0*/  BAR.SYNC.DEFER_BLOCKING 0x0 ;  /* 0x0000000000007b1d */ /* 0x000fec0000010000 */
[----:B------:R-:W-:Y:S05]  /*0dc0*/  @P0 BRA `(.L_x_17) ;  /* 0x0000002800d80947 */ /* 0x000fea0003800000 */
[----:B------:R-:W0:Y:S01]  /*0dd0*/  S2UR UR5, SR_CgaCtaId ;  /* 0x00000000000579c3 */ /* 0x000e220000008800 */
[----:B------:R-:W-:Y:S01]  /*0de0*/  UMOV UR4, 0x400 ;  /* 0x0000040000047882 */ /* 0x000fe20000000000 */
[C---:B------:R-:W-:Y:S02]  /*0df0*/  ISETP.GT.AND P2, PT, R20.reuse, 0x40, PT ;  /* 0x000000401400780c */ /* 0x040fe40003f44270 */
[C---:B------:R-:W-:Y:S02]  /*0e00*/  ISETP.GT.AND P1, PT, R20.reuse, 0x20, PT ;  /* 0x000000201400780c */ /* 0x040fe40003f24270 */
[----:B------:R-:W-:Y:S01]  /*0e10*/  ISETP.GT.AND P3, PT, R20, 0x80, PT ;  /* 0x000000801400780c */ /* 0x000fe20003f64270 */
[----:B0-----:R-:W-:-:S09]  /*0e20*/  ULEA UR4, UR5, UR4, 0x18 ;  /* 0x0000000405047291 */ /* 0x001fd2000f8ec0ff */
[----:B----4-:R-:W0:Y:S04]  /*0e30*/  LDS.128 R4, [UR4+0x10] ;  /* 0x00001004ff047984 */ /* 0x010e280008000c00 */
[----:B------:R-:W1:Y:S04]  /*0e40*/  LDS R0, [UR4+0xc] ;  /* 0x00000c04ff007984 */ /* 0x000e680008000800 */
[----:B------:R-:W2:Y:S01]  /*0e50*/  LDS.64 R8, [UR4+0x20] ;  /* 0x00002004ff087984 */ /* 0x000ea20008000a00 */
[----:B0-----:R-:W-:Y:S02]  /*0e60*/  SEL R4, R4, RZ, P2 ;  /* 0x000000ff04047207 */ /* 0x001fe40001000000 */
[----:B------:R-:W-:-:S02]  /*0e70*/  ISETP.GT.AND P2, PT, R20, 0x60, PT ;  /* 0x000000601400780c */ /* 0x000fc40003f44270 */
[----:B-1----:R-:W-:Y:S02]  /*0e80*/  SEL R0, R0, RZ, P1 ;  /* 0x000000ff00007207 */ /* 0x002fe40000800000 */
[----:B------:R-:W-:Y:S02]  /*0e90*/  SEL R5, R5, RZ, P2 ;  /* 0x000000ff05057207 */ /* 0x000fe40001000000 */
[----:B------:R-:W-:Y:S02]  /*0ea0*/  IADD3 R0, PT, PT, R4, R0, R3 ;  /* 0x0000000004007210 */ /* 0x000fe40007ffe003 */
[----:B------:R-:W-:Y:S02]  /*0eb0*/  ISETP.GT.AND P1, PT, R20, 0xa0, PT ;  /* 0x000000a01400780c */ /* 0x000fe40003f24270 */
[----:B------:R-:W-:Y:S02]  /*0ec0*/  SEL R6, R6, RZ, P3 ;  /* 0x000000ff06067207 */ /* 0x000fe40001800000 */
[----:B------:R-:W-:-:S02]  /*0ed0*/  ISETP.GT.AND P2, PT, R20, 0xc0, PT ;  /* 0x000000c01400780c */ /* 0x000fc40003f44270 */
[----:B------:R-:W-:Y:S02]  /*0ee0*/  ISETP.GT.AND P3, PT, R20, 0xe0, PT ;  /* 0x000000e01400780c */ /* 0x000fe40003f64270 */
[----:B------:R-:W-:Y:S02]  /*0ef0*/  SEL R7, R7, RZ, P1 ;  /* 0x000000ff07077207 */ /* 0x000fe40000800000 */
[----:B------:R-:W-:Y:S02]  /*0f00*/  IADD3 R0, PT, PT, R6, R0, R5 ;  /* 0x0000000006007210 */ /* 0x000fe40007ffe005 */
[----:B--2---:R-:W-:Y:S02]  /*0f10*/  SEL R8, R8, RZ, P2 ;  /* 0x000000ff08087207 */ /* 0x004fe40001000000 */
[----:B------:R-:W-:Y:S02]  /*0f20*/  SEL R9, R9, RZ, P3 ;  /* 0x000000ff09097207 */ /* 0x000fe40001800000 */
[----:B------:R-:W-:-:S05]  /*0f30*/  IADD3 R0, PT, PT, R8, R0, R7 ;  /* 0x0000000008007210 */ /* 0x000fca0007ffe007 */
[----:B------:R-:W-:Y:S01]  /*0f40*/  IMAD.IADD R3, R0, 0x1, R9 ;  /* 0x0000000100037824 */ /* 0x000fe200078e0209 */
[----:B------:R-:W-:Y:S06]  /*0f50*/  BRA `(.L_x_17) ;  /* 0x0000002800747947 */ /* 0x000fec0003800000 */
.L_x_3:
[----:B------:R-:W0:Y:S01]  /*0f60*/  S2R R0, SR_TID.X ;  /* 0x0000000000007919 */ /* 0x000e220000002100 */
[----:B------:R-:W1:Y:S01]  /*0f70*/  LDC.64 R2, c[0x0][0x380] ;  /* 0x0000e000ff027b82 */ /* 0x000e620000000a00 */
[----:B0-----:R-:W-:-:S04]  /*0f80*/  IMAD.SHL.U32 R5, R0, 0x4, RZ ;  /* 0x0000000400057824 */ /* 0x001fc800078e00ff */
[----:B-1----:R-:W-:-:S05]  /*0f90*/  IMAD.WIDE.U32 R2, R5, 0x4, R2 ;  /* 0x0000000405027825 */ /* 0x002fca00078e0002 */
[----:B------:R-:W2:Y:S04]  /*0fa0*/  LDG.E.128.CONSTANT R4, desc[UR6][R2.64] ;  /* 0x0000000602047981 */ /* 0x000ea8000c1e9d00 */
[----:B------:R-:W3:Y:S04]  /*0fb0*/  LDG.E.128.CONSTANT R8, desc[UR6][R2.64+0x1000] ;  /* 0x0010000602087981 */ /* 0x000ee8000c1e9d00 */
[----:B------:R-:W4:Y:S04]  /*0fc0*/  LDG.E.128.CONSTANT R12, desc[UR6][R2.64+0x2000] ;  /* 0x00200006020c7981 */ /* 0x000f28000c1e9d00 */
[----:B------:R-:W5:Y:S01]  /*0fd0*/  LDG.E.128.CONSTANT R16, desc[UR6][R2.64+0x3000] ;  /* 0x0030000602107981 */ /* 0x000f62000c1e9d00 */
[----:B------:R-:W-:Y:S01]  /*0fe0*/  ISETP.GE.U32.AND P0, PT, R20, 0x2000, PT ;  /* 0x000020001400780c */ /* 0x000fe20003f06070 */
[----:B------:R-:W-:Y:S01]  /*0ff0*/  IMAD.MOV.U32 R23, RZ, RZ, 0x1000 ;  /* 0x00001000ff177424 */ /* 0x000fe200078e00ff */
[----:B--2---:R-:W-:-:S04]  /*1000*/  IADD3 R5, PT, PT, R6, R5, R4 ;  /* 0x0000000506057210 */ /* 0x004fc80007ffe004 */
[----:B---3--:R-:W-:-:S04]  /*1010*/  IADD3 R5, PT, PT, R8, R7, R5 ;  /* 0x0000000708057210 */ /* 0x008fc80007ffe005 */
[----:B------:R-:W-:-:S04]  /*1020*/  IADD3 R5, PT, PT, R10, R9, R5 ;  /* 0x000000090a057210 */ /* 0x000fc80007ffe005 */
[----:B----4-:R-:W-:-:S04]  /*1030*/  IADD3 R5, PT, PT, R12, R11, R5 ;  /* 0x0000000b0c057210 */ /* 0x010fc80007ffe005 */
[----:B------:R-:W-:-:S04]  /*1040*/  IADD3 R5, PT, PT, R14, R13, R5 ;  /* 0x0000000d0e057210 */ /* 0x000fc80007ffe005 */
[----:B-----5:R-:W-:-:S04]  /*1050*/  IADD3 R5, PT, PT, R16, R15, R5 ;  /* 0x0000000f10057210 */ /* 0x020fc80007ffe005 */
[----:B------:R-:W-:-:S05]  /*1060*/  IADD3 R5, PT, PT, R18, R17, R5 ;  /* 0x0000001112057210 */ /* 0x000fca0007ffe005 */
[----:B------:R-:W-:Y:S01]  /*1070*/  IMAD.IADD R21, R19, 0x1, R5 ;  /* 0x0000000113157824 */ /* 0x000fe200078e0205 */
[----:B------:R-:W-:Y:S06]  /*1080*/  @!P0 BRA `(.L_x_18) ;  /* 0x00000000005c8947 */ /* 0x000fec0003800000 */
[----:B------:R-:W0:Y:S01]  /*1090*/  LDC R24, c[0x0][0x390] ;  /* 0x0000e400ff187b82 */ /* 0x000e220000000800 */
[----:B------:R-:W-:Y:S02]  /*10a0*/  VIADD R22, R20, 0xfffff000 ;  /* 0xfffff00014167836 */ /* 0x000fe40000000000 */
[----:B------:R-:W-:-:S07]  /*10b0*/  IMAD.MOV.U32 R23, RZ, RZ, 0x1000 ;  /* 0x00001000ff177424 */ /* 0x000fce00078e00ff */
.L_x_20:
[----:B------:R-:W-:-:S05]  /*10c0*/  IMAD.WIDE R26, R23, 0x4, R2 ;  /* 0x00000004171a7825 */ /* 0x000fca00078e0202 */
[----:B------:R-:W2:Y:S04]  /*10d0*/  LDG.E.128.CONSTANT R12, desc[UR6][R26.64] ;  /* 0x000000061a0c7981 */ /* 0x000ea8000c1e9d00 */
[----:B------:R-:W3:Y:S04]  /*10e0*/  LDG.E.128.CONSTANT R16, desc[UR6][R26.64+0x1000] ;  /* 0x001000061a107981 */ /* 0x000ee8000c1e9d00 */
[----:B------:R-:W4:Y:S04]  /*10f0*/  LDG.E.128.CONSTANT R4, desc[UR6][R26.64+0x2000] ;  /* 0x002000061a047981 */ /* 0x000f28000c1e9d00 */
[----:B------:R-:W5:Y:S01]  /*1100*/  LDG.E.128.CONSTANT R8, desc[UR6][R26.64+0x3000] ;  /* 0x003000061a087981 */ /* 0x000f62000c1e9d00 */
[----:B0-----:R-:W-:Y:S01]  /*1110*/  IMAD.MOV.U32 R20, RZ, RZ, R24 ;  /* 0x000000ffff147224 */ /* 0x001fe200078e0018 */
[----:B--2---:R-:W-:-:S04]  /*1120*/  IADD3 R13, PT, PT, R13, R12, R21 ;  /* 0x0000000c0d0d7210 */ /* 0x004fc80007ffe015 */
[----:B------:R-:W-:-:S04]  /*1130*/  IADD3 R13, PT, PT, R15, R14, R13 ;  /* 0x0000000e0f0d7210 */ /* 0x000fc80007ffe00d */
[----:B---3--:R-:W-:-:S04]  /*1140*/  IADD3 R13, PT, PT, R17, R16, R13 ;  /* 0x00000010110d7210 */ /* 0x008fc80007ffe00d */
[----:B------:R-:W-:-:S04]  /*1150*/  IADD3 R13, PT, PT, R19, R18, R13 ;  /* 0x00000012130d7210 */ /* 0x000fc80007ffe00d */
[----:B----4-:R-:W-:Y:S01]  /*1160*/  IADD3 R13, PT, PT, R5, R4, R13 ;  /* 0x00000004050d7210 */ /* 0x010fe20007ffe00d */
[----:B------:R-:W-:-:S03]  /*1170*/  IMAD.IADD R4, R20, 0x1, -R23 ;  /* 0x0000000114047824 */ /* 0x000fc600078e0a17 */
[----:B------:R-:W-:Y:S02]  /*1180*/  IADD3 R13, PT, PT, R7, R6, R13 ;  /* 0x00000006070d7210 */ /* 0x000fe40007ffe00d */
[----:B------:R-:W-:Y:S02]  /*1190*/  ISETP.GE.AND P0, PT, R4, 0x1000, PT ;  /* 0x000010000400780c */ /* 0x000fe40003f06270 */
[----:B-----5:R-:W-:-:S04]  /*11a0*/  IADD3 R13, PT, PT, R9, R8, R13 ;  /* 0x00000008090d7210 */ /* 0x020fc80007ffe00d */
[----:B------:R-:W-:-:S07]  /*11b0*/  IADD3 R21, PT, PT, R11, R10, R13 ;  /* 0x0000000a0b157210 */ /* 0x000fce0007ffe00d */
[----:B------:R-:W-:Y:S05]  /*11c0*/  @!P0 BRA `(.L_x_19) ;  /* 0x0000000400fc8947 */ /* 0x000fea0003800000 */
[----:B------:R-:W-:-:S05]  /*11d0*/  VIADD R23, R23, 0x1000 ;  /* 0x0000100017177836 */ /* 0x000fca0000000000 */
[----:B------:R-:W-:-:S13]  /*11e0*/  ISETP.GT.AND P0, PT, R23, R22, PT ;  /* 0x000000161700720c */ /* 0x000fda0003f04270 */
[----:B------:R-:W-:Y:S05]  /*11f0*/  @!P0 BRA `(.L_x_20) ;  /* 0xfffffffc00b08947 */ /* 0x000fea000383ffff */
.L_x_18:
[----:B------:R-:W-:-:S13]  /*1200*/  ISETP.GE.AND P0, PT, R23, R20, PT ;  /* 0x000000141700720c */ /* 0x000fda0003f06270 */
[----:B------:R-:W-:Y:S05]  /*1210*/  @P0 BRA `(.L_x_19) ;  /* 0x0000000400e80947 */ /* 0x000fea0003800000 */
[----:B------:R-:W-:Y:S01]  /*1220*/  IMAD.IADD R9, R20, 0x1, -R23 ;  /* 0x0000000114097824 */ /* 0x000fe200078e0a17 */
[----:B------:R-:W-:Y:S04]  /*1230*/  BSSY.RECONVERGENT B1, `(.L_x_19) ;  /* 0x0000078000017945 */ /* 0x000fe80003800200 */
[----:B------:R-:W-:-:S13]  /*1240*/  ISETP.GE.AND P0, PT, R0, R9, PT ;  /* 0x000000090000720c */ /* 0x000fda0003f06270 */
[----:B------:R-:W-:Y:S05]  /*1250*/  @P0 BRA `(.L_x_21) ;  /* 0x0000000400d40947 */ /* 0x000fea0003800000 */
[----:B------:R-:W-:Y:S01]  /*1260*/  LOP3.LUT R2, RZ, R0, RZ, 0x33, !PT ;  /* 0x00000000ff027212 */ /* 0x000fe200078e33ff */
[----:B------:R-:W-:Y:S01]  /*1270*/  BSSY.RECONVERGENT B2, `(.L_x_22) ;  /* 0x0000015000027945 */ /* 0x000fe20003800200 */
[----:B------:R-:W-:Y:S02]  /*1280*/  IMAD.MOV.U32 R8, RZ, RZ, R0 ;  /* 0x000000ffff087224 */ /* 0x000fe400078e0000 */
[----:B------:R-:W-:-:S04]  /*1290*/  IADD3 R2, PT, PT, -R23, R20, R2 ;  /* 0x0000001417027210 */ /* 0x000fc80007ffe102 */
[C---:B------:R-:W-:Y:S02]  /*12a0*/  LOP3.LUT R3, R2.reuse, 0x300, RZ, 0xc0, !PT ;  /* 0x0000030002037812 */ /* 0x040fe400078ec0ff */
[----:B------:R-:W-:Y:S02]  /*12b0*/  ISETP.GE.U32.AND P1, PT, R2, 0x300, PT ;  /* 0x000003000200780c */ /* 0x000fe40003f26070 */
[----:B------:R-:W-:-:S13]  /*12c0*/  ISETP.NE.AND P0, PT, R3, 0x300, PT ;  /* 0x000003000300780c */ /* 0x000fda0003f05270 */
[----:B------:R-:W-:Y:S05]  /*12d0*/  @!P0 BRA `(.L_x_23) ;  /* 0x0000000000388947 */ /* 0x000fea0003800000 */
[----:B------:R-:W0:Y:S01]  /*12e0*/  LDC.64 R4, c[0x0][0x380] ;  /* 0x0000e000ff047b82 */ /* 0x000e220000000a00 */
[----:B------:R-:W-:Y:S01]  /*12f0*/  LEA.HI R2, R2, 0x1, RZ, 0x18 ;  /* 0x0000000102027811 */ /* 0x000fe200078fc0ff */
[----:B------:R-:W-:Y:S02]  /*1300*/  IMAD.IADD R7, R0, 0x1, R23 ;  /* 0x0000000100077824 */ /* 0x000fe400078e0217 */
[----:B------:R-:W-:Y:S01]  /*1310*/  IMAD.MOV.U32 R8, RZ, RZ, R0 ;  /* 0x000000ffff087224 */ /* 0x000fe200078e0000 */
[----:B------:R-:W-:-:S05]  /*1320*/  LOP3.LUT R2, R2, 0x3, RZ, 0xc0, !PT ;  /* 0x0000000302027812 */ /* 0x000fca00078ec0ff */
[----:B------:R-:W-:-:S07]  /*1330*/  IMAD.MOV R6, RZ, RZ, -R2 ;  /* 0x000000ffff067224 */ /* 0x000fce00078e0a02 */
.L_x_24:
[----:B0-----:R-:W-:-:S06]  /*1340*/  IMAD.WIDE.U32 R2, R7, 0x4, R4 ;  /* 0x0000000407027825 */ /* 0x001fcc00078e0004 */
[----:B------:R-:W2:Y:S01]  /*1350*/  LDG.E.CONSTANT R2, desc[UR6][R2.64] ;  /* 0x0000000602027981 */ /* 0x000ea2000c1e9900 */
[----:B------:R-:W-:Y:S02]  /*1360*/  VIADD R6, R6, 0x1 ;  /* 0x0000000106067836 */ /* 0x000fe40000000000 */
[----:B------:R-:W-:Y:S02]  /*1370*/  VIADD R8, R8, 0x100 ;  /* 0x0000010008087836 */ /* 0x000fe40000000000 */
[----:B------:R-:W-:Y:S01]  /*1380*/  VIADD R7, R7, 0x100 ;  /* 0x0000010007077836 */ /* 0x000fe20000000000 */
[----:B------:R-:W-:Y:S01]  /*1390*/  ISETP.NE.AND P0, PT, R6, RZ, PT ;  /* 0x000000ff0600720c */ /* 0x000fe20003f05270 */
[----:B--2---:R-:W-:-:S12]  /*13a0*/  IMAD.IADD R21, R2, 0x1, R21 ;  /* 0x0000000102157824 */ /* 0x004fd800078e0215 */
[----:B------:R-:W-:Y:S05]  /*13b0*/  @P0 BRA `(.L_x_24) ;  /* 0xfffffffc00e00947 */ /* 0x000fea000383ffff */
.L_x_23:
[----:B------:R-:W-:Y:S05]  /*13c0*/  BSYNC.RECONVERGENT B2 ;  /* 0x0000000000027941 */ /* 0x000fea0003800200 */
.L_x_22:
[----:B------:R-:W-:Y:S05]  /*13d0*/  @!P1 BRA `(.L_x_21) ;  /* 0x0000000400749947 */ /* 0x000fea0003800000 */
[----:B------:R-:W0:Y:S01]  /*13e0*/  LDCU.64 UR4, c[0x0][0x380] ;  /* 0x00007000ff0477ac */ /* 0x000e220008000a00 */
[----:B------:R-:W-:Y:S01]  /*13f0*/  IMAD.IADD R5, R9, 0x1, -R8 ;  /* 0x0000000109057824 */ /* 0x000fe200078e0a08 */
[C---:B------:R-:W-:Y:S01]  /*1400*/  IADD3 R3, P0, PT, R8.reuse, R23, RZ ;  /* 0x0000001708037210 */ /* 0x040fe20007f1e0ff */
[----:B------:R-:W-:Y:S01]  /*1410*/  BSSY.RECONVERGENT B2, `(.L_x_25) ;  /* 0x0000033000027945 */ /* 0x000fe20003800200 */
[----:B------:R-:W-:Y:S02]  /*1420*/  IMAD.IADD R23, R8, 0x1, R23 ;  /* 0x0000000108177824 */ /* 0x000fe400078e0217 */
[----:B------:R-:W-:Y:S01]  /*1430*/  ISETP.GT.AND P1, PT, R5, 0xc00, PT ;  /* 0x00000c000500780c */ /* 0x000fe20003f24270 */
[----:B------:R-:W-:Y:S01]  /*1440*/  IMAD.X R4, RZ, RZ, RZ, P0 ;  /* 0x000000ffff047224 */ /* 0x000fe200000e06ff */
[----:B0-----:R-:W-:-:S04]  /*1450*/  LEA R2, P0, R3, UR4, 0x2 ;  /* 0x0000000403027c11 */ /* 0x001fc8000f8010ff */
[----:B------:R-:W-:Y:S02]  /*1460*/  LEA.HI.X R3, R3, UR5, R4, 0x2, P0 ;  /* 0x0000000503037c11 */ /* 0x000fe400080f1404 */
[----:B------:R-:W-:-:S05]  /*1470*/  IADD3 R2, P0, PT, R2, 0x800, RZ ;  /* 0x0000080002027810 */ /* 0x000fca0007f1e0ff */
[----:B------:R-:W-:Y:S01]  /*1480*/  IMAD.X R3, RZ, RZ, R3, P0 ;  /* 0x000000ffff037224 */ /* 0x000fe200000e0603 */
[----:B------:R-:W-:Y:S01]  /*1490*/  PLOP3.LUT P0, PT, PT, PT, PT, 0x80, 0x8 ;  /* 0x000000000008781c */ /* 0x000fe20003f0f070 */
[----:B------:R-:W-:-:S12]  /*14a0*/  @!P1 BRA `(.L_x_26) ;  /* 0x0000000000a49947 */ /* 0x000fd80003800000 */
[----:B------:R-:W-:Y:S01]  /*14b0*/  PLOP3.LUT P0, PT, PT, PT, PT, 0x8, 0x80 ;  /* 0x000000000080781c */ /* 0x000fe20003f0e170 */
[----:B------:R-:W-:-:S12]  /*14c0*/  VIADD R11, R9, 0xfffff400 ;  /* 0xfffff400090b7836 */ /* 0x000fd80000000000 */
.L_x_27:
[----:B------:R-:W0:Y:S01]  /*14d0*/  LDC.64 R4, c[0x0][0x380] ;  /* 0x0000e000ff047b82 */ /* 0x000e220000000a00 */
[C---:B------:R-:W-:Y:S01]  /*14e0*/  VIADD R27, R23.reuse, 0x400 ;  /* 0x00000400171b7836 */ /* 0x040fe20000000000 */
[----:B------:R-:W2:Y:S01]  /*14f0*/  LDG.E.CONSTANT R12, desc[UR6][R2.64+-0x400] ;  /* 0xfffc0006020c7981 */ /* 0x000ea2000c1e9900 */
[----:B------:R-:W-:-:S03]  /*1500*/  VIADD R7, R23, 0x800 ;  /* 0x0000080017077836 */ /* 0x000fc60000000000 */
[----:B------:R-:W3:Y:S04]  /*1510*/  LDG.E.CONSTANT R18, desc[UR6][R2.64] ;  /* 0x0000000602127981 */ /* 0x000ee8000c1e9900 */
[----:B------:R-:W3:Y:S04]  /*1520*/  LDG.E.CONSTANT R17, desc[UR6][R2.64+0x400] ;  /* 0x0004000602117981 */ /* 0x000ee8000c1e9900 */
[----:B------:R-:W4:Y:S01]  /*1530*/  LDG.E.CONSTANT R15, desc[UR6][R2.64+0xc00] ;  /* 0x000c0006020f7981 */ /* 0x000f22000c1e9900 */
[----:B------:R-:W-:-:S03]  /*1540*/  VIADD R29, R23, 0xc00 ;  /* 0x00000c00171d7836 */ /* 0x000fc60000000000 */
[----:B------:R-:W5:Y:S04]  /*1550*/  LDG.E.CONSTANT R14, desc[UR6][R2.64+0x1000] ;  /* 0x00100006020e7981 */ /* 0x000f68000c1e9900 */
[----:B------:R-:W5:Y:S01]  /*1560*/  LDG.E.CONSTANT R13, desc[UR6][R2.64+0x1400] ;  /* 0x00140006020d7981 */ /* 0x000f62000c1e9900 */
[----:B0-----:R-:W-:-:S03]  /*1570*/  IMAD.WIDE.U32 R24, R23, 0x4, R4 ;  /* 0x0000000417187825 */ /* 0x001fc600078e0004 */
[----:B------:R-:W5:Y:S04]  /*1580*/  LDG.E.CONSTANT R19, desc[UR6][R2.64+0x1c00] ;  /* 0x001c000602137981 */ /* 0x000f68000c1e9900 */
[----:B------:R-:W2:Y:S01]  /*1590*/  LDG.E.CONSTANT R10, desc[UR6][R24.64] ;  /* 0x00000006180a7981 */ /* 0x000ea2000c1e9900 */
[----:B------:R-:W-:-:S03]  /*15a0*/  IMAD.WIDE.U32 R26, R27, 0x4, R4 ;  /* 0x000000041b1a7825 */ /* 0x000fc600078e0004 */
[----:B------:R-:W5:Y:S01]  /*15b0*/  LDG.E.CONSTANT R20, desc[UR6][R2.64+0x2400] ;  /* 0x0024000602147981 */ /* 0x000f62000c1e9900 */
[----:B------:R-:W-:-:S03]  /*15c0*/  IMAD.WIDE.U32 R6, R7, 0x4, R4 ;  /* 0x0000000407067825 */ /* 0x000fc600078e0004 */
[----:B------:R-:W4:Y:S01]  /*15d0*/  LDG.E.CONSTANT R16, desc[UR6][R26.64] ;  /* 0x000000061a107981 */ /* 0x000f22000c1e9900 */
[----:B------:R-:W-:-:S03]  /*15e0*/  IMAD.WIDE.U32 R4, R29, 0x4, R4 ;  /* 0x000000041d047825 */ /* 0x000fc600078e0004 */
[----:B------:R-:W5:Y:S04]  /*15f0*/  LDG.E.CONSTANT R6, desc[UR6][R6.64] ;  /* 0x0000000606067981 */ /* 0x000f68000c1e9900 */
[----:B------:R-:W5:Y:S04]  /*1600*/  LDG.E.CONSTANT R25, desc[UR6][R2.64+0x2000] ;  /* 0x0020000602197981 */ /* 0x000f68000c1e9900 */
[----:B------:R0:W5:Y:S04]  /*1610*/  LDG.E.CONSTANT R5, desc[UR6][R4.64] ;  /* 0x0000000604057981 */ /* 0x000168000c1e9900 */
[----:B------:R-:W5:Y:S04]  /*1620*/  LDG.E.CONSTANT R24, desc[UR6][R2.64+0x2c00] ;  /* 0x002c000602187981 */ /* 0x000f68000c1e9900 */
[----:B------:R-:W5:Y:S04]  /*1630*/  LDG.E.CONSTANT R27, desc[UR6][R2.64+0x3000] ;  /* 0x00300006021b7981 */ /* 0x000f68000c1e9900 */
[----:B------:R1:W5:Y:S01]  /*1640*/  LDG.E.CONSTANT R22, desc[UR6][R2.64+0x3400] ;  /* 0x0034000602167981 */ /* 0x000362000c1e9900 */
[----:B------:R-:W-:-:S05]  /*1650*/  VIADD R8, R8, 0x1000 ;  /* 0x0000100008087836 */ /* 0x000fca0000000000 */
[----:B------:R-:W-:Y:S02]  /*1660*/  ISETP.GE.AND P1, PT, R8, R11, PT ;  /* 0x0000000b0800720c */ /* 0x000fe40003f26270 */
[----:B0-----:R-:W-:Y:S01]  /*1670*/  IADD3 R4, P2, PT, R2, 0x4000, RZ ;  /* 0x0000400002047810 */ /* 0x001fe20007f5e0ff */
[----:B------:R-:W-:-:S04]  /*1680*/  VIADD R23, R23, 0x1000 ;  /* 0x0000100017177836 */ /* 0x000fc80000000000 */
[----:B-1----:R-:W-:Y:S02]  /*1690*/  IMAD.X R3, RZ, RZ, R3, P2 ;  /* 0x000000ffff037224 */ /* 0x002fe400010e0603 */
[----:B------:R-:W-:Y:S01]  /*16a0*/  IMAD.MOV.U32 R2, RZ, RZ, R4 ;  /* 0x000000ffff027224 */ /* 0x000fe200078e0004 */
[----:B--2---:R-:W-:-:S04]  /*16b0*/  IADD3 R10, PT, PT, R12, R10, R21 ;  /* 0x0000000a0c0a7210 */ /* 0x004fc80007ffe015 */
[----:B---3--:R-:W-:-:S04]  /*16c0*/  IADD3 R10, PT, PT, R17, R18, R10 ;  /* 0x00000012110a7210 */ /* 0x008fc80007ffe00a */
[----:B----4-:R-:W-:-:S04]  /*16d0*/  IADD3 R10, PT, PT, R15, R16, R10 ;  /* 0x000000100f0a7210 */ /* 0x010fc80007ffe00a */
[----:B-----5:R-:W-:-:S04]  /*16e0*/  IADD3 R10, PT, PT, R13, R14, R10 ;  /* 0x0000000e0d0a7210 */ /* 0x020fc80007ffe00a */
[----:B------:R-:W-:-:S04]  /*16f0*/  IADD3 R6, PT, PT, R19, R6, R10 ;  /* 0x0000000613067210 */ /* 0x000fc80007ffe00a */
[----:B------:R-:W-:-:S04]  /*1700*/  IADD3 R6, PT, PT, R20, R25, R6 ;  /* 0x0000001914067210 */ /* 0x000fc80007ffe006 */
[----:B------:R-:W-:-:S04]  /*1710*/  IADD3 R5, PT, PT, R24, R5, R6 ;  /* 0x0000000518057210 */ /* 0x000fc80007ffe006 */
[----:B------:R-:W-:Y:S01]  /*1720*/  IADD3 R21, PT, PT, R22, R27, R5 ;  /* 0x0000001b16157210 */ /* 0x000fe20007ffe005 */
[----:B------:R-:W-:Y:S06]  /*1730*/  @!P1 BRA `(.L_x_27) ;  /* 0xfffffffc00649947 */ /* 0x000fec000383ffff */
.L_x_26:
[----:B------:R-:W-:Y:S05]  /*1740*/  BSYNC.RECONVERGENT B2 ;  /* 0x0000000000027941 */ /* 0x000fea0003800200 */
.L_x_25:
[----:B------:R-:W-:Y:S01]  /*1750*/  IMAD.IADD R4, R9, 0x1, -R8 ;  /* 0x0000000109047824 */ /* 0x000fe200078e0a08 */
[----:B------:R-:W-:Y:S04]  /*1760*/  BSSY.RECONVERGENT B2, `(.L_x_28) ;  /* 0x000001a000027945 */ /* 0x000fe80003800200 */
[----:B------:R-:W-:-:S13]  /*1770*/  ISETP.GT.AND P1, PT, R4, 0x400, PT ;  /* 0x000004000400780c */ /* 0x000fda0003f24270 */
[----:B------:R-:W-:Y:S05]  /*1780*/  @!P1 BRA `(.L_x_29) ;  /* 0x00000000005c9947 */ /* 0x000fea0003800000 */
[----:B------:R-:W0:Y:S01]  /*1790*/  LDC.64 R6, c[0x0][0x380] ;  /* 0x0000e000ff067b82 */ /* 0x000e220000000a00 */
[C---:B------:R-:W-:Y:S01]  /*17a0*/  VIADD R11, R23.reuse, 0x400 ;  /* 0x00000400170b7836 */ /* 0x040fe20000000000 */
[----:B------:R-:W2:Y:S04]  /*17b0*/  LDG.E.CONSTANT R10, desc[UR6][R2.64+-0x400] ;  /* 0xfffc0006020a7981 */ /* 0x000ea8000c1e9900 */
[----:B------:R-:W3:Y:S04]  /*17c0*/  LDG.E.CONSTANT R12, desc[UR6][R2.64+0x400] ;  /* 0x00040006020c7981 */ /* 0x000ee8000c1e9900 */
[----:B------:R-:W4:Y:S04]  /*17d0*/  LDG.E.CONSTANT R13, desc[UR6][R2.64+0xc00] ;  /* 0x000c0006020d7981 */ /* 0x000f28000c1e9900 */
[----:B------:R-:W5:Y:S04]  /*17e0*/  LDG.E.CONSTANT R15, desc[UR6][R2.64+0x1000] ;  /* 0x00100006020f7981 */ /* 0x000f68000c1e9900 */
[----:B------:R1:W5:Y:S01]  /*17f0*/  LDG.E.CONSTANT R14, desc[UR6][R2.64+0x1400] ;  /* 0x00140006020e7981 */ /* 0x000362000c1e9900 */
[----:B0-----:R-:W-:-:S04]  /*1800*/  IMAD.WIDE.U32 R4, R23, 0x4, R6 ;  /* 0x0000000417047825 */ /* 0x001fc800078e0006 */
[----:B------:R-:W-:Y:S02]  /*1810*/  IMAD.WIDE.U32 R6, R11, 0x4, R6 ;  /* 0x000000040b067825 */ /* 0x000fe400078e0006 */
[----:B------:R-:W2:Y:S04]  /*1820*/  LDG.E.CONSTANT R4, desc[UR6][R4.64] ;  /* 0x0000000604047981 */ /* 0x000ea8000c1e9900 */
[----:B------:R-:W3:Y:S04]  /*1830*/  LDG.E.CONSTANT R11, desc[UR6][R2.64] ;  /* 0x00000006020b7981 */ /* 0x000ee8000c1e9900 */
[----:B------:R-:W4:Y:S01]  /*1840*/  LDG.E.CONSTANT R7, desc[UR6][R6.64] ;  /* 0x0000000606077981 */ /* 0x000f22000c1e9900 */
[----:B------:R-:W-:Y:S01]  /*1850*/  PLOP3.LUT P0, PT, PT, PT, PT, 0x8, 0x80 ;  /* 0x000000000080781c */ /* 0x000fe20003f0e170 */
[----:B------:R-:W-:-:S02]  /*1860*/  VIADD R8, R8, 0x800 ;  /* 0x0000080008087836 */ /* 0x000fc40000000000 */
[----:B------:R-:W-:Y:S01]  /*1870*/  VIADD R23, R23, 0x800 ;  /* 0x0000080017177836 */ /* 0x000fe20000000000 */
[----:B--2---:R-:W-:Y:S02]  /*1880*/  IADD3 R10, PT, PT, R10, R4, R21 ;  /* 0x000000040a0a7210 */ /* 0x004fe40007ffe015 */
[----:B------:R-:W-:Y:S02]  /*1890*/  IADD3 R4, P1, PT, R2, 0x2000, RZ ;  /* 0x0000200002047810 */ /* 0x000fe40007f3e0ff */
[----:B---3--:R-:W-:-:S03]  /*18a0*/  IADD3 R10, PT, PT, R12, R11, R10 ;  /* 0x0000000b0c0a7210 */ /* 0x008fc60007ffe00a */
[----:B------:R-:W-:Y:S01]  /*18b0*/  IMAD.X R5, RZ, RZ, R3, P1 ;  /* 0x000000ffff057224 */ /* 0x000fe200008e0603 */
[----:B----4-:R-:W-:Y:S01]  /*18c0*/  IADD3 R10, PT, PT, R13, R7, R10 ;  /* 0x000000070d0a7210 */ /* 0x010fe20007ffe00a */
[----:B-1----:R-:W-:Y:S02]  /*18d0*/  IMAD.MOV.U32 R2, RZ, RZ, R4 ;  /* 0x000000ffff027224 */ /* 0x002fe400078e0004 */
[----:B------:R-:W-:Y:S01]  /*18e0*/  IMAD.MOV.U32 R3, RZ, RZ, R5 ;  /* 0x000000ffff037224 */ /* 0x000fe200078e0005 */
[----:B-----5:R-:W-:-:S07]  /*18f0*/  IADD3 R21, PT, PT, R14, R15, R10 ;  /* 0x0000000f0e157210 */ /* 0x020fce0007ffe00a */
.L_x_29:
[----:B------:R-:W-:Y:S05]  /*1900*/  BSYNC.RECONVERGENT B2 ;  /* 0x0000000000027941 */ /* 0x000fea0003800200 */
.L_x_28:
[----:B------:R-:W-:-:S13]  /*1910*/  ISETP.LT.OR P0, PT, R8, R9, P0 ;  /* 0x000000090800720c */ /* 0x000fda0000701670 */
[----:B------:R-:W-:Y:S05]  /*1920*/  @!P0 BRA `(.L_x_21) ;  /* 0x0000000000208947 */ /* 0x000fea0003800000 */
[----:B------:R-:W0:Y:S01]  /*1930*/  LDC.64 R4, c[0x0][0x380] ;  /* 0x0000e000ff047b82 */ /* 0x000e220000000a00 */
[----:B------:R-:W2:Y:S04]  /*1940*/  LDG.E.CONSTANT R6, desc[UR6][R2.64+-0x400] ;  /* 0xfffc000602067981 */ /* 0x000ea8000c1e9900 */
[----:B------:R-:W3:Y:S04]  /*1950*/  LDG.E.CONSTANT R7, desc[UR6][R2.64] ;  /* 0x0000000602077981 */ /* 0x000ee8000c1e9900 */
[----:B------:R-:W3:Y:S01]  /*1960*/  LDG.E.CONSTANT R8, desc[UR6][R2.64+0x400] ;  /* 0x0004000602087981 */ /* 0x000ee2000c1e9900 */
[----:B0-----:R-:W-:-:S06]  /*1970*/  IMAD.WIDE.U32 R4, R23, 0x4, R4 ;  /* 0x0000000417047825 */ /* 0x001fcc00078e0004 */
[----:B------:R-:W2:Y:S02]  /*1980*/  LDG.E.CONSTANT R4, desc[UR6][R4.64] ;  /* 0x0000000604047981 */ /* 0x000ea4000c1e9900 */
[----:B--2---:R-:W-:-:S04]  /*1990*/  IADD3 R6, PT, PT, R6, R4, R21 ;  /* 0x0000000406067210 */ /* 0x004fc80007ffe015 */
[----:B---3--:R-:W-:-:S07]  /*19a0*/  IADD3 R21, PT, PT, R8, R7, R6 ;  /* 0x0000000708157210 */ /* 0x008fce0007ffe006 */
.L_x_21:
[----:B------:R-:W-:Y:S05]  /*19b0*/  BSYNC.RECONVERGENT B1 ;  /* 0x0000000000017941 */ /* 0x000fea0003800200 */
.L_x_19:
[----:B------:R-:W0:Y:S01]  /*19c0*/  S2R R8, SR_LANEID ;  /* 0x0000000000087919 */ /* 0x000e220000000000 */
[----:B------:R-:W1:Y:S01]  /*19d0*/  SHFL.DOWN PT, R2, R21, 0x1, 0x1f ;  /* 0x08201f0015027f89 */ /* 0x000e6200000e0000 */
[C---:B0-----:R-:W-:Y:S02]  /*19e0*/  ISETP.GT.AND P0, PT, R8.reuse, 0x1e, PT ;  /* 0x0000001e0800780c */ /* 0x041fe40003f04270 */
[----:B------:R-:W-:Y:S02]  /*19f0*/  ISETP.NE.AND P1, PT, R8, RZ, PT ;  /* 0x000000ff0800720c */ /* 0x000fe40003f25270 */
[----:B-1----:R-:W-:Y:S02]  /*1a00*/  SEL R2, R2, RZ, !P0 ;  /* 0x000000ff02027207 */ /* 0x002fe40004000000 */
[----:B------:R-:W-:-:S03]  /*1a10*/  ISETP.GT.AND P0, PT, R8, 0x1d, PT ;  /* 0x0000001d0800780c */ /* 0x000fc60003f04270 */
[----:B------:R-:W-:-:S05]  /*1a20*/  IMAD.IADD R2, R2, 0x1, R21 ;  /* 0x0000000102027824 */ /* 0x000fca00078e0215 */
[----:B------:R-:W0:Y:S01]  /*1a30*/  SHFL.DOWN PT, R3, R2, 0x2, 0x1f ;  /* 0x08401f0002037f89 */ /* 0x000e2200000e0000 */
[----:B------:R-:W-:Y:S01]  /*1a40*/  @!P1 MOV R6, 0x400 ;  /* 0x0000040000069802 */ /* 0x000fe20000000f00 */
[----:B------:R-:W1:Y:S01]  /*1a50*/  @!P1 S2R R7, SR_CgaCtaId ;  /* 0x0000000000079919 */ /* 0x000e620000008800 */
[----:B0-----:R-:W-:Y:S02]  /*1a60*/  SEL R3, R3, RZ, !P0 ;  /* 0x000000ff03037207 */ /* 0x001fe40004000000 */
[----:B------:R-:W-:-:S03]  /*1a70*/  ISETP.GT.AND P0, PT, R8, 0x1b, PT ;  /* 0x0000001b0800780c */ /* 0x000fc60003f04270 */
[----:B------:R-:W-:-:S05]  /*1a80*/  IMAD.IADD R3, R2, 0x1, R3 ;  /* 0x0000000102037824 */ /* 0x000fca00078e0203 */
[----:B------:R-:W0:Y:S01]  /*1a90*/  SHFL.DOWN PT, R4, R3, 0x4, 0x1f ;  /* 0x08801f0003047f89 */ /* 0x000e2200000e0000 */
[----:B-1----:R-:W-:Y:S02]  /*1aa0*/  @!P1 LEA R6, R7, R6, 0x18 ;  /* 0x0000000607069211 */ /* 0x002fe400078ec0ff */
[----:B0-----:R-:W-:Y:S02]  /*1ab0*/  SEL R4, R4, RZ, !P0 ;  /* 0x000000ff04047207 */ /* 0x001fe40004000000 */
[----:B------:R-:W-:-:S03]  /*1ac0*/  ISETP.GT.AND P0, PT, R8, 0x17, PT ;  /* 0x000000170800780c */ /* 0x000fc60003f04270 */
[----:B------:R-:W-:Y:S01]  /*1ad0*/  IMAD.IADD R4, R3, 0x1, R4 ;  /* 0x0000000103047824 */ /* 0x000fe200078e0204 */
[----:B------:R-:W-:-:S04]  /*1ae0*/  @!P1 SHF.R.U32.HI R3, RZ, 0x3, R0 ;  /* 0x00000003ff039819 */ /* 0x000fc80000011600 */
        /* <DEDUP_REMOVED lines=13> */
[----:B------:R-:W0:Y:S01]  /*1bc0*/  S2UR UR5, SR_CgaCtaId ;  /* 0x00000000000579c3 */ /* 0x000e220000008800 */
[----:B------:R-:W-:Y:S02]  /*1bd0*/  UMOV UR4, 0x400 ;  /* 0x0000040000047882 */ /* 0x000fe40000000000 */
[----:B0-----:R-:W-:-:S09]  /*1be0*/  ULEA UR4, UR5, UR4, 0x18 ;  /* 0x0000000405047291 */ /* 0x001fd2000f8ec0ff */
[----:B------:R-:W-:Y:S04]  /*1bf0*/  LDS R0, [UR4+0xc] ;  /* 0x00000c04ff007984 */ /* 0x000fe80008000800 */
[----:B---3--:R-:W0:Y:S04]  /*1c00*/  LDS.128 R4, [UR4+0x10] ;  /* 0x00001004ff047984 */ /* 0x008e280008000c00 */
[----:B------:R-:W1:Y:S01]  /*1c10*/  LDS.64 R8, [UR4+0x20] ;  /* 0x00002004ff087984 */ /* 0x000e620008000a00 */
[----:B0-----:R-:W-:-:S04]  /*1c20*/  IADD3 R0, PT, PT, R4, R0, R3 ;  /* 0x0000000004007210 */ /* 0x001fc80007ffe003 */
[----:B------:R-:W-:-:S04]  /*1c30*/  IADD3 R0, PT, PT, R6, R0, R5 ;  /* 0x0000000006007210 */ /* 0x000fc80007ffe005 */
[----:B-1----:R-:W-:-:S05]  /*1c40*/  IADD3 R0, PT, PT, R8, R0, R7 ;  /* 0x0000000008007210 */ /* 0x002fca0007ffe007 */
[----:B------:R-:W-:Y:S01]  /*1c50*/  IMAD.IADD R3, R0, 0x1, R9 ;  /* 0x0000000100037824 */ /* 0x000fe200078e0209 */
[----:B------:R-:W-:Y:S06]  /*1c60*/  BRA `(.L_x_17) ;  /* 0x0000001c00307947 */ /* 0x000fec0003800000 */
.L_x_2:
        /* <DEDUP_REMOVED lines=12> */
.L_x_32:
[----:B------:R-:W-:Y:S05]  /*1d30*/  BSYNC.RECONVERGENT B1 ;  /* 0x0000000000017941 */ /* 0x000fea0003800200 */
.L_x_31:
        /* <DEDUP_REMOVED lines=16> */
.L_x_37:
        /* <DEDUP_REMOVED lines=9> */
.L_x_36:
[----:B------:R-:W-:Y:S05]  /*1ed0*/  BSYNC.RECONVERGENT B2 ;  /* 0x0000000000027941 */ /* 0x000fea0003800200 */
.L_x_35:
        /* <DEDUP_REMOVED lines=8> */
.L_x_40:
        /* <DEDUP_REMOVED lines=35> */
.L_x_39:
[----:B------:R-:W-:Y:S05]  /*2190*/  BSYNC.RECONVERGENT B2 ;  /* 0x0000000000027941 */ /* 0x000fea0003800200 */
.L_x_38:
        /* <DEDUP_REMOVED lines=22> */
.L_x_42:
[----:B------:R-:W-:Y:S05]  /*2300*/  BSYNC.RECONVERGENT B2 ;  /* 0x0000000000027941 */ /* 0x000fea0003800200 */
.L_x_41:
        /* <DEDUP_REMOVED lines=10> */
.L_x_34:
[----:B------:R-:W-:Y:S05]  /*23b0*/  BSYNC.RECONVERGENT B1 ;  /* 0x0000000000017941 */ /* 0x000fea0003800200 */
.L_x_33:
        /* <DEDUP_REMOVED lines=38> */
[----:B------:R-:W0:Y:S04]  /*2620*/  LDS.128 R4, [UR4+0x10] ;  /* 0x00001004ff047984 */ /* 0x000e280008000c00 */
[----:B------:R-:W1:Y:S01]  /*2630*/  LDS.64 R8, [UR4+0x20] ;  /* 0x00002004ff087984 */ /* 0x000e620008000a00 */
[----:B0-----:R-:W-:-:S04]  /*2640*/  IADD3 R0, PT, PT, R4, R0, R3 ;  /* 0x0000000004007210 */ /* 0x001fc80007ffe003 */
[----:B------:R-:W-:-:S04]  /*2650*/  IADD3 R0, PT, PT, R6, R0, R5 ;  /* 0x0000000006007210 */ /* 0x000fc80007ffe005 */
[----:B-1----:R-:W-:-:S05]  /*2660*/  IADD3 R0, PT, PT, R8, R0, R7 ;  /* 0x0000000008007210 */ /* 0x002fca0007ffe007 */
[----:B--2---:R-:W-:Y:S01]  /*2670*/  IMAD.IADD R3, R0, 0x1, R9 ;  /* 0x0000000100037824 */ /* 0x004fe200078e0209 */
[----:B------:R-:W-:Y:S06]  /*2680*/  BRA `(.L_x_17) ;  /* 0x0000001000a87947 */ /* 0x000fec0003800000 */
.L_x_43:
        /* <DEDUP_REMOVED lines=16> */
[----:B------:R-:W1:Y:S02]  /*2790*/  SHFL.DOWN PT, R2, R3, 0x2, R7 ;  /* 0x0840000003027989 */ /* 0x000e6400000e0007 */
[----:B-1----:R-:W-:Y:S02]  /*27a0*/  SEL R2, R2, RZ, !P0 ;  /* 0x000000ff02027207 */ /* 0x002fe40004000000 */
[----:B------:R-:W-:-:S03]  /*27b0*/  ISETP.GT.AND P0, PT, R8, R7, PT ;  /* 0x000000070800720c */ /* 0x000fc60003f04270 */
[----:B------:R-:W-:Y:S01]  /*27c0*/  IMAD.IADD R2, R3, 0x1, R2 ;  /* 0x0000000103027824 */ /* 0x000fe200078e0202 */
[----:B------:R-:W-:-:S04]  /*27d0*/  @!P1 SHF.R.U32.HI R3, RZ, 0x3, R9 ;  /* 0x00000003ff039819 */ /* 0x000fc80000011609 */
[----:B------:R-:W1:Y:S02]  /*27e0*/  SHFL.DOWN PT, R4, R2, 0x4, R7 ;  /* 0x0880000002047989 */ /* 0x000e6400000e0007 */
[----:B-1----:R-:W-:Y:S01]  /*27f0*/  SEL R5, R4, RZ, !P0 ;  /* 0x000000ff04057207 */ /* 0x002fe20004000000 */
[C---:B------:R-:W-:Y:S02]  /*2800*/  VIADD R4, R6.reuse, 0x8 ;  /* 0x0000000806047836 */ /* 0x040fe40000000000 */
[----:B------:R-:W-:Y:S02]  /*2810*/  VIADD R6, R6, 0x10 ;  /* 0x0000001006067836 */ /* 0x000fe40000000000 */
[----:B------:R-:W-:Y:S01]  /*2820*/  IMAD.IADD R5, R2, 0x1, R5 ;  /* 0x0000000102057824 */ /* 0x000fe200078e0205 */
[----:B------:R-:W-:Y:S02]  /*2830*/  ISETP.GT.AND P0, PT, R4, R7, PT ;  /* 0x000000070400720c */ /* 0x000fe40003f04270 */
[----:B------:R-:W-:-:S02]  /*2840*/  @!P1 MOV R4, 0x400 ;  /* 0x0000040000049802 */ /* 0x000fc40000000f00 */
[----:B------:R-:W1:Y:S02]  /*2850*/  SHFL.DOWN PT, R0, R5, 0x8, R7 ;  /* 0x0900000005007989 */ /* 0x000e6400000e0007 */
[----:B0-----:R-:W-:Y:S02]  /*2860*/  @!P1 LEA R11, R11, R4, 0x18 ;  /* 0x000000040b0b9211 */ /* 0x001fe400078ec0ff */
[----:B------:R-:W-:-:S05]  /*2870*/  @!P1 LOP3.LUT R4, R3, 0x7c, RZ, 0xc0, !PT ;  /* 0x0000007c03049812 */ /* 0x000fca00078ec0ff */
[----:B------:R-:W-:Y:S01]  /*2880*/  @!P1 IMAD.IADD R4, R4, 0x1, R11 ;  /* 0x0000000104049824 */ /* 0x000fe200078e020b */
[----:B-1----:R-:W-:Y:S02]  /*2890*/  SEL R0, R0, RZ, !P0 ;  /* 0x000000ff00007207 */ /* 0x002fe40004000000 */
        /* <DEDUP_REMOVED lines=15> */
[----:B-1----:R-:W0:Y:S04]  /*2990*/  LDS.128 R4, [UR4+0x10] ;  /* 0x00001004ff047984 */ /* 0x002e280008000c00 */
        /* <DEDUP_REMOVED lines=18> */
.L_x_30:
[----:B------:R-:W0:Y:S01]  /*2ac0*/  S2R R0, SR_TID.X ;  /* 0x0000000000007919 */ /* 0x000e220000002100 */
[----:B------:R-:W0:Y:S02]  /*2ad0*/  LDC.64 R2, c[0x0][0x380] ;  /* 0x0000e000ff027b82 */ /* 0x000e240000000a00 */
[----:B0-----:R-:W-:-:S05]  /*2ae0*/  IMAD.WIDE.U32 R2, R0, 0x4, R2 ;  /* 0x0000000400027825 */ /* 0x001fca00078e0002 */
[----:B------:R-:W2:Y:S04]  /*2af0*/  LDG.E.CONSTANT R19, desc[UR6][R2.64] ;  /* 0x0000000602137981 */ /* 0x000ea8000c1e9900 */
[----:B------:R-:W2:Y:S04]  /*2b00*/  LDG.E.CONSTANT R4, desc[UR6][R2.64+0x400] ;  /* 0x0004000602047981 */ /* 0x000ea8000c1e9900 */
[----:B------:R-:W2:Y:S04]  /*2b10*/  LDG.E.CONSTANT R5, desc[UR6][R2.64+0x800] ;  /* 0x0008000602057981 */ /* 0x000ea8000c1e9900 */
[----:B------:R-:W3:Y:S04]  /*2b20*/  LDG.E.CONSTANT R6, desc[UR6][R2.64+0xc00] ;  /* 0x000c000602067981 */ /* 0x000ee8000c1e9900 */
[----:B------:R-:W3:Y:S04]  /*2b30*/  LDG.E.CONSTANT R7, desc[UR6][R2.64+0x1000] ;  /* 0x0010000602077981 */ /* 0x000ee8000c1e9900 */
[----:B------:R-:W4:Y:S04]  /*2b40*/  LDG.E.CONSTANT R8, desc[UR6][R2.64+0x1400] ;  /* 0x0014000602087981 */ /* 0x000f28000c1e9900 */
[----:B------:R-:W4:Y:S04]  /*2b50*/  LDG.E.CONSTANT R9, desc[UR6][R2.64+0x1800] ;  /* 0x0018000602097981 */ /* 0x000f28000c1e9900 */
[----:B------:R-:W5:Y:S04]  /*2b60*/  LDG.E.CONSTANT R10, desc[UR6][R2.64+0x1c00] ;  /* 0x001c0006020a7981 */ /* 0x000f68000c1e9900 */
[----:B------:R-:W5:Y:S04]  /*2b70*/  LDG.E.CONSTANT R11, desc[UR6][R2.64+0x2000] ;  /* 0x00200006020b7981 */ /* 0x000f68000c1e9900 */
[----:B------:R-:W5:Y:S04]  /*2b80*/  LDG.E.CONSTANT R12, desc[UR6][R2.64+0x2400] ;  /* 0x00240006020c7981 */ /* 0x000f68000c1e9900 */
[----:B------:R-:W5:Y:S04]  /*2b90*/  LDG.E.CONSTANT R13, desc[UR6][R2.64+0x2800] ;  /* 0x00280006020d7981 */ /* 0x000f68000c1e9900 */
[----:B------:R-:W5:Y:S04]  /*2ba0*/  LDG.E.CONSTANT R14, desc[UR6][R2.64+0x2c00] ;  /* 0x002c0006020e7981 */ /* 0x000f68000c1e9900 */
[----:B------:R-:W5:Y:S04]  /*2bb0*/  LDG.E.CONSTANT R15, desc[UR6][R2.64+0x3000] ;  /* 0x00300006020f7981 */ /* 0x000f68000c1e9900 */
[----:B------:R-:W5:Y:S04]  /*2bc0*/  LDG.E.CONSTANT R16, desc[UR6][R2.64+0x3400] ;  /* 0x0034000602107981 */ /* 0x000f68000c1e9900 */
[----:B------:R-:W5:Y:S04]  /*2bd0*/  LDG.E.CONSTANT R17, desc[UR6][R2.64+0x3800] ;  /* 0x0038000602117981 */ /* 0x000f68000c1e9900 */
[----:B------:R-:W5:Y:S01]  /*2be0*/  LDG.E.CONSTANT R18, desc[UR6][R2.64+0x3c00] ;  /* 0x003c000602127981 */ /* 0x000f62000c1e9900 */
[----:B------:R-:W-:-:S02]  /*2bf0*/  ISETP.GE.U32.AND P0, PT, R20, 0x2000, PT ;  /* 0x000020001400780c */ /* 0x000fc40003f06070 */
[----:B--2---:R-:W-:-:S04]  /*2c00*/  IADD3 R4, PT, PT, R5, R4, R19 ;  /* 0x0000000405047210 */ /* 0x004fc80007ffe013 */
[----:B---3--:R-:W-:-:S04]  /*2c10*/  IADD3 R4, PT, PT, R7, R6, R4 ;  /* 0x0000000607047210 */ /* 0x008fc80007ffe004 */
[----:B----4-:R-:W-:-:S04]  /*2c20*/  IADD3 R4, PT, PT, R9, R8, R4 ;  /* 0x0000000809047210 */ /* 0x010fc80007ffe004 */
[----:B-----5:R-:W-:Y:S01]  /*2c30*/  IADD3 R4, PT, PT, R11, R10, R4 ;  /* 0x0000000a0b047210 */ /* 0x020fe20007ffe004 */
[----:B------:R-:W-:-:S03]  /*2c40*/  IMAD.MOV.U32 R11, RZ, RZ, 0x1000 ;  /* 0x00001000ff0b7424 */ /* 0x000fc600078e00ff */
[----:B------:R-:W-:-:S04]  /*2c50*/  IADD3 R4, PT, PT, R13, R12, R4 ;  /* 0x0000000c0d047210 */ /* 0x000fc80007ffe004 */
[----:B------:R-:W-:-:S04]  /*2c60*/  IADD3 R4, PT, PT, R15, R14, R4 ;  /* 0x0000000e0f047210 */ /* 0x000fc80007ffe004 */
[----:B------:R-:W-:-:S05]  /*2c70*/  IADD3 R17, PT, PT, R17, R16, R4 ;  /* 0x0000001011117210 */ /* 0x000fca0007ffe004 */
[----:B------:R-:W-:Y:S01]  /*2c80*/  IMAD.IADD R8, R18, 0x1, R17 ;  /* 0x0000000112087824 */ /* 0x000fe200078e0211 */
[----:B------:R-:W-:Y:S06]  /*2c90*/  @!P0 BRA `(.L_x_44) ;  /* 0x00000000008c8947 */ /* 0x000fec0003800000 */
[----:B------:R-:W0:Y:S01]  /*2ca0*/  LDC R7, c[0x0][0x390] ;  /* 0x0000e400ff077b82 */ /* 0x000e220000000800 */
[----:B------:R-:W-:Y:S02]  /*2cb0*/  VIADD R6, R20, 0xfffff000 ;  /* 0xfffff00014067836 */ /* 0x000fe40000000000 */
[----:B------:R-:W-:-:S07]  /*2cc0*/  IMAD.MOV.U32 R11, RZ, RZ, 0x1000 ;  /* 0x00001000ff0b7424 */ /* 0x000fce00078e00ff */
.L_x_46:
[----:B------:R-:W-:-:S05]  /*2cd0*/  IMAD.WIDE R4, R11, 0x4, R2 ;  /* 0x000000040b047825 */ /* 0x000fca00078e0202 */
        /* <DEDUP_REMOVED lines=16> */
[----:B--2---:R-:W-:-:S04]  /*2de0*/  IADD3 R18, PT, PT, R18, R19, R8 ;  /* 0x0000001312127210 */ /* 0x004fc80007ffe008 */
[----:B---3--:R-:W-:Y:S01]  /*2df0*/  IADD3 R18, PT, PT, R21, R20, R18 ;  /* 0x0000001415127210 */ /* 0x008fe20007ffe012 */
[----:B0-----:R-:W-:-:S04]  /*2e00*/  IMAD.MOV.U32 R20, RZ, RZ, R7 ;  /* 0x000000ffff147224 */ /* 0x001fc800078e0007 */
[----:B------:R-:W-:Y:S01]  /*2e10*/  IMAD.IADD R8, R20, 0x1, -R11 ;  /* 0x0000000114087824 */ /* 0x000fe200078e0a0b */
[----:B----4-:R-:W-:-:S04]  /*2e20*/  IADD3 R18, PT, PT, R23, R22, R18 ;  /* 0x0000001617127210 */ /* 0x010fc80007ffe012 */
[----:B------:R-:W-:Y:S02]  /*2e30*/  ISETP.GE.AND P0, PT, R8, 0x1000, PT ;  /* 0x000010000800780c */ /* 0x000fe40003f06270 */
[----:B-----5:R-:W-:-:S04]  /*2e40*/  IADD3 R18, PT, PT, R25, R24, R18 ;  /* 0x0000001819127210 */ /* 0x020fc80007ffe012 */
[----:B------:R-:W-:-:S04]  /*2e50*/  IADD3 R14, PT, PT, R14, R17, R18 ;  /* 0x000000110e0e7210 */ /* 0x000fc80007ffe012 */
[----:B------:R-:W-:-:S04]  /*2e60*/  IADD3 R12, PT, PT, R15, R12, R14 ;  /* 0x0000000c0f0c7210 */ /* 0x000fc80007ffe00e */
[----:B------:R-:W-:-:S04]  /*2e70*/  IADD3 R10, PT, PT, R10, R13, R12 ;  /* 0x0000000d0a0a7210 */ /* 0x000fc80007ffe00c */
[----:B------:R-:W-:Y:S01]  /*2e80*/  IADD3 R8, PT, PT, R16, R9, R10 ;  /* 0x0000000910087210 */ /* 0x000fe20007ffe00a */
[----:B------:R-:W-:Y:S06]  /*2e90*/  @!P0 BRA `(.L_x_45) ;  /* 0x0000000400fc8947 */ /* 0x000fec0003800000 */
[----:B------:R-:W-:-:S05]  /*2ea0*/  VIADD R11, R11, 0x1000 ;  /* 0x000010000b0b7836 */ /* 0x000fca0000000000 */
[----:B------:R-:W-:-:S13]  /*2eb0*/  ISETP.GT.AND P0, PT, R11, R6, PT ;  /* 0x000000060b00720c */ /* 0x000fda0003f04270 */
[----:B------:R-:W-:Y:S05]  /*2ec0*/  @!P0 BRA `(.L_x_46) ;  /* 0xfffffffc00808947 */ /* 0x000fea000383ffff */
.L_x_44:
        /* <DEDUP_REMOVED lines=20> */
.L_x_50:
        /* <DEDUP_REMOVED lines=8> */
.L_x_49:
[----:B------:R-:W-:Y:S05]  /*3090*/  BSYNC.RECONVERGENT B2 ;  /* 0x0000000000027941 */ /* 0x000fea0003800200 */
.L_x_48:
        /* <DEDUP_REMOVED lines=16> */
.L_x_53:
        /* <DEDUP_REMOVED lines=20> */
[----:B------:R-:W5:Y:S04]  /*32e0*/  LDG.E.CONSTANT R22, desc[UR6][R2.64+0x2400] ;  /* 0x0024000602167981 */ /* 0x000f68000c1e9900 */
[----:B------:R0:W5:Y:S04]  /*32f0*/  LDG.E.CONSTANT R5, desc[UR6][R4.64] ;  /* 0x0000000604057981 */ /* 0x000168000c1e9900 */
        /* <DEDUP_REMOVED lines=17> */
.L_x_52:
[----:B------:R-:W-:Y:S05]  /*3410*/  BSYNC.RECONVERGENT B2 ;  /* 0x0000000000027941 */ /* 0x000fea0003800200 */
.L_x_51:
        /* <DEDUP_REMOVED lines=10> */
[----:B------:R-:W5:Y:S01]  /*34c0*/  LDG.E.CONSTANT R16, desc[UR6][R2.64+0x1400] ;  /* 0x0014000602107981 */ /* 0x000f62000c1e9900 */
[----:B0-----:R-:W-:-:S04]  /*34d0*/  IMAD.WIDE.U32 R4, R11, 0x4, R6 ;  /* 0x000000040b047825 */ /* 0x001fc800078e0006 */
[----:B------:R-:W-:Y:S02]  /*34e0*/  IMAD.WIDE.U32 R6, R13, 0x4, R6 ;  /* 0x000000040d067825 */ /* 0x000fe400078e0006 */
[----:B------:R0:W2:Y:S04]  /*34f0*/  LDG.E.CONSTANT R5, desc[UR6][R4.64] ;  /* 0x0000000604057981 */ /* 0x0000a8000c1e9900 */
[----:B------:R1:W3:Y:S04]  /*3500*/  LDG.E.CONSTANT R13, desc[UR6][R2.64] ;  /* 0x00000006020d7981 */ /* 0x0002e8000c1e9900 */
[----:B------:R-:W4:Y:S01]  /*3510*/  LDG.E.CONSTANT R7, desc[UR6][R6.64] ;  /* 0x0000000606077981 */ /* 0x000f22000c1e9900 */
[----:B0-----:R-:W-:Y:S01]  /*3520*/  IADD3 R4, P1, PT, R2, 0x2000, RZ ;  /* 0x0000200002047810 */ /* 0x001fe20007f3e0ff */
[----:B------:R-:W-:Y:S01]  /*3530*/  VIADD R10, R10, 0x800 ;  /* 0x000008000a0a7836 */ /* 0x000fe20000000000 */
[----:B------:R-:W-:Y:S01]  /*3540*/  PLOP3.LUT P0, PT, PT, PT, PT, 0x8, 0x80 ;  /* 0x000000000080781c */ /* 0x000fe20003f0e170 */
[----:B------:R-:W-:-:S02]  /*3550*/  VIADD R11, R11, 0x800 ;  /* 0x000008000b0b7836 */ /* 0x000fc40000000000 */
[----:B-1----:R-:W-:Y:S01]  /*3560*/  IMAD.MOV.U32 R2, RZ, RZ, R4 ;  /* 0x000000ffff027224 */ /* 0x002fe200078e0004 */
[----:B--2---:R-:W-:-:S04]  /*3570*/  IADD3 R12, PT, PT, R12, R5, R8 ;  /* 0x000000050c0c7210 */ /* 0x004fc80007ffe008 */
[----:B---3--:R-:W-:Y:S01]  /*3580*/  IADD3 R12, PT, PT, R14, R13, R12 ;  /* 0x0000000d0e0c7210 */ /* 0x008fe20007ffe00c */
[----:B------:R-:W-:-:S03]  /*3590*/  IMAD.X R5, RZ, RZ, R3, P1 ;  /* 0x000000ffff057224 */ /* 0x000fc600008e0603 */
[----:B----4-:R-:W-:Y:S01]  /*35a0*/  IADD3 R12, PT, PT, R15, R7, R12 ;  /* 0x000000070f0c7210 */ /* 0x010fe20007ffe00c */
[----:B------:R-:W-:-:S03]  /*35b0*/  IMAD.MOV.U32 R3, RZ, RZ, R5 ;  /* 0x000000ffff037224 */ /* 0x000fc600078e0005 */
[----:B-----5:R-:W-:-:S07]  /*35c0*/  IADD3 R8, PT, PT, R16, R17, R12 ;  /* 0x0000001110087210 */ /* 0x020fce0007ffe00c */
.L_x_55:
[----:B------:R-:W-:Y:S05]  /*35d0*/  BSYNC.RECONVERGENT B2 ;  /* 0x0000000000027941 */ /* 0x000fea0003800200 */
.L_x_54:
        /* <DEDUP_REMOVED lines=10> */
.L_x_47:
[----:B------:R-:W-:Y:S05]  /*3680*/  BSYNC.RECONVERGENT B1 ;  /* 0x0000000000017941 */ /* 0x000fea0003800200 */
.L_x_45:
[----:B------:R-:W0:Y:S01]  /*3690*/  S2R R9, SR_LANEID ;  /* 0x0000000000097919 */ /* 0x000e220000000000 */
[----:B------:R-:W1:Y:S01]  /*36a0*/  SHFL.DOWN PT, R2, R8, 0x1, 0x1f ;  /* 0x08201f0008027f89 */ /* 0x000e6200000e0000 */
[C---:B0-----:R-:W-:Y:S02]  /*36b0*/  ISETP.GT.AND P0, PT, R9.reuse, 0x1e, PT ;  /* 0x0000001e0900780c */ /* 0x041fe40003f04270 */
[C---:B------:R-:W-:Y:S02]  /*36c0*/  ISETP.NE.AND P1, PT, R9.reuse, RZ, PT ;  /* 0x000000ff0900720c */ /* 0x040fe40003f25270 */
        /* <DEDUP_REMOVED lines=37> */
[----:B0-----:R-:W-:-:S07]  /*3920*/  IMAD.IADD R3, R0, 0x1, R9 ;  /* 0x0000000100037824 */ /* 0x001fce00078e0209 */
.L_x_17:
[----:B------:R-:W-:Y:S05]  /*3930*/  BSYNC.RECONVERGENT B0 ;  /* 0x0000000000007941 */ /* 0x000fea0003800200 */
.L_x_1:
[----:B------:R-:W-:Y:S05]  /*3940*/  @P0 EXIT ;  /* 0x000000000000094d */ /* 0x000fea0003800000 */
[----:B-1----:R-:W1:Y:S01]  /*3950*/  LDC.64 R4, c[0x0][0x388] ;  /* 0x0000e200ff047b82 */ /* 0x002e620000000a00 */
[----:B------:R-:W0:Y:S02]  /*3960*/  LDCU UR4, c[0x0][0x398] ;  /* 0x00007300ff0477ac */ /* 0x000e240008000800 */
[----:B0-234-:R-:W-:-:S05]  /*3970*/  VIADD R3, R3, UR4 ;  /* 0x0000000403037c36 */ /* 0x01dfca0008000000 */
[----:B-1----:R-:W-:Y:S01]  /*3980*/  STG.E desc[UR6][R4.64], R3 ;  /* 0x0000000304007986 */ /* 0x002fe2000c101906 */
[----:B------:R-:W-:Y:S05]  /*3990*/  EXIT ;  /* 0x000000000000794d */ /* 0x000fea0003800000 */
.L_x_56:
[----:B------:R-:W-:-:S00]  /*39a0*/  BRA `(.L_x_56) ;  /* 0xfffffffc00fc7947 */ /* 0x000fc0000383ffff */
[----:B------:R-:W-:-:S00]  /*39b0*/  NOP ;  /* 0x0000000000007918 */ /* 0x000fc00000000000 */
        /* <DEDUP_REMOVED lines=12> */
.L_x_288:


//--------------------- .text._ZN3cub18CUB_300001_SM_10006detail6reduce18DeviceReduceKernelINS2_10policy_hubIiyN4cuda3std3__44plusIiEEE10Policy1000EN6thrust24THRUST_300001_SM_1000_NS6detail15normal_iteratorINSD_10device_ptrIdEEEEyS9_iNS7_10__identityEEEvT0_PT3_T1_NS0_13GridEvenShareISN_EET2_T4_ --------------------------
	.section	.text._ZN3cub18CUB_300001_SM_10006detail6reduce18DeviceReduceKernelINS2_10policy_hubIiyN4cuda3std3__44plusIiEEE10Policy1000EN6thrust24THRUST_300001_SM_1000_NS6detail15normal_iteratorINSD_10device_ptrIdEEEEyS9_iNS7_10__identityEEEvT0_PT3_T1_NS0_13GridEvenShareISN_EET2_T4_,"ax",@progbits
	.align	128
        .global         _ZN3cub18CUB_300001_SM_10006detail6reduce18DeviceReduceKernelINS2_10policy_hubIiyN4cuda3std3__44plusIiEEE10Policy1000EN6thrust24THRUST_300001_SM_1000_NS6detail15normal_iteratorINSD_10device_ptrIdEEEEyS9_iNS7_10__identityEEEvT0_PT3_T1_NS0_13GridEvenShareISN_EET2_T4_
        .type           _ZN3cub18CUB_300001_SM_10006detail6reduce18DeviceReduceKernelINS2_10policy_hubIiyN4cuda3std3__44plusIiEEE10Policy1000EN6thrust24THRUST_300001_SM_1000_NS6detail15normal_iteratorINSD_10device_ptrIdEEEEyS9_iNS7_10__identityEEEvT0_PT3_T1_NS0_13GridEvenShareISN_EET2_T4_,@function
        .size           _ZN3cub18CUB_300001_SM_10006detail6reduce18DeviceReduceKernelINS2_10policy_hubIiyN4cuda3std3__44plusIiEEE10Policy1000EN6thrust24THRUST_300001_SM_1000_NS6detail15normal_iteratorINSD_10device_ptrIdEEEEyS9_iNS7_10__identityEEEvT0_PT3_T1_NS0_13GridEvenShareISN_EET2_T4_,(.L_x_289 - _ZN3cub18CUB_300001_SM_10006detail6reduce18DeviceReduceKernelINS2_10policy_hubIiyN4cuda3std3__44plusIiEEE10Policy1000EN6thrust24THRUST_300001_SM_1000_NS6detail15normal_iteratorINSD_10device_ptrIdEEEEyS9_iNS7_10__identityEEEvT0_PT3_T1_NS0_13GridEvenShareISN_EET2_T4_)
        .other          _ZN3cub18CUB_300001_SM_10006detail6reduce18DeviceReduceKernelINS2_10policy_hubIiyN4cuda3std3__44plusIiEEE10Policy1000EN6thrust24THRUST_300001_SM_1000_NS6detail15normal_iteratorINSD_10device_ptrIdEEEEyS9_iNS7_10__identityEEEvT0_PT3_T1_NS0_13GridEvenShareISN_EET2_T4_,@"STO_CUDA_ENTRY STV_DEFAULT"
_ZN3cub18CUB_300001_SM_10006detail6reduce18DeviceReduceKernelINS2_10policy_hubIiyN4cuda3std3__44plusIiEEE10Policy1000EN6thrust24THRUST_300001_SM_1000_NS6detail15normal_iteratorINSD_10device_ptrIdEEEEyS9_iNS7_10__identityEEEvT0_PT3_T1_NS0_13GridEvenShareISN_EET2_T4_:
.text._ZN3cub18CUB_300001_SM_10006detail6reduce18DeviceReduceKernelINS2_10policy_hubIiyN4cuda3std3__44plusIiEEE10Policy1000EN6thrust24THRUST_300001_SM_1000_NS6detail15normal_iteratorINSD_10device_ptrIdEEEEyS9_iNS7_10__identityEEEvT0_PT3_T1_NS0_13GridEvenShareISN_EET2_T4_:
[----:B------:R-:W-:Y:S08]  /*0000*/  LDC R1, c[0x0][0x37c] ;  /* 0x0000df00ff017b82 */ /* 0x000ff00000000800 */
[----:B------:R-:W0:Y:S01]  /*0010*/  S2UR UR16, SR_CTAID.X ;  /* 0x00000000001079c3 */ /* 0x000e220000002500 */
[----:B------:R-:W1:Y:S01]  /*0020*/  LDCU.64 UR8, c[0x0][0x3b8] ;  /* 0x00007700ff0877ac */ /* 0x000e620008000a00 */
[----:B------:R-:W-:Y:S01]  /*0030*/  BSSY.RECONVERGENT B0, `(.L_x_57) ;  /* 0x000025c000007945 */ /* 0x000fe20003800200 */
[----:B------:R-:W2:Y:S01]  /*0040*/  LDCU UR5, c[0x0][0x3c0] ;  /* 0x00007800ff0577ac */ /* 0x000ea20008000800 */
[----:B------:R-:W3:Y:S01]  /*0050*/  LDCU.64 UR14, c[0x0][0x358] ;  /* 0x00006b00ff0e77ac */ /* 0x000ee20008000a00 */
[----:B-1----:R-:W-:-:S02]  /*0060*/  IMAD.U32 R10, RZ, RZ, UR8 ;  /* 0x00000008ff0a7e24 */ /* 0x002fc4000f8e00ff */
[----:B------:R-:W-:Y:S01]  /*0070*/  IMAD.U32 R11, RZ, RZ, UR9 ;  /* 0x00000009ff0b7e24 */ /* 0x000fe2000f8e00ff */
[----:B--2---:R-:W-:Y:S02]  /*0080*/  USHF.L.U32 UR5, UR5, 0xc, URZ ;  /* 0x0000000c05057899 */ /* 0x004fe400080006ff */
[----:B0-----:R-:W-:Y:S02]  /*0090*/  USHF.L.U32 UR6, UR16, 0xc, URZ ;  /* 0x0000000c10067899 */ /* 0x001fe400080006ff */
[----:B------:R-:W-:-:S04]  /*00a0*/  USHF.R.S32.HI UR4, URZ, 0x1f, UR5 ;  /* 0x0000001fff047899 */ /* 0x000fc80008011405 */
[----:B------:R-:W-:-:S04]  /*00b0*/  IADD3 R4, P1, PT, R10, -UR6, RZ ;  /* 0x800000060a047c10 */ /* 0x000fc8000ff3e0ff */
[----:B------:R-:W-:Y:S02]  /*00c0*/  ISETP.GT.U32.AND P0, PT, R4, 0xfff, PT ;  /* 0x00000fff0400780c */ /* 0x000fe40003f04070 */
[----:B------:R-:W-:-:S04]  /*00d0*/  IADD3.X R3, PT, PT, R11, -0x1, RZ, P1, !PT ;  /* 0xffffffff0b037810 */ /* 0x000fc80000ffe4ff */
[----:B------:R-:W-:-:S13]  /*00e0*/  ISETP.GT.U32.AND.EX P0, PT, R3, RZ, PT, P0 ;  /* 0x000000ff0300720c */ /* 0x000fda0003f04100 */
[----:B---3--:R-:W-:Y:S05]  /*00f0*/  @P0 BRA `(.L_x_58) ;  /* 0x0000001000200947 */ /* 0x008fea0003800000 */
[----:B------:R-:W0:Y:S01]  /*0100*/  S2R R0, SR_TID.X ;  /* 0x0000000000007919 */ /* 0x000e220000002100 */
[----:B------:R-:W-:Y:S01]  /*0110*/  VIADD R3, R10, -UR6 ;  /* 0x800000060a037c36 */ /* 0x000fe20008000000 */
[----:B------:R-:W-:Y:S01]  /*0120*/  BSSY.RECONVERGENT B1, `(.L_x_59) ;  /* 0x000000b000017945 */ /* 0x000fe20003800200 */
[----:B------:R-:W-:-:S03]  /*0130*/  IMAD.MOV.U32 R16, RZ, RZ, RZ ;  /* 0x000000ffff107224 */ /* 0x000fc600078e00ff */
[----:B0-----:R-:W-:Y:S01]  /*0140*/  ISETP.GE.AND P0, PT, R0, R3, PT ;  /* 0x000000030000720c */ /* 0x001fe20003f06270 */
[----:B------:R-:W-:-:S12]  /*0150*/  IMAD.MOV.U32 R2, RZ, RZ, R0 ;  /* 0x000000ffff027224 */ /* 0x000fd800078e0000 */
[----:B------:R-:W-:Y:S05]  /*0160*/  @P0 BRA `(.L_x_60) ;  /* 0x0000000000180947 */ /* 0x000fea0003800000 */
[----:B------:R-:W0:Y:S01]  /*0170*/  LDC.64 R4, c[0x0][0x380] ;  /* 0x0000e000ff047b82 */ /* 0x000e220000000a00 */
[----:B------:R-:W-:-:S04]  /*0180*/  VIADD R7, R0, UR6 ;  /* 0x0000000600077c36 */ /* 0x000fc80008000000 */
[----:B0-----:R-:W-:-:S06]  /*0190*/  IMAD.WIDE.U32 R4, R7, 0x8, R4 ;  /* 0x0000000807047825 */ /* 0x001fcc00078e0004 */
[----:B------:R-:W2:Y:S01]  /*01a0*/  LDG.E.64 R4, desc[UR14][R4.64] ;  /* 0x0000000e04047981 */ /* 0x000ea2000c1e1b00 */
[----:B------:R-:W-:Y:S01]  /*01b0*/  VIADD R2, R0, 0x100 ;  /* 0x0000010000027836 */ /* 0x000fe20000000000 */
[----:B--2---:R0:W1:Y:S06]  /*01c0*/  F2I.F64.TRUNC R16, R4 ;  /* 0x0000000400107311 */ /* 0x00406c000030d100 */
.L_x_60:
[----:B------:R-:W-:Y:S05]  /*01d0*/  BSYNC.RECONVERGENT B1 ;  /* 0x0000000000017941 */ /* 0x000fea0003800200 */
.L_x_59:
[----:B------:R-:W-:Y:S01]  /*01e0*/  ISETP.GE.AND P0, PT, R2, R3, PT ;  /* 0x000000030200720c */ /* 0x000fe20003f06270 */
[----:B------:R-:W-:-:S12]  /*01f0*/  BSSY.RECONVERGENT B1, `(.L_x_61) ;  /* 0x0000088000017945 */ /* 0x000fd80003800200 */
[----:B------:R-:W-:Y:S05]  /*0200*/  @P0 BRA `(.L_x_62) ;  /* 0x0000000800180947 */ /* 0x000fea0003800000 */
[----:B0-----:R-:W-:Y:S01]  /*0210*/  LOP3.LUT R5, RZ, R2, RZ, 0x33, !PT ;  /* 0x00000002ff057212 */ /* 0x001fe200078e33ff */
[----:B------:R-:W-:Y:S03]  /*0220*/  BSSY.RECONVERGENT B2, `(.L_x_63) ;  /* 0x000003f000027945 */ /* 0x000fe60003800200 */
[----:B------:R-:W-:-:S04]  /*0230*/  IADD3 R10, PT, PT, R10, -UR6, R5 ;  /* 0x800000060a0a7c10 */ /* 0x000fc8000fffe005 */
[C---:B------:R-:W-:Y:S02]  /*0240*/  ISETP.GE.U32.AND P1, PT, R10.reuse, 0xf00, PT ;  /* 0x00000f000a00780c */ /* 0x040fe40003f26070 */
[----:B------:R-:W-:-:S04]  /*0250*/  LEA.HI R4, R10, 0x1, RZ, 0x18 ;  /* 0x000000010a047811 */ /* 0x000fc800078fc0ff */
[----:B------:R-:W-:-:S04]  /*0260*/  LOP3.LUT R5, R4, 0xf, RZ, 0xc0, !PT ;  /* 0x0000000f04057812 */ /* 0x000fc800078ec0ff */
[----:B------:R-:W-:-:S03]  /*0270*/  ISETP.NE.AND P0, PT, R5, RZ, PT ;  /* 0x000000ff0500720c */ /* 0x000fc60003f05270 */
[----:B------:R-:W-:Y:S10]  /*0280*/  @!P1 BRA `(.L_x_64) ;  /* 0x0000000000e09947 */ /* 0x000ff40003800000 */
[----:B------:R-:W0:Y:S01]  /*0290*/  LDCU.64 UR8, c[0x0][0x380] ;  /* 0x00007000ff0877ac */ /* 0x000e220008000a00 */
[----:B------:R-:W-:Y:S01]  /*02a0*/  IMAD.WIDE.U32 R6, R2, 0x8, RZ ;  /* 0x0000000802067825 */ /* 0x000fe200078e00ff */
[----:B------:R-:W-:-:S06]  /*02b0*/  UIMAD.WIDE.U32 UR4, UR16, 0x8000, URZ ;  /* 0x00008000100478a5 */ /* 0x000fcc000f8e00ff */
[----:B------:R-:W-:Y:S02]  /*02c0*/  LOP3.LUT R10, R6, UR4, RZ, 0xfc, !PT ;  /* 0x00000004060a7c12 */ /* 0x000fe4000f8efcff */
[----:B------:R-:W-:Y:S02]  /*02d0*/  LOP3.LUT R6, R4, 0x1fffff0, RZ, 0xc0, !PT ;  /* 0x01fffff004067812 */ /* 0x000fe400078ec0ff */
[----:B------:R-:W-:-:S03]  /*02e0*/  LOP3.LUT R7, R7, UR5, RZ, 0xfc, !PT ;  /* 0x0000000507077c12 */ /* 0x000fc6000f8efcff */
[----:B------:R-:W-:Y:S01]  /*02f0*/  IMAD.MOV R6, RZ, RZ, -R6 ;  /* 0x000000ffff067224 */ /* 0x000fe200078e0a06 */
[----:B0-----:R-:W-:-:S04]  /*0300*/  IADD3 R10, P1, PT, R10, UR8, RZ ;  /* 0x000000080a0a7c10 */ /* 0x001fc8000ff3e0ff */
[----:B------:R-:W-:-:S04]  /*0310*/  IADD3 R10, P2, PT, R10, 0x4000, RZ ;  /* 0x000040000a0a7810 */ /* 0x000fc80007f5e0ff */
[----:B------:R-:W-:-:S09]  /*0320*/  IADD3.X R11, PT, PT, RZ, UR9, R7, P2, P1 ;  /* 0x00000009ff0b7c10 */ /* 0x000fd200097e2407 */
.L_x_65:
[----:B------:R-:W2:Y:S04]  /*0330*/  LDG.E.64 R8, desc[UR14][R10.64+-0x3000] ;  /* 0xffd0000e0a087981 */ /* 0x000ea8000c1e1b00 */
[----:B------:R-:W3:Y:S04]  /*0340*/  LDG.E.64 R14, desc[UR14][R10.64+-0x2800] ;  /* 0xffd8000e0a0e7981 */ /* 0x000ee8000c1e1b00 */
[----:B------:R-:W4:Y:S04]  /*0350*/  LDG.E.64 R20, desc[UR14][R10.64+-0x4000] ;  /* 0xffc0000e0a147981 */ /* 0x000f28000c1e1b00 */
[----:B------:R-:W5:Y:S04]  /*0360*/  LDG.E.64 R18, desc[UR14][R10.64+-0x3800] ;  /* 0xffc8000e0a127981 */ /* 0x000f68000c1e1b00 */
[----:B------:R-:W5:Y:S04]  /*0370*/  LDG.E.64 R12, desc[UR14][R10.64+-0x2000] ;  /* 0xffe0000e0a0c7981 */ /* 0x000f68000c1e1b00 */
[----:B------:R-:W5:Y:S04]  /*0380*/  LDG.E.64 R28, desc[UR14][R10.64+-0x800] ;  /* 0xfff8000e0a1c7981 */ /* 0x000f68000c1e1b00 */
[----:B------:R-:W5:Y:S04]  /*0390*/  LDG.E.64 R26, desc[UR14][R10.64+0x800] ;  /* 0x0008000e0a1a7981 */ /* 0x000f68000c1e1b00 */
[----:B------:R-:W5:Y:S04]  /*03a0*/  LDG.E.64 R24, desc[UR14][R10.64+-0x1800] ;  /* 0xffe8000e0a187981 */ /* 0x000f68000c1e1b00 */
[----:B------:R-:W5:Y:S01]  /*03b0*/  LDG.E.64 R22, desc[UR14][R10.64+-0x1000] ;  /* 0xfff0000e0a167981 */ /* 0x000f62000c1e1b00 */
[----:B--2---:R-:W-:Y:S08]  /*03c0*/  F2I.F64.TRUNC R8, R8 ;  /* 0x0000000800087311 */ /* 0x004ff0000030d100 */
[----:B---3--:R0:W-:Y:S02]  /*03d0*/  F2I.F64.TRUNC R9, R14 ;  /* 0x0000000e00097311 */ /* 0x0081e4000030d100 */
[----:B0-----:R-:W2:Y:S06]  /*03e0*/  LDG.E.64 R14, desc[UR14][R10.64] ;  /* 0x0000000e0a0e7981 */ /* 0x001eac000c1e1b00 */
[----:B----4-:R0:W-:Y:S08]  /*03f0*/  F2I.F64.TRUNC R17, R20 ;  /* 0x0000001400117311 */ /* 0x0101f0000030d100 */
[----:B-----5:R-:W1:Y:S01]  /*0400*/  F2I.F64.TRUNC R18, R18 ;  /* 0x0000001200127311 */ /* 0x020e62000030d100 */
[----:B0-----:R-:W3:Y:S07]  /*0410*/  LDG.E.64 R20, desc[UR14][R10.64+0x1000] ;  /* 0x0010000e0a147981 */ /* 0x001eee000c1e1b00 */
[----:B------:R0:W-:Y:S08]  /*0420*/  F2I.F64.TRUNC R7, R12 ;  /* 0x0000000c00077311 */ /* 0x0001f0000030d100 */
[----:B------:R-:W-:Y:S01]  /*0430*/  F2I.F64.TRUNC R28, R28 ;  /* 0x0000001c001c7311 */ /* 0x000fe2000030d100 */
[----:B0-----:R-:W4:Y:S07]  /*0440*/  LDG.E.64 R12, desc[UR14][R10.64+0x1800] ;  /* 0x0018000e0a0c7981 */ /* 0x001f2e000c1e1b00 */
[----:B------:R1:W-:Y:S02]  /*0450*/  F2I.F64.TRUNC R26, R26 ;  /* 0x0000001a001a7311 */ /* 0x0003e4000030d100 */
[----:B-1----:R-:W-:-:S02]  /*0460*/  IADD3 R27, PT, PT, R18, R17, R16 ;  /* 0x00000011121b7210 */ /* 0x002fc40007ffe010 */
[----:B------:R-:W5:Y:S04]  /*0470*/  LDG.E.64 R16, desc[UR14][R10.64+0x2800] ;  /* 0x0028000e0a107981 */ /* 0x000f68000c1e1b00 */
[----:B------:R-:W0:Y:S01]  /*0480*/  F2I.F64.TRUNC R24, R24 ;  /* 0x0000001800187311 */ /* 0x000e22000030d100 */
[----:B------:R-:W5:Y:S07]  /*0490*/  LDG.E.64 R18, desc[UR14][R10.64+0x3000] ;  /* 0x0030000e0a127981 */ /* 0x000f6e000c1e1b00 */
[----:B------:R1:W0:Y:S02]  /*04a0*/  F2I.F64.TRUNC R25, R22 ;  /* 0x0000001600197311 */ /* 0x000224000030d100 */
[----:B-1----:R-:W5:Y:S06]  /*04b0*/  LDG.E.64 R22, desc[UR14][R10.64+0x3800] ;  /* 0x0038000e0a167981 */ /* 0x002f6c000c1e1b00 */
[----:B--2---:R1:W2:Y:S02]  /*04c0*/  F2I.F64.TRUNC R29, R14 ;  /* 0x0000000e001d7311 */ /* 0x0042a4000030d100 */
[----:B-1----:R1:W5:Y:S01]  /*04d0*/  LDG.E.64 R14, desc[UR14][R10.64+0x2000] ;  /* 0x0020000e0a0e7981 */ /* 0x002362000c1e1b00 */
[----:B------:R-:W-:-:S05]  /*04e0*/  IADD3 R8, PT, PT, R9, R8, R27 ;  /* 0x0000000809087210 */ /* 0x000fca0007ffe01b */
[----:B---3--:R-:W-:Y:S01]  /*04f0*/  F2I.F64.TRUNC R20, R20 ;  /* 0x0000001400147311 */ /* 0x008fe2000030d100 */
[----:B------:R-:W-:Y:S01]  /*0500*/  VIADD R6, R6, 0x10 ;  /* 0x0000001006067836 */ /* 0x000fe20000000000 */
[----:B0-----:R-:W-:-:S04]  /*0510*/  IADD3 R7, PT, PT, R24, R7, R8 ;  /* 0x0000000718077210 */ /* 0x001fc80007ffe008 */
[----:B------:R-:W-:Y:S02]  /*0520*/  ISETP.NE.AND P1, PT, R6, RZ, PT ;  /* 0x000000ff0600720c */ /* 0x000fe40003f25270 */
[----:B------:R-:W-:Y:S01]  /*0530*/  IADD3 R7, PT, PT, R28, R25, R7 ;  /* 0x000000191c077210 */ /* 0x000fe20007ffe007 */
[----:B----4-:R-:W0:Y:S03]  /*0540*/  F2I.F64.TRUNC R13, R12 ;  /* 0x0000000c000d7311 */ /* 0x010e26000030d100 */
[----:B--2---:R-:W-:Y:S02]  /*0550*/  IADD3 R7, PT, PT, R26, R29, R7 ;  /* 0x0000001d1a077210 */ /* 0x004fe40007ffe007 */
[----:B-1----:R-:W-:-:S03]  /*0560*/  IADD3 R10, P2, PT, R10, 0x8000, RZ ;  /* 0x000080000a0a7810 */ /* 0x002fc60007f5e0ff */
[----:B-----5:R-:W-:Y:S01]  /*0570*/  F2I.F64.TRUNC R17, R16 ;  /* 0x0000001000117311 */ /* 0x020fe2000030d100 */
[----:B0-----:R-:W-:-:S07]  /*0580*/  IADD3 R7, PT, PT, R13, R20, R7 ;  /* 0x000000140d077210 */ /* 0x001fce0007ffe007 */
[----:B------:R-:W-:Y:S08]  /*0590*/  F2I.F64.TRUNC R18, R18 ;  /* 0x0000001200127311 */ /* 0x000ff0000030d100 */
[----:B------:R-:W-:Y:S01]  /*05a0*/  F2I.F64.TRUNC R22, R22 ;  /* 0x0000001600167311 */ /* 0x000fe2000030d100 */
[----:B------:R-:W-:Y:S02]  /*05b0*/  IMAD.X R11, RZ, RZ, R11, P2 ;  /* 0x000000ffff0b7224 */ /* 0x000fe400010e060b */
[----:B------:R-:W-:-:S05]  /*05c0*/  VIADD R2, R2, 0x1000 ;  /* 0x0000100002027836 */ /* 0x000fca0000000000 */
[----:B------:R-:W0:Y:S02]  /*05d0*/  F2I.F64.TRUNC R14, R14 ;  /* 0x0000000e000e7311 */ /* 0x000e24000030d100 */
[----:B0-----:R-:W-:-:S04]  /*05e0*/  IADD3 R7, PT, PT, R17, R14, R7 ;  /* 0x0000000e11077210 */ /* 0x001fc80007ffe007 */
[----:B------:R-:W-:Y:S01]  /*05f0*/  IADD3 R16, PT, PT, R22, R18, R7 ;  /* 0x0000001216107210 */ /* 0x000fe20007ffe007 */
[----:B------:R-:W-:Y:S06]  /*0600*/  @P1 BRA `(.L_x_65) ;  /* 0xfffffffc00481947 */ /* 0x000fec000383ffff */
.L_x_64:
[----:B------:R-:W-:Y:S05]  /*0610*/  BSYNC.RECONVERGENT B2 ;  /* 0x0000000000027941 */ /* 0x000fea0003800200 */
.L_x_63:
[----:B------:R-:W-:Y:S05]  /*0620*/  @!P0 BRA `(.L_x_62) ;  /* 0x0000000400108947 */ /* 0x000fea0003800000 */
[----:B------:R-:W-:Y:S01]  /*0630*/  ISETP.GE.U32.AND P0, PT, R5, 0x8, PT ;  /* 0x000000080500780c */ /* 0x000fe20003f06070 */
[----:B------:R-:W-:Y:S01]  /*0640*/  BSSY.RECONVERGENT B2, `(.L_x_66) ;  /* 0x000001e000027945 */ /* 0x000fe20003800200 */
[----:B------:R-:W-:-:S04]  /*0650*/  LOP3.LUT R17, R4, 0x7, RZ, 0xc0, !PT ;  /* 0x0000000704117812 */ /* 0x000fc800078ec0ff */
[----:B------:R-:W-:-:S07]  /*0660*/  ISETP.NE.AND P1, PT, R17, RZ, PT ;  /* 0x000000ff1100720c */ /* 0x000fce0003f25270 */
[----:B------:R-:W-:Y:S06]  /*0670*/  @!P0 BRA `(.L_x_67) ;  /* 0x0000000000688947 */ /* 0x000fec0003800000 */
[----:B------:R-:W0:Y:S01]  /*0680*/  LDCU.64 UR4, c[0x0][0x380] ;  /* 0x00007000ff0477ac */ /* 0x000e220008000a00 */
[----:B------:R-:W-:-:S04]  /*0690*/  IADD3 R5, P0, PT, R2, UR6, RZ ;  /* 0x0000000602057c10 */ /* 0x000fc8000ff1e0ff */
[----:B------:R-:W-:Y:S02]  /*06a0*/  LEA.HI.X.SX32 R6, R2, RZ, 0x1, P0 ;  /* 0x000000ff02067211 */ /* 0x000fe400000f0eff */
[----:B0-----:R-:W-:-:S04]  /*06b0*/  LEA R24, P0, R5, UR4, 0x3 ;  /* 0x0000000405187c11 */ /* 0x001fc8000f8018ff */
[----:B------:R-:W-:-:S05]  /*06c0*/  LEA.HI.X R25, R5, UR5, R6, 0x3, P0 ;  /* 0x0000000505197c11 */ /* 0x000fca00080f1c06 */
[----:B------:R-:W2:Y:S04]  /*06d0*/  LDG.E.64 R22, desc[UR14][R24.64] ;  /* 0x0000000e18167981 */ /* 0x000ea8000c1e1b00 */
[----:B------:R-:W3:Y:S04]  /*06e0*/  LDG.E.64 R18, desc[UR14][R24.64+0x800] ;  /* 0x0008000e18127981 */ /* 0x000ee8000c1e1b00 */
[----:B------:R-:W4:Y:S04]  /*06f0*/  LDG.E.64 R14, desc[UR14][R24.64+0x1000] ;  /* 0x0010000e180e7981 */ /* 0x000f28000c1e1b00 */
[----:B------:R-:W5:Y:S04]  /*0700*/  LDG.E.64 R12, desc[UR14][R24.64+0x1800] ;  /* 0x0018000e180c7981 */ /* 0x000f68000c1e1b00 */
[----:B------:R-:W5:Y:S04]  /*0710*/  LDG.E.64 R10, desc[UR14][R24.64+0x2000] ;  /* 0x0020000e180a7981 */ /* 0x000f68000c1e1b00 */
[----:B------:R-:W5:Y:S04]  /*0720*/  LDG.E.64 R8, desc[UR14][R24.64+0x2800] ;  /* 0x0028000e18087981 */ /* 0x000f68000c1e1b00 */
[----:B------:R-:W5:Y:S04]  /*0730*/  LDG.E.64 R6, desc[UR14][R24.64+0x3000] ;  /* 0x0030000e18067981 */ /* 0x000f68000c1e1b00 */
[----:B------:R-:W5:Y:S01]  /*0740*/  LDG.E.64 R20, desc[UR14][R24.64+0x3800] ;  /* 0x0038000e18147981 */ /* 0x000f62000c1e1b00 */
[----:B------:R-:W-:Y:S01]  /*0750*/  VIADD R2, R2, 0x800 ;  /* 0x0000080002027836 */ /* 0x000fe20000000000 */
[----:B--2---:R-:W-:Y:S08]  /*0760*/  F2I.F64.TRUNC R23, R22 ;  /* 0x0000001600177311 */ /* 0x004ff0000030d100 */
[----:B---3--:R-:W1:Y:S08]  /*0770*/  F2I.F64.TRUNC R18, R18 ;  /* 0x0000001200127311 */ /* 0x008e70000030d100 */
[----:B----4-:R-:W-:Y:S01]  /*0780*/  F2I.F64.TRUNC R15, R14 ;  /* 0x0000000e000f7311 */ /* 0x010fe2000030d100 */
[----:B-1----:R-:W-:-:S07]  /*0790*/  IADD3 R16, PT, PT, R18, R23, R16 ;  /* 0x0000001712107210 */ /* 0x002fce0007ffe010 */
[----:B-----5:R-:W0:Y:S08]  /*07a0*/  F2I.F64.TRUNC R12, R12 ;  /* 0x0000000c000c7311 */ /* 0x020e30000030d100 */
[----:B------:R-:W-:Y:S01]  /*07b0*/  F2I.F64.TRUNC R11, R10 ;  /* 0x0000000a000b7311 */ /* 0x000fe2000030d100 */
[----:B0-----:R-:W-:-:S07]  /*07c0*/  IADD3 R16, PT, PT, R12, R15, R16 ;  /* 0x0000000f0c107210 */ /* 0x001fce0007ffe010 */
[----:B------:R-:W0:Y:S08]  /*07d0*/  F2I.F64.TRUNC R8, R8 ;  /* 0x0000000800087311 */ /* 0x000e30000030d100 */
[----:B------:R-:W-:Y:S01]  /*07e0*/  F2I.F64.TRUNC R7, R6 ;  /* 0x0000000600077311 */ /* 0x000fe2000030d100 */
[----:B0-----:R-:W-:-:S07]  /*07f0*/  IADD3 R16, PT, PT, R8, R11, R16 ;  /* 0x0000000b08107210 */ /* 0x001fce0007ffe010 */
[----:B------:R-:W0:Y:S02]  /*0800*/  F2I.F64.TRUNC R20, R20 ;  /* 0x0000001400147311 */ /* 0x000e24000030d100 */
[----:B0-----:R-:W-:-:S07]  /*0810*/  IADD3 R16, PT, PT, R20, R7, R16 ;  /* 0x0000000714107210 */ /* 0x001fce0007ffe010 */
.L_x_67:
[----:B------:R-:W-:Y:S05]  /*0820*/  BSYNC.RECONVERGENT B2 ;  /* 0x0000000000027941 */ /* 0x000fea0003800200 */
.L_x_66:
        /* <DEDUP_REMOVED lines=14> */
[----:B------:R-:W5:Y:S01]  /*0910*/  LDG.E.64 R12, desc[UR14][R4.64+0x1800] ;  /* 0x0018000e040c7981 */ /* 0x000f62000c1e1b00 */
[----:B------:R-:W-:Y:S01]  /*0920*/  VIADD R2, R2, 0x400 ;  /* 0x0000040002027836 */ /* 0x000fe20000000000 */
[----:B--2---:R-:W-:Y:S08]  /*0930*/  F2I.F64.TRUNC R7, R6 ;  /* 0x0000000600077311 */ /* 0x004ff0000030d100 */
[----:B---3--:R-:W1:Y:S08]  /*0940*/  F2I.F64.TRUNC R8, R8 ;  /* 0x0000000800087311 */ /* 0x008e70000030d100 */
[----:B----4-:R-:W-:Y:S01]  /*0950*/  F2I.F64.TRUNC R11, R10 ;  /* 0x0000000a000b7311 */ /* 0x010fe2000030d100 */
[----:B-1----:R-:W-:-:S07]  /*0960*/  IADD3 R16, PT, PT, R8, R7, R16 ;  /* 0x0000000708107210 */ /* 0x002fce0007ffe010 */
[----:B-----5:R-:W0:Y:S02]  /*0970*/  F2I.F64.TRUNC R12, R12 ;  /* 0x0000000c000c7311 */ /* 0x020e24000030d100 */
[----:B0-----:R-:W-:-:S07]  /*0980*/  IADD3 R16, PT, PT, R12, R11, R16 ;  /* 0x0000000b0c107210 */ /* 0x001fce0007ffe010 */
.L_x_69:
[----:B------:R-:W-:Y:S05]  /*0990*/  BSYNC.RECONVERGENT B2 ;  /* 0x0000000000027941 */ /* 0x000fea0003800200 */
.L_x_68:
[----:B------:R-:W-:Y:S05]  /*09a0*/  @!P1 BRA `(.L_x_62) ;  /* 0x0000000000309947 */ /* 0x000fea0003800000 */
[----:B------:R-:W0:Y:S01]  /*09b0*/  LDC.64 R4, c[0x0][0x380] ;  /* 0x0000e000ff047b82 */ /* 0x000e220000000a00 */
[----:B------:R-:W-:Y:S02]  /*09c0*/  IMAD.U32 R7, RZ, RZ, UR16 ;  /* 0x00000010ff077e24 */ /* 0x000fe4000f8e00ff */
[----:B------:R-:W-:Y:S02]  /*09d0*/  IMAD.MOV R8, RZ, RZ, -R14 ;  /* 0x000000ffff087224 */ /* 0x000fe400078e0a0e */
[----:B0-----:R-:W-:-:S07]  /*09e0*/  IMAD.WIDE.U32 R4, R7, 0x8000, R4 ;  /* 0x0000800007047825 */ /* 0x001fce00078e0004 */
.L_x_70:
[----:B------:R-:W-:-:S06]  /*09f0*/  IMAD.WIDE R6, R2, 0x8, R4 ;  /* 0x0000000802067825 */ /* 0x000fcc00078e0204 */
[----:B------:R-:W2:Y:S01]  /*0a00*/  LDG.E.64 R6, desc[UR14][R6.64] ;  /* 0x0000000e06067981 */ /* 0x000ea2000c1e1b00 */
[----:B------:R-:W-:Y:S02]  /*0a10*/  VIADD R8, R8, 0x1 ;  /* 0x0000000108087836 */ /* 0x000fe40000000000 */
[----:B------:R-:W-:-:S03]  /*0a20*/  VIADD R2, R2, 0x100 ;  /* 0x0000010002027836 */ /* 0x000fc60000000000 */
[----:B------:R-:W-:Y:S01]  /*0a30*/  ISETP.NE.AND P0, PT, R8, RZ, PT ;  /* 0x000000ff0800720c */ /* 0x000fe20003f05270 */
[----:B--2---:R-:W1:Y:S02]  /*0a40*/  F2I.F64.TRUNC R9, R6 ;  /* 0x0000000600097311 */ /* 0x004e64000030d100 */
[----:B-1----:R-:W-:-:S10]  /*0a50*/  IMAD.IADD R16, R9, 0x1, R16 ;  /* 0x0000000109107824 */ /* 0x002fd400078e0210 */
[----:B------:R-:W-:Y:S05]  /*0a60*/  @P0 BRA `(.L_x_70) ;  /* 0xfffffffc00e00947 */ /* 0x000fea000383ffff */
.L_x_62:
[----:B------:R-:W-:Y:S05]  /*0a70*/  BSYNC.RECONVERGENT B1 ;  /* 0x0000000000017941 */ /* 0x000fea0003800200 */
.L_x_61:
[----:B------:R-:W-:-:S13]  /*0a80*/  ISETP.GE.AND P0, PT, R3, 0x100, PT ;  /* 0x000001000300780c */ /* 0x000fda0003f06270 */
[----:B------:R-:W-:Y:S05]  /*0a90*/  @!P0 BRA `(.L_x_71) ;  /* 0x0000000000ac8947 */ /* 0x000fea0003800000 */
[----:B------:R-:W2:Y:S01]  /*0aa0*/  S2R R8, SR_LANEID ;  /* 0x0000000000087919 */ /* 0x000ea20000000000 */
[----:B-1----:R-:W1:Y:S01]  /*0ab0*/  SHFL.DOWN PT, R2, R16, 0x1, 0x1f ;  /* 0x08201f0010027f89 */ /* 0x002e6200000e0000 */
[C---:B--2---:R-:W-:Y:S02]  /*0ac0*/  ISETP.GT.AND P0, PT, R8.reuse, 0x1e, PT ;  /* 0x0000001e0800780c */ /* 0x044fe40003f04270 */
[----:B------:R-:W-:Y:S02]  /*0ad0*/  ISETP.NE.AND P1, PT, R8, RZ, PT ;  /* 0x000000ff0800720c */ /* 0x000fe40003f25270 */
[----:B-1----:R-:W-:Y:S02]  /*0ae0*/  SEL R3, R2, RZ, !P0 ;  /* 0x000000ff02037207 */ /* 0x002fe40004000000 */
[----:B------:R-:W-:-:S03]  /*0af0*/  ISETP.GT.AND P0, PT, R8, 0x1d, PT ;  /* 0x0000001d0800780c */ /* 0x000fc60003f04270 */
[----:B------:R-:W-:-:S05]  /*0b00*/  IMAD.IADD R3, R3, 0x1, R16 ;  /* 0x0000000103037824 */ /* 0x000fca00078e0210 */
[----:B------:R-:W1:Y:S01]  /*0b10*/  SHFL.DOWN PT, R2, R3, 0x2, 0x1f ;  /* 0x08401f0003027f89 */ /* 0x000e6200000e0000 */
[----:B------:R-:W-:Y:S01]  /*0b20*/  @!P1 MOV R6, 0x400 ;  /* 0x0000040000069802 */ /* 0x000fe20000000f00 */
[----:B------:R-:W2:Y:S01]  /*0b30*/  @!P1 S2R R7, SR_CgaCtaId ;  /* 0x0000000000079919 */ /* 0x000ea20000008800 */
[----:B-1----:R-:W-:Y:S02]  /*0b40*/  SEL R2, R2, RZ, !P0 ;  /* 0x000000ff02027207 */ /* 0x002fe40004000000 */
[----:B------:R-:W-:-:S03]  /*0b50*/  ISETP.GT.AND P0, PT, R8, 0x1b, PT ;  /* 0x0000001b0800780c */ /* 0x000fc60003f04270 */
[----:B------:R-:W-:-:S05]  /*0b60*/  IMAD.IADD R2, R3, 0x1, R2 ;  /* 0x0000000103027824 */ /* 0x000fca00078e0202 */
[----:B0-----:R-:W0:Y:S01]  /*0b70*/  SHFL.DOWN PT, R4, R2, 0x4, 0x1f ;  /* 0x08801f0002047f89 */ /* 0x001e2200000e0000 */
[----:B--2---:R-:W-:Y:S02]  /*0b80*/  @!P1 LEA R7, R7, R6, 0x18 ;  /* 0x0000000607079211 */ /* 0x004fe400078ec0ff */
        /* <DEDUP_REMOVED lines=22> */
[----:B--2---:R-:W1:Y:S01]  /*0cf0*/  LDS.64 R2, [UR4+0x20] ;  /* 0x00002004ff027984 */ /* 0x004e620008000a00 */
[----:B0-----:R-:W-:-:S04]  /*0d00*/  IADD3 R0, PT, PT, R4, R0, R9 ;  /* 0x0000000004007210 */ /* 0x001fc80007ffe009 */
[----:B------:R-:W-:-:S04]  /*0d10*/  IADD3 R0, PT, PT, R6, R0, R5 ;  /* 0x0000000006007210 */ /* 0x000fc80007ffe005 */
[----:B-1----:R-:W-:-:S05]  /*0d20*/  IADD3 R0, PT, PT, R2, R0, R7 ;  /* 0x0000000002007210 */ /* 0x002fca0007ffe007 */
[----:B------:R-:W-:Y:S01]  /*0d30*/  IMAD.IADD R9, R0, 0x1, R3 ;  /* 0x0000000100097824 */ /* 0x000fe200078e0203 */
[----:B------:R-:W-:Y:S06]  /*0d40*/  BRA `(.L_x_72) ;  /* 0x0000001800287947 */ /* 0x000fec0003800000 */
.L_x_71:
[----:B------:R-:W-:Y:S01]  /*0d50*/  LOP3.LUT R2, R0, 0x3e0, RZ, 0xc0, !PT ;  /* 0x000003e000027812 */ /* 0x000fe200078ec0ff */
[----:B------:R-:W2:Y:S04]  /*0d60*/  S2R R10, SR_LANEID ;  /* 0x00000000000a7919 */ /* 0x000ea80000000000 */
[----:B0-----:R-:W-:Y:S01]  /*0d70*/  VIADD R4, R2, 0x20 ;  /* 0x0000002002047836 */ /* 0x001fe20000000000 */
[----:B------:R-:W-:-:S04]  /*0d80*/  LOP3.LUT R2, RZ, R2, RZ, 0x33, !PT ;  /* 0x00000002ff027212 */ /* 0x000fc800078e33ff */
[----:B------:R-:W-:Y:S01]  /*0d90*/  ISETP.GT.AND P0, PT, R4, R3, PT ;  /* 0x000000030400720c */ /* 0x000fe20003f04270 */
[----:B------:R-:W-:-:S05]  /*0da0*/  IMAD.IADD R2, R3, 0x1, R2 ;  /* 0x0000000103027824 */ /* 0x000fca00078e0202 */
[----:B------:R-:W-:-:S05]  /*0db0*/  SEL R5, R2, 0x1f, P0 ;  /* 0x0000001f02057807 */ /* 0x000fca0000000000 */
[----:B-1----:R-:W0:Y:S01]  /*0dc0*/  SHFL.DOWN PT, R2, R16, 0x1, R5 ;  /* 0x0820000010027989 */ /* 0x002e2200000e0005 */
[CC--:B--2---:R-:W-:Y:S01]  /*0dd0*/  ISETP.GE.AND P0, PT, R10.reuse, R5.reuse, PT ;  /* 0x000000050a00720c */ /* 0x0c4fe20003f06270 */
[C---:B------:R-:W-:Y:S01]  /*0de0*/  VIADD R6, R10.reuse, 0x2 ;  /* 0x000000020a067836 */ /* 0x040fe20000000000 */
[C---:B------:R-:W-:Y:S01]  /*0df0*/  ISETP.NE.AND P1, PT, R10.reuse, RZ, PT ;  /* 0x000000ff0a00720c */ /* 0x040fe20003f25270 */
[----:B------:R-:W-:Y:S01]  /*0e00*/  VIADD R8, R10, 0x4 ;  /* 0x000000040a087836 */ /* 0x000fe20000000000 */
[----:B0-----:R-:W-:Y:S02]  /*0e10*/  SEL R7, R2, RZ, !P0 ;  /* 0x000000ff02077207 */ /* 0x001fe40004000000 */
[----:B------:R-:W-:-:S09]  /*0e20*/  ISETP.GT.AND P0, PT, R6, R5, PT ;  /* 0x000000050600720c */ /* 0x000fd20003f04270 */
[----:B------:R-:W0:Y:S01]  /*0e30*/  @!P1 S2R R12, SR_CgaCtaId ;  /* 0x00000000000c9919 */ /* 0x000e220000008800 */
[----:B------:R-:W-:Y:S01]  /*0e40*/  @!P1 MOV R9, 0x400 ;  /* 0x0000040000099802 */ /* 0x000fe20000000f00 */
[----:B------:R-:W-:-:S05]  /*0e50*/  IMAD.IADD R2, R7, 0x1, R16 ;  /* 0x0000000107027824 */ /* 0x000fca00078e0210 */
[----:B------:R-:W1:Y:S02]  /*0e60*/  SHFL.DOWN PT, R4, R2, 0x2, R5 ;  /* 0x0840000002047989 */ /* 0x000e6400000e0005 */
[----:B-1----:R-:W-:Y:S02]  /*0e70*/  SEL R7, R4, RZ, !P0 ;  /* 0x000000ff04077207 */ /* 0x002fe40004000000 */
[----:B------:R-:W-:Y:S01]  /*0e80*/  ISETP.GT.AND P0, PT, R8, R5, PT ;  /* 0x000000050800720c */ /* 0x000fe20003f04270 */
[----:B------:R-:W-:Y:S01]  /*0e90*/  VIADD R8, R10, 0x10 ;  /* 0x000000100a087836 */ /* 0x000fe20000000000 */
[----:B0-----:R-:W-:Y:S01]  /*0ea0*/  @!P1 LEA R12, R12, R9, 0x18 ;  /* 0x000000090c0c9211 */ /* 0x001fe200078ec0ff */
        /* <DEDUP_REMOVED lines=8> */
[----:B------:R-:W-:-:S03]  /*0f30*/  ISETP.GT.AND P0, PT, R8, R5, PT ;  /* 0x000000050800720c */ /* 0x000fc60003f04270 */
[----:B------:R-:W-:Y:S01]  /*0f40*/  IMAD.IADD R2, R6, 0x1, R7 ;  /* 0x0000000106027824 */ /* 0x000fe200078e0207 */
[----:B------:R-:W-:-:S04]  /*0f50*/  @!P1 SHF.R.U32.HI R7, RZ, 0x3, R0 ;  /* 0x00000003ff079819 */ /* 0x000fc80000011600 */
[----:B------:R-:W0:Y:S01]  /*0f60*/  SHFL.DOWN PT, R4, R2, 0x10, R5 ;  /* 0x0a00000002047989 */ /* 0x000e2200000e0005 */
[----:B------:R-:W-:-:S05]  /*0f70*/  @!P1 LOP3.LUT R7, R7, 0x7c, RZ, 0xc0, !PT ;  /* 0x0000007c07079812 */ /* 0x000fca00078ec0ff */
[----:B------:R-:W-:Y:S01]  /*0f80*/  @!P1 IMAD.IADD R12, R7, 0x1, R12 ;  /* 0x00000001070c9824 */ /* 0x000fe200078e020c */
        /* <DEDUP_REMOVED lines=12> */
[----:B------:R-:W0:Y:S04]  /*1050*/  LDS.128 R4, [UR4+0x10] ;  /* 0x00001004ff047984 */ /* 0x000e280008000c00 */
[----:B------:R-:W2:Y:S04]  /*1060*/  LDS R0, [UR4+0xc] ;  /* 0x00000c04ff007984 */ /* 0x000ea80008000800 */
[----:B------:R-:W3:Y:S01]  /*1070*/  LDS.64 R10, [UR4+0x20] ;  /* 0x00002004ff0a7984 */ /* 0x000ee20008000a00 */
[----:B0-----:R-:W-:Y:S02]  /*1080*/  SEL R4, R4, RZ, P2 ;  /* 0x000000ff04047207 */ /* 0x001fe40001000000 */
[----:B------:R-:W-:-:S02]  /*1090*/  ISETP.GT.AND P2, PT, R3, 0x60, PT ;  /* 0x000000600300780c */ /* 0x000fc40003f44270 */
[----:B--2---:R-:W-:Y:S02]  /*10a0*/  SEL R0, R0, RZ, P1 ;  /* 0x000000ff00007207 */ /* 0x004fe40000800000 */
[----:B------:R-:W-:Y:S02]  /*10b0*/  SEL R5, R5, RZ, P2 ;  /* 0x000000ff05057207 */ /* 0x000fe40001000000 */
[----:B------:R-:W-:Y:S02]  /*10c0*/  IADD3 R0, PT, PT, R4, R0, R9 ;  /* 0x0000000004007210 */ /* 0x000fe40007ffe009 */
[C---:B------:R-:W-:Y:S02]  /*10d0*/  ISETP.GT.AND P1, PT, R3.reuse, 0xa0, PT ;  /* 0x000000a00300780c */ /* 0x040fe40003f24270 */
[----:B------:R-:W-:Y:S02]  /*10e0*/  SEL R6, R6, RZ, P3 ;  /* 0x000000ff06067207 */ /* 0x000fe40001800000 */
[----:B------:R-:W-:-:S02]  /*10f0*/  ISETP.GT.AND P2, PT, R3, 0xc0, PT ;  /* 0x000000c00300780c */ /* 0x000fc40003f44270 */
[----:B------:R-:W-:Y:S02]  /*1100*/  ISETP.GT.AND P3, PT, R3, 0xe0, PT ;  /* 0x000000e00300780c */ /* 0x000fe40003f64270 */
[----:B------:R-:W-:Y:S02]  /*1110*/  SEL R7, R7, RZ, P1 ;  /* 0x000000ff07077207 */ /* 0x000fe40000800000 */
[----:B------:R-:W-:Y:S02]  /*1120*/  IADD3 R0, PT, PT, R6, R0, R5 ;  /* 0x0000000006007210 */ /* 0x000fe40007ffe005 */
[----:B---3--:R-:W-:Y:S02]  /*1130*/  SEL R10, R10, RZ, P2 ;  /* 0x000000ff0a0a7207 */ /* 0x008fe40001000000 */
[----:B------:R-:W-:Y:S02]  /*1140*/  SEL R11, R11, RZ, P3 ;  /* 0x000000ff0b0b7207 */ /* 0x000fe40001800000 */
[----:B------:R-:W-:-:S05]  /*1150*/  IADD3 R0, PT, PT, R10, R0, R7 ;  /* 0x000000000a007210 */ /* 0x000fca0007ffe007 */
[----:B-1----:R-:W-:Y:S01]  /*1160*/  IMAD.IADD R9, R0, 0x1, R11 ;  /* 0x0000000100097824 */ /* 0x002fe200078e020b */
[----:B------:R-:W-:Y:S06]  /*1170*/  BRA `(.L_x_72) ;  /* 0x00000014001c7947 */ /* 0x000fec0003800000 */
.L_x_58:
[----:B------:R-:W0:Y:S01]  /*1180*/  S2R R0, SR_TID.X ;  /* 0x0000000000007919 */ /* 0x000e220000002100 */
[----:B------:R-:W1:Y:S01]  /*1190*/  LDC.64 R8, c[0x0][0x380] ;  /* 0x0000e000ff087b82 */ /* 0x000e620000000a00 */
[----:B0-----:R-:W-:-:S04]  /*11a0*/  VIADD R5, R0, UR6 ;  /* 0x0000000600057c36 */ /* 0x001fc80008000000 */
[----:B-1----:R-:W-:-:S05]  /*11b0*/  IMAD.WIDE.U32 R8, R5, 0x8, R8 ;  /* 0x0000000805087825 */ /* 0x002fca00078e0008 */
        /* <DEDUP_REMOVED lines=8> */
[----:B------:R-:W5:Y:S04]  /*1240*/  LDG.E.64 R22, desc[UR14][R8.64+0x2000] ;  /* 0x0020000e08167981 */ /* 0x000f68000c1e1b00 */
[----:B------:R-:W5:Y:S01]  /*1250*/  LDG.E.64 R20, desc[UR14][R8.64+0x5000] ;  /* 0x0050000e08147981 */ /* 0x000f62000c1e1b00 */
[----:B--2---:R0:W-:Y:S03]  /*1260*/  F2I.F64.TRUNC R5, R12 ;  /* 0x0000000c00057311 */ /* 0x0041e6000030d100 */
[----:B0-----:R-:W2:Y:S05]  /*1270*/  LDG.E.64 R12, desc[UR14][R8.64+0x4800] ;  /* 0x0048000e080c7981 */ /* 0x001eaa000c1e1b00 */
[----:B---3--:R-:W-:Y:S08]  /*1280*/  F2I.F64.TRUNC R26, R26 ;  /* 0x0000001a001a7311 */ /* 0x008ff0000030d100 */
[----:B----4-:R-:W-:Y:S08]  /*1290*/  F2I.F64.TRUNC R28, R28 ;  /* 0x0000001c001c7311 */ /* 0x010ff0000030d100 */
[----:B-----5:R0:W-:Y:S08]  /*12a0*/  F2I.F64.TRUNC R27, R14 ;  /* 0x0000000e001b7311 */ /* 0x0201f0000030d100 */
[----:B------:R-:W-:Y:S01]  /*12b0*/  F2I.F64.TRUNC R2, R24 ;  /* 0x0000001800027311 */ /* 0x000fe2000030d100 */
[----:B0-----:R-:W3:Y:S07]  /*12c0*/  LDG.E.64 R14, desc[UR14][R8.64+0x6000] ;  /* 0x0060000e080e7981 */ /* 0x001eee000c1e1b00 */
[----:B------:R-:W0:Y:S08]  /*12d0*/  F2I.F64.TRUNC R6, R6 ;  /* 0x0000000600067311 */ /* 0x000e30000030d100 */
[----:B------:R1:W-:Y:S08]  /*12e0*/  F2I.F64.TRUNC R7, R18 ;  /* 0x0000001200077311 */ /* 0x0003f0000030d100 */
[----:B------:R4:W-:Y:S01]  /*12f0*/  F2I.F64.TRUNC R25, R16 ;  /* 0x0000001000197311 */ /* 0x0009e2000030d100 */
[----:B-1----:R-:W5:Y:S04]  /*1300*/  LDG.E.64 R18, desc[UR14][R8.64+0x7000] ;  /* 0x0070000e08127981 */ /* 0x002f68000c1e1b00 */
[----:B----4-:R-:W4:Y:S03]  /*1310*/  LDG.E.64 R16, desc[UR14][R8.64+0x6800] ;  /* 0x0068000e08107981 */ /* 0x010f26000c1e1b00 */
[----:B------:R1:W0:Y:S02]  /*1320*/  F2I.F64.TRUNC R24, R22 ;  /* 0x0000001600187311 */ /* 0x000224000030d100 */
[----:B-1----:R-:W4:Y:S06]  /*1330*/  LDG.E.64 R22, desc[UR14][R8.64+0x7800] ;  /* 0x0078000e08167981 */ /* 0x002f2c000c1e1b00 */
[----:B--2---:R1:W-:Y:S02]  /*1340*/  F2I.F64.TRUNC R29, R12 ;  /* 0x0000000c001d7311 */ /* 0x0043e4000030d100 */
[----:B-1----:R-:W2:Y:S01]  /*1350*/  LDG.E.64 R12, desc[UR14][R8.64+0x5800] ;  /* 0x0058000e080c7981 */ /* 0x002ea2000c1e1b00 */
[----:B0-----:R-:W-:-:S05]  /*1360*/  IADD3 R2, PT, PT, R6, R5, R2 ;  /* 0x0000000506027210 */ /* 0x001fca0007ffe002 */
[----:B------:R-:W0:Y:S01]  /*1370*/  F2I.F64.TRUNC R20, R20 ;  /* 0x0000001400147311 */ /* 0x000e22000030d100 */
[----:B------:R-:W-:Y:S02]  /*1380*/  IADD3 R2, PT, PT, R24, R7, R2 ;  /* 0x0000000718027210 */ /* 0x000fe40007ffe002 */
[----:B------:R-:W-:Y:S02]  /*1390*/  ISETP.GE.U32.AND P0, PT, R4, UR5, PT ;  /* 0x0000000504007c0c */ /* 0x000fe4000bf06070 */
[----:B------:R-:W-:-:S03]  /*13a0*/  IADD3 R2, PT, PT, R26, R25, R2 ;  /* 0x000000191a027210 */ /* 0x000fc60007ffe002 */
[----:B---3--:R-:W-:Y:S01]  /*13b0*/  F2I.F64.TRUNC R15, R14 ;  /* 0x0000000e000f7311 */ /* 0x008fe2000030d100 */
[----:B------:R-:W-:Y:S02]  /*13c0*/  IADD3 R2, PT, PT, R28, R27, R2 ;  /* 0x0000001b1c027210 */ /* 0x000fe40007ffe002 */
[----:B------:R-:W-:Y:S02]  /*13d0*/  ISETP.GE.U32.AND.EX P0, PT, R3, UR4, PT, P0 ;  /* 0x0000000403007c0c */ /* 0x000fe4000bf06100 */
[----:B0-----:R-:W-:-:S03]  /*13e0*/  IADD3 R2, PT, PT, R20, R29, R2 ;  /* 0x0000001d14027210 */ /* 0x001fc60007ffe002 */
[----:B-----5:R-:W-:Y:S08]  /*13f0*/  F2I.F64.TRUNC R19, R18 ;  /* 0x0000001200137311 */ /* 0x020ff0000030d100 */
[----:B----4-:R-:W-:Y:S08]  /*1400*/  F2I.F64.TRUNC R16, R16 ;  /* 0x0000001000107311 */ /* 0x010ff0000030d100 */
[----:B------:R-:W-:Y:S08]  /*1410*/  F2I.F64.TRUNC R22, R22 ;  /* 0x0000001600167311 */ /* 0x000ff0000030d100 */
[----:B--2---:R-:W0:Y:S02]  /*1420*/  F2I.F64.TRUNC R12, R12 ;  /* 0x0000000c000c7311 */ /* 0x004e24000030d100 */
[----:B0-----:R-:W-:-:S04]  /*1430*/  IADD3 R2, PT, PT, R15, R12, R2 ;  /* 0x0000000c0f027210 */ /* 0x001fc80007ffe002 */
[----:B------:R-:W-:-:S05]  /*1440*/  IADD3 R3, PT, PT, R19, R16, R2 ;  /* 0x0000001013037210 */ /* 0x000fca0007ffe002 */
[----:B------:R-:W-:Y:S01]  /*1450*/  IMAD.IADD R28, R22, 0x1, R3 ;  /* 0x00000001161c7824 */ /* 0x000fe200078e0203 */
[----:B------:R-:W-:Y:S06]  /*1460*/  @!P0 BRA `(.L_x_73) ;  /* 0x0000000c00b48947 */ /* 0x000fec0003800000 */
[----:B------:R-:W-:Y:S01]  /*1470*/  UIADD3 UR8, UP0, UPT, UR5, UR6, URZ ;  /* 0x0000000605087290 */ /* 0x000fe2000ff1e0ff */
[----:B------:R-:W-:Y:S01]  /*1480*/  IADD3 R2, P1, PT, R10, -0x1000, RZ ;  /* 0xfffff0000a027810 */ /* 0x000fe20007f3e0ff */
[----:B------:R-:W0:Y:S01]  /*1490*/  LDCU.64 UR12, c[0x0][0x380] ;  /* 0x00007000ff0c77ac */ /* 0x000e220008000a00 */
[----:B------:R-:W-:Y:S02]  /*14a0*/  LOP3.LUT R3, RZ, R0, RZ, 0x33, !PT ;  /* 0x00000000ff037212 */ /* 0x000fe400078e33ff */
[----:B------:R-:W-:Y:S01]  /*14b0*/  IADD3.X R4, PT, PT, R11, -0x1, RZ, P1, !PT ;  /* 0xffffffff0b047810 */ /* 0x000fe20000ffe4ff */
[----:B------:R-:W-:Y:S01]  /*14c0*/  UIADD3.X UR9, UPT, UPT, URZ, UR4, URZ, UP0, !UPT ;  /* 0x00000004ff097290 */ /* 0x000fe200087fe4ff */
[----:B------:R-:W-:Y:S01]  /*14d0*/  ISETP.LT.U32.AND P0, PT, R2, UR8, PT ;  /* 0x0000000802007c0c */ /* 0x000fe2000bf01070 */
[----:B------:R-:W-:Y:S01]  /*14e0*/  UMOV UR10, UR8 ;  /* 0x00000008000a7c82 */ /* 0x000fe20008000000 */
[----:B------:R-:W-:Y:S01]  /*14f0*/  IADD3 R5, P2, PT, R0, UR8, RZ ;  /* 0x0000000800057c10 */ /* 0x000fe2000ff5e0ff */
[----:B------:R-:W-:Y:S01]  /*1500*/  UMOV UR4, URZ ;  /* 0x000000ff00047c82 */ /* 0x000fe20008000000 */
[----:B------:R-:W-:Y:S01]  /*1510*/  IADD3 R3, PT, PT, R10, -UR5, R3 ;  /* 0x800000050a037c10 */ /* 0x000fe2000fffe003 */
[----:B------:R-:W-:Y:S01]  /*1520*/  IMAD.U32 R7, RZ, RZ, UR9 ;  /* 0x00000009ff077e24 */ /* 0x000fe2000f8e00ff */
[----:B------:R-:W-:Y:S01]  /*1530*/  UMOV UR7, UR9 ;  /* 0x0000000900077c82 */ /* 0x000fe20008000000 */
[----:B------:R-:W-:-:S03]  /*1540*/  IMAD.X R0, RZ, RZ, UR9, P2 ;  /* 0x00000009ff007e24 */ /* 0x000fc600090e06ff */
[----:B------:R-:W-:Y:S02]  /*1550*/  ISETP.GT.U32.AND.EX P0, PT, R7, R4, PT, P0 ;  /* 0x000000040700720c */ /* 0x000fe40003f04100 */
[----:B0-----:R-:W-:-:S04]  /*1560*/  LEA R8, P1, R5, UR12, 0x3 ;  /* 0x0000000c05087c11 */ /* 0x001fc8000f8218ff */
[----:B------:R-:W-:Y:S02]  /*1570*/  IADD3 R8, P2, PT, R8, 0x4000, RZ ;  /* 0x0000400008087810 */ /* 0x000fe40007f5e0ff */
[----:B------:R-:W-:Y:S01]  /*1580*/  LEA.HI.X R0, R5, UR13, R0, 0x3, P1 ;  /* 0x0000000d05007c11 */ /* 0x000fe200088f1c00 */
[----:B------:R-:W-:-:S04]  /*1590*/  VIADD R5, R3, -UR6 ;  /* 0x8000000603057c36 */ /* 0x000fc80008000000 */
[----:B------:R-:W-:Y:S01]  /*15a0*/  IMAD.X R3, RZ, RZ, R0, P2 ;  /* 0x000000ffff037224 */ /* 0x000fe200010e0600 */
[----:B------:R-:W-:Y:S06]  /*15b0*/  @P0 BRA `(.L_x_74) ;  /* 0x0000000400140947 */ /* 0x000fec0003800000 */
[----:B------:R-:W0:Y:S01]  /*15c0*/  LDC.64 R10, c[0x0][0x3b8] ;  /* 0x0000ee00ff0a7b82 */ /* 0x000e220000000a00 */
[----:B------:R-:W1:Y:S01]  /*15d0*/  LDCU.64 UR12, c[0x0][0x380] ;  /* 0x00007000ff0c77ac */ /* 0x000e620008000a00 */
[----:B------:R-:W-:Y:S01]  /*15e0*/  NOP ;  /* 0x0000000000007918 */ /* 0x000fe20000000000 */
.L_x_75:
[----:B------:R-:W2:Y:S02]  /*15f0*/  S2R R0, SR_TID.X ;  /* 0x0000000000007919 */ /* 0x000ea40000002100 */
[----:B--2---:R-:W-:-:S05]  /*1600*/  IADD3 R0, P0, PT, R0, UR8, RZ ;  /* 0x0000000800007c10 */ /* 0x004fca000ff1e0ff */
[----:B------:R-:W-:Y:S01]  /*1610*/  IMAD.X R7, RZ, RZ, UR9, P0 ;  /* 0x00000009ff077e24 */ /* 0x000fe200080e06ff */
[----:B-1----:R-:W-:-:S04]  /*1620*/  LEA R12, P0, R0, UR12, 0x3 ;  /* 0x0000000c000c7c11 */ /* 0x002fc8000f8018ff */
        /* <DEDUP_REMOVED lines=9> */
[----:B--2---:R-:W-:Y:S08]  /*16c0*/  F2I.F64.TRUNC R19, R18 ;  /* 0x0000001200137311 */ /* 0x004ff0000030d100 */
[----:B---3--:R-:W-:Y:S08]  /*16d0*/  F2I.F64.TRUNC R7, R6 ;  /* 0x0000000600077311 */ /* 0x008ff0000030d100 */
[----:B----4-:R1:W2:Y:S08]  /*16e0*/  F2I.F64.TRUNC R18, R26 ;  /* 0x0000001a00127311 */ /* 0x0102b0000030d100 */
[----:B-----5:R-:W3:Y:S01]  /*16f0*/  F2I.F64.TRUNC R6, R24 ;  /* 0x0000001800067311 */ /* 0x020ee2000030d100 */
[----:B-1----:R-:W4:Y:S07]  /*1700*/  LDG.E.64 R26, desc[UR14][R12.64+0x4000] ;  /* 0x0040000e0c1a7981 */ /* 0x002f2e000c1e1b00 */
[----:B------:R1:W-:Y:S08]  /*1710*/  F2I.F64.TRUNC R0, R16 ;  /* 0x0000001000007311 */ /* 0x0003f0000030d100 */
[----:B------:R5:W0:Y:S01]  /*1720*/  F2I.F64.TRUNC R25, R14 ;  /* 0x0000000e00197311 */ /* 0x000a22000030d100 */
[----:B-1----:R-:W3:Y:S04]  /*1730*/  LDG.E.64 R16, desc[UR14][R12.64+0x4800] ;  /* 0x0048000e0c107981 */ /* 0x002ee8000c1e1b00 */
[----:B-----5:R-:W5:Y:S03]  /*1740*/  LDG.E.64 R14, desc[UR14][R12.64+0x5000] ;  /* 0x0050000e0c0e7981 */ /* 0x020f66000c1e1b00 */
[----:B------:R1:W-:Y:S01]  /*1750*/  F2I.F64.TRUNC R24, R20 ;  /* 0x0000001400187311 */ /* 0x0003e2000030d100 */
[----:B--2---:R-:W-:-:S02]  /*1760*/  IADD3 R28, PT, PT, R18, R19, R28 ;  /* 0x00000013121c7210 */ /* 0x004fc40007ffe01c */
[----:B------:R-:W2:Y:S04]  /*1770*/  LDG.E.64 R18, desc[UR14][R12.64+0x7000] ;  /* 0x0070000e0c127981 */ /* 0x000ea8000c1e1b00 */
[----:B-1----:R-:W2:Y:S01]  /*1780*/  LDG.E.64 R20, desc[UR14][R12.64+0x5800] ;  /* 0x0058000e0c147981 */ /* 0x002ea2000c1e1b00 */
[----:B------:R1:W0:Y:S03]  /*1790*/  F2I.F64.TRUNC R9, R22 ;  /* 0x0000001600097311 */ /* 0x000226000030d100 */
[----:B-1----:R-:W2:Y:S05]  /*17a0*/  LDG.E.64 R22, desc[UR14][R12.64+0x7800] ;  /* 0x0078000e0c167981 */ /* 0x002eaa000c1e1b00 */
[----:B----4-:R-:W-:Y:S08]  /*17b0*/  F2I.F64.TRUNC R26, R26 ;  /* 0x0000001a001a7311 */ /* 0x010ff0000030d100 */
[----:B---3--:R1:W3:Y:S08]  /*17c0*/  F2I.F64.TRUNC R27, R16 ;  /* 0x00000010001b7311 */ /* 0x0082f0000030d100 */
[----:B-----5:R4:W-:Y:S01]  /*17d0*/  F2I.F64.TRUNC R29, R14 ;  /* 0x0000000e001d7311 */ /* 0x0209e2000030d100 */
[----:B-1----:R-:W5:Y:S04]  /*17e0*/  LDG.E.64 R16, desc[UR14][R12.64+0x6800] ;  /* 0x0068000e0c107981 */ /* 0x002f68000c1e1b00 */
[----:B----4-:R-:W4:Y:S01]  /*17f0*/  LDG.E.64 R14, desc[UR14][R12.64+0x6000] ;  /* 0x0060000e0c0e7981 */ /* 0x010f22000c1e1b00 */
[----:B------:R-:W-:-:S02]  /*1800*/  IADD3 R6, PT, PT, R6, R7, R28 ;  /* 0x0000000706067210 */ /* 0x000fc40007ffe01c */
[----:B--2---:R-:W1:Y:S02]  /*1810*/  F2I.F64.TRUNC R20, R20 ;  /* 0x0000001400147311 */ /* 0x004e64000030d100 */
[----:B0-----:R-:W-:Y:S02]  /*1820*/  IADD3 R0, PT, PT, R25, R0, R6 ;  /* 0x0000000019007210 */ /* 0x001fe40007ffe006 */
[----:B------:R-:W-:Y:S01]  /*1830*/  IADD3 R6, P1, PT, R10, -UR8, RZ ;  /* 0x800000080a067c10 */ /* 0x000fe2000ff3e0ff */
[----:B------:R-:W-:-:S03]  /*1840*/  USHF.R.S32.HI UR11, URZ, 0x1f, UR5 ;  /* 0x0000001fff0b7899 */ /* 0x000fc60008011405 */
[----:B------:R-:W-:Y:S02]  /*1850*/  ISETP.GE.U32.AND P0, PT, R6, UR5, PT ;  /* 0x0000000506007c0c */ /* 0x000fe4000bf06070 */
[----:B------:R-:W-:Y:S01]  /*1860*/  IADD3.X R6, PT, PT, R11, ~UR9, RZ, P1, !PT ;  /* 0x800000090b067c10 */ /* 0x000fe20008ffe4ff */
[----:B------:R-:W-:Y:S01]  /*1870*/  F2I.F64.TRUNC R18, R18 ;  /* 0x0000001200127311 */ /* 0x000fe2000030d100 */
[----:B------:R-:W-:Y:S02]  /*1880*/  IADD3 R0, PT, PT, R24, R9, R0 ;  /* 0x0000000918007210 */ /* 0x000fe40007ffe000 */
[----:B------:R-:W-:Y:S01]  /*1890*/  ISETP.GE.U32.AND.EX P0, PT, R6, UR11, PT, P0 ;  /* 0x0000000b06007c0c */ /* 0x000fe2000bf06100 */
[----:B------:R-:W-:Y:S01]  /*18a0*/  IMAD.U32 R7, RZ, RZ, UR5 ;  /* 0x00000005ff077e24 */ /* 0x000fe2000f8e00ff */
[----:B---3--:R-:W-:-:S03]  /*18b0*/  IADD3 R0, PT, PT, R27, R26, R0 ;  /* 0x0000001a1b007210 */ /* 0x008fc60007ffe000 */
[----:B------:R-:W-:Y:S01]  /*18c0*/  F2I.F64.TRUNC R23, R22 ;  /* 0x0000001600177311 */ /* 0x000fe2000030d100 */
[----:B------:R-:W-:Y:S01]  /*18d0*/  UIADD3 UR6, UP0, UPT, UR5, UR10, URZ ;  /* 0x0000000a05067290 */ /* 0x000fe2000ff1e0ff */
[----:B-1----:R-:W-:Y:S01]  /*18e0*/  IADD3 R0, PT, PT, R20, R29, R0 ;  /* 0x0000001d14007210 */ /* 0x002fe20007ffe000 */
[----:B------:R-:W-:Y:S01]  /*18f0*/  USHF.L.U64.HI UR10, UR5, 0x3, UR11 ;  /* 0x00000003050a7899 */ /* 0x000fe2000801020b */
[----:B------:R-:W-:Y:S01]  /*1900*/  LEA R8, P1, R7, R8, 0x3 ;  /* 0x0000000807087211 */ /* 0x000fe200078218ff */
[----:B------:R-:W-:-:S04]  /*1910*/  UIADD3.X UR7, UPT, UPT, UR11, UR7, URZ, UP0, !UPT ;  /* 0x000000070b077290 */ /* 0x000fc800087fe4ff */
[----:B------:R-:W-:Y:S01]  /*1920*/  IADD3.X R3, PT, PT, R3, UR10, RZ, P1, !PT ;  /* 0x0000000a03037c10 */ /* 0x000fe20008ffe4ff */
[----:B-----5:R-:W-:Y:S08]  /*1930*/  F2I.F64.TRUNC R17, R16 ;  /* 0x0000001000117311 */ /* 0x020ff0000030d100 */
[----:B----4-:R-:W0:Y:S02]  /*1940*/  F2I.F64.TRUNC R14, R14 ;  /* 0x0000000e000e7311 */ /* 0x010e24000030d100 */
[----:B0-----:R-:W-:-:S04]  /*1950*/  IADD3 R0, PT, PT, R17, R14, R0 ;  /* 0x0000000e11007210 */ /* 0x001fc80007ffe000 */
[----:B------:R-:W-:Y:S01]  /*1960*/  IADD3 R28, PT, PT, R23, R18, R0 ;  /* 0x00000012171c7210 */ /* 0x000fe20007ffe000 */
[----:B------:R-:W-:Y:S06]  /*1970*/  @!P0 BRA `(.L_x_73) ;  /* 0x0000000800708947 */ /* 0x000fec0003800000 */
[----:B------:R-:W-:Y:S02]  /*1980*/  UIADD3 UR8, UP0, UPT, UR5, UR8, URZ ;  /* 0x0000000805087290 */ /* 0x000fe4000ff1e0ff */
[----:B------:R-:W-:Y:S01]  /*1990*/  VIADD R5, R5, -UR5 ;  /* 0x8000000505057c36 */ /* 0x000fe20008000000 */
[----:B------:R-:W-:Y:S02]  /*19a0*/  UIADD3 UR4, UPT, UPT, UR4, 0x1, URZ ;  /* 0x0000000104047890 */ /* 0x000fe4000fffe0ff */
[----:B------:R-:W-:Y:S01]  /*19b0*/  UIADD3.X UR9, UPT, UPT, UR11, UR9, URZ, UP0, !UPT ;  /* 0x000000090b097290 */ /* 0x000fe200087fe4ff */
[----:B------:R-:W-:Y:S01]  /*19c0*/  ISETP.LT.U32.AND P0, PT, R2, UR8, PT ;  /* 0x0000000802007c0c */ /* 0x000fe2000bf01070 */
[----:B------:R-:W-:-:S04]  /*19d0*/  UMOV UR10, UR6 ;  /* 0x00000006000a7c82 */ /* 0x000fc80008000000 */
[----:B------:R-:W-:-:S05]  /*19e0*/  IMAD.U32 R7, RZ, RZ, UR9 ;  /* 0x00000009ff077e24 */ /* 0x000fca000f8e00ff */
[----:B------:R-:W-:-:S13]  /*19f0*/  ISETP.GT.U32.AND.EX P0, PT, R7, R4, PT, P0 ;  /* 0x000000040700720c */ /* 0x000fda0003f04100 */
[----:B------:R-:W-:Y:S05]  /*1a00*/  @!P0 BRA `(.L_x_75) ;  /* 0xfffffff800f88947 */ /* 0x000fea000383ffff */
.L_x_74:
[----:B------:R-:W0:Y:S01]  /*1a10*/  S2R R9, SR_TID.X ;  /* 0x0000000000097919 */ /* 0x000e220000002100 */
[C---:B------:R-:W-:Y:S01]  /*1a20*/  VIADD R0, R10.reuse, -UR8 ;  /* 0x800000080a007c36 */ /* 0x040fe20008000000 */
[----:B------:R-:W-:Y:S01]  /*1a30*/  ISETP.LE.U32.AND P1, PT, R10, UR8, PT ;  /* 0x000000080a007c0c */ /* 0x000fe2000bf23070 */
[----:B------:R-:W-:Y:S01]  /*1a40*/  IMAD.U32 R2, RZ, RZ, UR9 ;  /* 0x00000009ff027e24 */ /* 0x000fe2000f8e00ff */
[----:B------:R-:W-:Y:S02]  /*1a50*/  BSSY.RECONVERGENT B1, `(.L_x_73) ;  /* 0x000008e000017945 */ /* 0x000fe40003800200 */
[----:B0-----:R-:W-:-:S04]  /*1a60*/  ISETP.GE.AND P0, PT, R9, R0, PT ;  /* 0x000000000900720c */ /* 0x001fc80003f06270 */
[----:B------:R-:W-:-:S13]  /*1a70*/  ISETP.GE.U32.OR.EX P0, PT, R2, R11, P0, P1 ;  /* 0x0000000b0200720c */ /* 0x000fda0000706510 */
[----:B------:R-:W-:Y:S05]  /*1a80*/  @P0 BRA `(.L_x_76) ;  /* 0x0000000800280947 */ /* 0x000fea0003800000 */
[----:B------:R-:W0:Y:S01]  /*1a90*/  LDC R0, c[0x0][0x3c0] ;  /* 0x0000f000ff007b82 */ /* 0x000e220000000800 */
[----:B------:R-:W-:Y:S01]  /*1aa0*/  USHF.L.U32 UR6, UR16, 0xc, URZ ;  /* 0x0000000c10067899 */ /* 0x000fe200080006ff */
[----:B------:R-:W-:Y:S01]  /*1ab0*/  LOP3.LUT R7, RZ, R9, RZ, 0x33, !PT ;  /* 0x00000009ff077212 */ /* 0x000fe200078e33ff */
[----:B------:R-:W-:Y:S02]  /*1ac0*/  BSSY.RECONVERGENT B2, `(.L_x_77) ;  /* 0x000003e000027945 */ /* 0x000fe40003800200 */
[----:B------:R-:W-:-:S06]  /*1ad0*/  UIADD3 UR6, UPT, UPT, UR5, UR6, URZ ;  /* 0x0000000605067290 */ /* 0x000fcc000fffe0ff */
[----:B------:R-:W-:Y:S01]  /*1ae0*/  IADD3 R10, PT, PT, R10, -UR6, R7 ;  /* 0x800000060a0a7c10 */ /* 0x000fe2000fffe007 */
[----:B0-----:R-:W-:Y:S02]  /*1af0*/  IMAD R7, R0, UR4, RZ ;  /* 0x0000000400077c24 */ /* 0x001fe4000f8e02ff */
[----:B------:R-:W-:Y:S02]  /*1b00*/  IMAD.MOV.U32 R0, RZ, RZ, R9 ;  /* 0x000000ffff007224 */ /* 0x000fe400078e0009 */
[----:B------:R-:W-:-:S05]  /*1b10*/  IMAD R7, R7, -0x1000, R10 ;  /* 0xfffff00007077824 */ /* 0x000fca00078e020a */
[C---:B------:R-:W-:Y:S02]  /*1b20*/  ISETP.GE.U32.AND P0, PT, R7.reuse, 0xf00, PT ;  /* 0x00000f000700780c */ /* 0x040fe40003f06070 */
[----:B------:R-:W-:-:S04]  /*1b30*/  LEA.HI R2, R7, 0x1, RZ, 0x18 ;  /* 0x0000000107027811 */ /* 0x000fc800078fc0ff */
[----:B------:R-:W-:-:S04]  /*1b40*/  LOP3.LUT R4, R2, 0xf, RZ, 0xc0, !PT ;  /* 0x0000000f02047812 */ /* 0x000fc800078ec0ff */
[----:B------:R-:W-:-:S03]  /*1b50*/  ISETP.NE.AND P1, PT, R4, RZ, PT ;  /* 0x000000ff0400720c */ /* 0x000fc60003f25270 */
[----:B------:R-:W-:Y:S10]  /*1b60*/  @!P0 BRA `(.L_x_78) ;  /* 0x0000000000cc8947 */ /* 0x000ff40003800000 */
[----:B------:R-:W-:-:S04]  /*1b70*/  LEA.HI R0, R5, 0x1, RZ, 0x18 ;  /* 0x0000000105007811 */ /* 0x000fc800078fc0ff */
[----:B------:R-:W-:Y:S01]  /*1b80*/  LOP3.LUT R6, R0, 0x1fffff0, RZ, 0xc0, !PT ;  /* 0x01fffff000067812 */ /* 0x000fe200078ec0ff */
[----:B------:R-:W-:-:S04]  /*1b90*/  IMAD.MOV.U32 R0, RZ, RZ, R9 ;  /* 0x000000ffff007224 */ /* 0x000fc800078e0009 */
[----:B------:R-:W-:-:S07]  /*1ba0*/  IMAD.MOV R6, RZ, RZ, -R6 ;  /* 0x000000ffff067224 */ /* 0x000fce00078e0a06 */
.L_x_79:
[----:B------:R-:W-:-:S05]  /*1bb0*/  IMAD.MOV.U32 R9, RZ, RZ, R3 ;  /* 0x000000ffff097224 */ /* 0x000fca00078e0003 */
[----:B------:R-:W2:Y:S04]  /*1bc0*/  LDG.E.64 R10, desc[UR14][R8.64+-0x2800] ;  /* 0xffd8000e080a7981 */ /* 0x000ea8000c1e1b00 */
[----:B------:R-:W3:Y:S04]  /*1bd0*/  LDG.E.64 R16, desc[UR14][R8.64+-0x3800] ;  /* 0xffc8000e08107981 */ /* 0x000ee8000c1e1b00 */
[----:B------:R-:W4:Y:S04]  /*1be0*/  LDG.E.64 R12, desc[UR14][R8.64+-0x3000] ;  /* 0xffd0000e080c7981 */ /* 0x000f28000c1e1b00 */
[----:B------:R-:W5:Y:S04]  /*1bf0*/  LDG.E.64 R14, desc[UR14][R8.64+-0x4000] ;  /* 0xffc0000e080e7981 */ /* 0x000f68000c1e1b00 */
[----:B------:R-:W5:Y:S04]  /*1c00*/  LDG.E.64 R20, desc[UR14][R8.64+-0x1800] ;  /* 0xffe8000e08147981 */ /* 0x000f68000c1e1b00 */
[----:B------:R-:W5:Y:S04]  /*1c10*/  LDG.E.64 R26, desc[UR14][R8.64+-0x2000] ;  /* 0xffe0000e081a7981 */ /* 0x000f68000c1e1b00 */
[----:B------:R-:W5:Y:S01]  /*1c20*/  LDG.E.64 R18, desc[UR14][R8.64+0x1000] ;  /* 0x0010000e08127981 */ /* 0x000f62000c1e1b00 */
[----:B--2---:R0:W-:Y:S08]  /*1c30*/  F2I.F64.TRUNC R3, R10 ;  /* 0x0000000a00037311 */ /* 0x0041f0000030d100 */
[----:B---3--:R1:W-:Y:S01]  /*1c40*/  F2I.F64.TRUNC R23, R16 ;  /* 0x0000001000177311 */ /* 0x0083e2000030d100 */
[----:B0-----:R-:W2:Y:S07]  /*1c50*/  LDG.E.64 R10, desc[UR14][R8.64+-0x1000] ;  /* 0xfff0000e080a7981 */ /* 0x001eae000c1e1b00 */
[----:B----4-:R0:W-:Y:S01]  /*1c60*/  F2I.F64.TRUNC R22, R12 ;  /* 0x0000000c00167311 */ /* 0x0101e2000030d100 */
[----:B-1----:R-:W3:Y:S07]  /*1c70*/  LDG.E.64 R16, desc[UR14][R8.64+0x800] ;  /* 0x0008000e08107981 */ /* 0x002eee000c1e1b00 */
[----:B-----5:R1:W4:Y:S01]  /*1c80*/  F2I.F64.TRUNC R25, R14 ;  /* 0x0000000e00197311 */ /* 0x020322000030d100 */
[----:B0-----:R-:W5:Y:S04]  /*1c90*/  LDG.E.64 R12, desc[UR14][R8.64+-0x800] ;  /* 0xfff8000e080c7981 */ /* 0x001f68000c1e1b00 */
[----:B-1----:R-:W4:Y:S03]  /*1ca0*/  LDG.E.64 R14, desc[UR14][R8.64] ;  /* 0x0000000e080e7981 */ /* 0x002f26000c1e1b00 */
[----:B------:R0:W-:Y:S02]  /*1cb0*/  F2I.F64.TRUNC R7, R20 ;  /* 0x0000001400077311 */ /* 0x0001e4000030d100 */
[----:B0-----:R-:W4:Y:S06]  /*1cc0*/  LDG.E.64 R20, desc[UR14][R8.64+0x1800] ;  /* 0x0018000e08147981 */ /* 0x001f2c000c1e1b00 */
[----:B------:R0:W1:Y:S02]  /*1cd0*/  F2I.F64.TRUNC R24, R26 ;  /* 0x0000001a00187311 */ /* 0x000064000030d100 */
[----:B0-----:R-:W4:Y:S06]  /*1ce0*/  LDG.E.64 R26, desc[UR14][R8.64+0x2800] ;  /* 0x0028000e081a7981 */ /* 0x001f2c000c1e1b00 */
[----:B--2---:R0:W-:Y:S08]  /*1cf0*/  F2I.F64.TRUNC R29, R10 ;  /* 0x0000000a001d7311 */ /* 0x0041f0000030d100 */
[----:B---3--:R-:W-:Y:S01]  /*1d00*/  F2I.F64.TRUNC R16, R16 ;  /* 0x0000001000107311 */ /* 0x008fe2000030d100 */
[----:B0-----:R-:W2:Y:S07]  /*1d10*/  LDG.E.64 R10, desc[UR14][R8.64+0x2000] ;  /* 0x0020000e080a7981 */ /* 0x001eae000c1e1b00 */
[----:B-----5:R-:W0:Y:S08]  /*1d20*/  F2I.F64.TRUNC R12, R12 ;  /* 0x0000000c000c7311 */ /* 0x020e30000030d100 */
[----:B----4-:R3:W4:Y:S08]  /*1d30*/  F2I.F64.TRUNC R13, R14 ;  /* 0x0000000e000d7311 */ /* 0x010730000030d100 */
[----:B------:R5:W-:Y:S01]  /*1d40*/  F2I.F64.TRUNC R17, R18 ;  /* 0x0000001200117311 */ /* 0x000be2000030d100 */
[----:B---3--:R-:W3:Y:S04]  /*1d50*/  LDG.E.64 R14, desc[UR14][R8.64+0x3000] ;  /* 0x0030000e080e7981 */ /* 0x008ee8000c1e1b00 */
[----:B-----5:R5:W3:Y:S01]  /*1d60*/  LDG.E.64 R18, desc[UR14][R8.64+0x3800] ;  /* 0x0038000e08127981 */ /* 0x020ae2000c1e1b00 */
[----:B------:R-:W-:-:S02]  /*1d70*/  IADD3 R23, PT, PT, R23, R25, R28 ;  /* 0x0000001917177210 */ /* 0x000fc40007ffe01c */
[----:B------:R-:W5:Y:S02]  /*1d80*/  F2I.F64.TRUNC R20, R20 ;  /* 0x0000001400147311 */ /* 0x000f64000030d100 */
[----:B------:R-:W-:Y:S01]  /*1d90*/  IADD3 R3, PT, PT, R3, R22, R23 ;  /* 0x0000001603037210 */ /* 0x000fe20007ffe017 */
[----:B------:R-:W-:-:S03]  /*1da0*/  VIADD R6, R6, 0x10 ;  /* 0x0000001006067836 */ /* 0x000fc60000000000 */
[----:B-1----:R-:W-:Y:S02]  /*1db0*/  IADD3 R3, PT, PT, R7, R24, R3 ;  /* 0x0000001807037210 */ /* 0x002fe40007ffe003 */
[----:B------:R-:W-:Y:S01]  /*1dc0*/  F2I.F64.TRUNC R27, R26 ;  /* 0x0000001a001b7311 */ /* 0x000fe2000030d100 */
[----:B------:R-:W-:Y:S02]  /*1dd0*/  ISETP.NE.AND P0, PT, R6, RZ, PT ;  /* 0x000000ff0600720c */ /* 0x000fe40003f05270 */
[----:B0-----:R-:W-:-:S04]  /*1de0*/  IADD3 R3, PT, PT, R12, R29, R3 ;  /* 0x0000001d0c037210 */ /* 0x001fc80007ffe003 */
[----:B----4-:R-:W-:-:S04]  /*1df0*/  IADD3 R3, PT, PT, R16, R13, R3 ;  /* 0x0000000d10037210 */ /* 0x010fc80007ffe003 */
[----:B-----5:R-:W-:Y:S02]  /*1e00*/  IADD3 R3, PT, PT, R20, R17, R3 ;  /* 0x0000001114037210 */ /* 0x020fe40007ffe003 */
[----:B------:R-:W-:Y:S01]  /*1e10*/  IADD3 R8, P2, PT, R8, 0x8000, RZ ;  /* 0x0000800008087810 */ /* 0x000fe20007f5e0ff */
[----:B------:R-:W-:Y:S01]  /*1e20*/  VIADD R0, R0, 0x1000 ;  /* 0x0000100000007836 */ /* 0x000fe20000000000 */
[----:B--2---:R-:W0:Y:S08]  /*1e30*/  F2I.F64.TRUNC R10, R10 ;  /* 0x0000000a000a7311 */ /* 0x004e30000030d100 */
[----:B---3--:R-:W-:Y:S08]  /*1e40*/  F2I.F64.TRUNC R15, R14 ;  /* 0x0000000e000f7311 */ /* 0x008ff0000030d100 */
[----:B------:R-:W1:Y:S01]  /*1e50*/  F2I.F64.TRUNC R18, R18 ;  /* 0x0000001200127311 */ /* 0x000e62000030d100 */
[----:B0-----:R-:W-:Y:S01]  /*1e60*/  IADD3 R10, PT, PT, R27, R10, R3 ;  /* 0x0000000a1b0a7210 */ /* 0x001fe20007ffe003 */
[----:B------:R-:W-:-:S03]  /*1e70*/  IMAD.X R3, RZ, RZ, R9, P2 ;  /* 0x000000ffff037224 */ /* 0x000fc600010e0609 */
[----:B-1----:R-:W-:Y:S01]  /*1e80*/  IADD3 R28, PT, PT, R18, R15, R10 ;  /* 0x0000000f121c7210 */ /* 0x002fe20007ffe00a */
[----:B------:R-:W-:Y:S06]  /*1e90*/  @P0 BRA `(.L_x_79) ;  /* 0xfffffffc00440947 */ /* 0x000fec000383ffff */
.L_x_78:
[----:B------:R-:W-:Y:S05]  /*1ea0*/  BSYNC.RECONVERGENT B2 ;  /* 0x0000000000027941 */ /* 0x000fea0003800200 */
.L_x_77:
[----:B------:R-:W-:Y:S05]  /*1eb0*/  @!P1 BRA `(.L_x_76) ;  /* 0x00000004001c9947 */ /* 0x000fea0003800000 */
[----:B------:R-:W-:Y:S01]  /*1ec0*/  ISETP.GE.U32.AND P0, PT, R4, 0x8, PT ;  /* 0x000000080400780c */ /* 0x000fe20003f06070 */
[----:B------:R-:W-:Y:S01]  /*1ed0*/  BSSY.RECONVERGENT B2, `(.L_x_80) ;  /* 0x000001d000027945 */ /* 0x000fe20003800200 */
[----:B------:R-:W-:-:S04]  /*1ee0*/  LOP3.LUT R3, R2, 0x7, RZ, 0xc0, !PT ;  /* 0x0000000702037812 */ /* 0x000fc800078ec0ff */
[----:B------:R-:W-:-:S07]  /*1ef0*/  ISETP.NE.AND P1, PT, R3, RZ, PT ;  /* 0x000000ff0300720c */ /* 0x000fce0003f25270 */
[----:B------:R-:W-:Y:S06]  /*1f00*/  @!P0 BRA `(.L_x_81) ;  /* 0x0000000000648947 */ /* 0x000fec0003800000 */
[----:B------:R-:W-:-:S05]  /*1f10*/  IADD3 R4, P0, PT, R0, UR8, RZ ;  /* 0x0000000800047c10 */ /* 0x000fca000ff1e0ff */
[----:B------:R-:W-:Y:S01]  /*1f20*/  IMAD.X R7, RZ, RZ, UR9, P0 ;  /* 0x00000009ff077e24 */ /* 0x000fe200080e06ff */
[----:B------:R-:W-:-:S04]  /*1f30*/  LEA R20, P0, R4, UR12, 0x3 ;  /* 0x0000000c04147c11 */ /* 0x000fc8000f8018ff */
        /* <DEDUP_REMOVED lines=11> */
[----:B---3--:R-:W0:Y:S08]  /*1ff0*/  F2I.F64.TRUNC R18, R18 ;  /* 0x0000001200127311 */ /* 0x008e30000030d100 */
[----:B----4-:R-:W-:Y:S01]  /*2000*/  F2I.F64.TRUNC R15, R14 ;  /* 0x0000000e000f7311 */ /* 0x010fe2000030d100 */
[----:B0-----:R-:W-:-:S07]  /*2010*/  IADD3 R28, PT, PT, R18, R23, R28 ;  /* 0x00000017121c7210 */ /* 0x001fce0007ffe01c */
        /* <DEDUP_REMOVED lines=8> */
.L_x_81:
[----:B------:R-:W-:Y:S05]  /*20a0*/  BSYNC.RECONVERGENT B2 ;  /* 0x0000000000027941 */ /* 0x000fea0003800200 */
.L_x_80:
[----:B------:R-:W-:Y:S05]  /*20b0*/  @!P1 BRA `(.L_x_76) ;  /* 0x00000000009c9947 */ /* 0x000fea0003800000 */
[----:B------:R-:W-:Y:S01]  /*20c0*/  ISETP.GE.U32.AND P0, PT, R3, 0x4, PT ;  /* 0x000000040300780c */ /* 0x000fe20003f06070 */
[----:B------:R-:W-:Y:S01]  /*20d0*/  BSSY.RECONVERGENT B2, `(.L_x_82) ;  /* 0x0000012000027945 */ /* 0x000fe20003800200 */
[----:B------:R-:W-:-:S11]  /*20e0*/  LOP3.LUT P1, RZ, R2, 0x3, RZ, 0xc0, !PT ;  /* 0x0000000302ff7812 */ /* 0x000fd6000782c0ff */
[----:B------:R-:W-:Y:S05]  /*20f0*/  @!P0 BRA `(.L_x_83) ;  /* 0x00000000003c8947 */ /* 0x000fea0003800000 */
[----:B------:R-:W-:-:S05]  /*2100*/  IADD3 R3, P0, PT, R0, UR8, RZ ;  /* 0x0000000800037c10 */ /* 0x000fca000ff1e0ff */
[----:B------:R-:W-:Y:S01]  /*2110*/  IMAD.X R4, RZ, RZ, UR9, P0 ;  /* 0x00000009ff047e24 */ /* 0x000fe200080e06ff */
[----:B------:R-:W-:-:S04]  /*2120*/  LEA R2, P0, R3, UR12, 0x3 ;  /* 0x0000000c03027c11 */ /* 0x000fc8000f8018ff */
[----:B------:R-:W-:-:S05]  /*2130*/  LEA.HI.X R3, R3, UR13, R4, 0x3, P0 ;  /* 0x0000000d03037c11 */ /* 0x000fca00080f1c04 */
[----:B------:R-:W2:Y:S04]  /*2140*/  LDG.E.64 R6, desc[UR14][R2.64] ;  /* 0x0000000e02067981 */ /* 0x000ea8000c1e1b00 */
[----:B------:R-:W3:Y:S04]  /*2150*/  LDG.E.64 R8, desc[UR14][R2.64+0x800] ;  /* 0x0008000e02087981 */ /* 0x000ee8000c1e1b00 */
[----:B------:R-:W4:Y:S04]  /*2160*/  LDG.E.64 R10, desc[UR14][R2.64+0x1000] ;  /* 0x0010000e020a7981 */ /* 0x000f28000c1e1b00 */
[----:B------:R-:W5:Y:S01]  /*2170*/  LDG.E.64 R12, desc[UR14][R2.64+0x1800] ;  /* 0x0018000e020c7981 */ /* 0x000f62000c1e1b00 */
[----:B------:R-:W-:Y:S01]  /*2180*/  VIADD R0, R0, 0x400 ;  /* 0x0000040000007836 */ /* 0x000fe20000000000 */
[----:B--2---:R-:W-:Y:S08]  /*2190*/  F2I.F64.TRUNC R7, R6 ;  /* 0x0000000600077311 */ /* 0x004ff0000030d100 */
[----:B---3--:R-:W0:Y:S08]  /*21a0*/  F2I.F64.TRUNC R8, R8 ;  /* 0x0000000800087311 */ /* 0x008e30000030d100 */
[----:B----4-:R-:W-:Y:S01]  /*21b0*/  F2I.F64.TRUNC R11, R10 ;  /* 0x0000000a000b7311 */ /* 0x010fe2000030d100 */
[----:B0-----:R-:W-:-:S07]  /*21c0*/  IADD3 R28, PT, PT, R8, R7, R28 ;  /* 0x00000007081c7210 */ /* 0x001fce0007ffe01c */
[----:B-----5:R-:W0:Y:S02]  /*21d0*/  F2I.F64.TRUNC R12, R12 ;  /* 0x0000000c000c7311 */ /* 0x020e24000030d100 */
[----:B0-----:R-:W-:-:S07]  /*21e0*/  IADD3 R28, PT, PT, R12, R11, R28 ;  /* 0x0000000b0c1c7210 */ /* 0x001fce0007ffe01c */
.L_x_83:
[----:B------:R-:W-:Y:S05]  /*21f0*/  BSYNC.RECONVERGENT B2 ;  /* 0x0000000000027941 */ /* 0x000fea0003800200 */
.L_x_82:
[----:B------:R-:W-:Y:S05]  /*2200*/  @!P1 BRA `(.L_x_76) ;  /* 0x0000000000489947 */ /* 0x000fea0003800000 */
[----:B------:R-:W-:Y:S02]  /*2210*/  LOP3.LUT R5, R5, 0xffff, RZ, 0xc0, !PT ;  /* 0x0000ffff05057812 */ /* 0x000fe400078ec0ff */
[----:B------:R-:W-:Y:S02]  /*2220*/  IADD3 R7, P0, PT, R0, UR10, RZ ;  /* 0x0000000a00077c10 */ /* 0x000fe4000ff1e0ff */
[----:B------:R-:W-:Y:S02]  /*2230*/  LEA.HI R0, R5, 0x1, RZ, 0x18 ;  /* 0x0000000105007811 */ /* 0x000fe400078fc0ff */
[----:B------:R-:W-:Y:S01]  /*2240*/  LEA R4, P1, R7, UR12, 0x3 ;  /* 0x0000000c07047c11 */ /* 0x000fe2000f8218ff */
[----:B------:R-:W-:Y:S01]  /*2250*/  IMAD.X R2, RZ, RZ, UR7, P0 ;  /* 0x00000007ff027e24 */ /* 0x000fe200080e06ff */
[----:B------:R-:W-:-:S04]  /*2260*/  LOP3.LUT R0, R0, 0x3, RZ, 0xc0, !PT ;  /* 0x0000000300007812 */ /* 0x000fc800078ec0ff */
[----:B------:R-:W-:Y:S01]  /*2270*/  LEA.HI.X R7, R7, UR13, R2, 0x3, P1 ;  /* 0x0000000d07077c11 */ /* 0x000fe200088f1c02 */
[----:B------:R-:W-:-:S07]  /*2280*/  IMAD.MOV R0, RZ, RZ, -R0 ;  /* 0x000000ffff007224 */ /* 0x000fce00078e0a00 */
.L_x_84:
[----:B------:R-:W-:Y:S02]  /*2290*/  IMAD.MOV.U32 R2, RZ, RZ, R4 ;  /* 0x000000ffff027224 */ /* 0x000fe400078e0004 */
[----:B------:R-:W-:-:S06]  /*22a0*/  IMAD.MOV.U32 R3, RZ, RZ, R7 ;  /* 0x000000ffff037224 */ /* 0x000fcc00078e0007 */
[----:B------:R-:W2:Y:S01]  /*22b0*/  LDG.E.64 R2, desc[UR14][R2.64] ;  /* 0x0000000e02027981 */ /* 0x000ea2000c1e1b00 */
[----:B------:R-:W-:Y:S01]  /*22c0*/  VIADD R0, R0, 0x1 ;  /* 0x0000000100007836 */ /* 0x000fe20000000000 */
[----:B------:R-:W-:-:S04]  /*22d0*/  IADD3 R4, P1, PT, R4, 0x800, RZ ;  /* 0x0000080004047810 */ /* 0x000fc80007f3e0ff */
[----:B------:R-:W-:Y:S01]  /*22e0*/  ISETP.NE.AND P0, PT, R0, RZ, PT ;  /* 0x000000ff0000720c */ /* 0x000fe20003f05270 */
[----:B------:R-:W-:Y:S01]  /*22f0*/  IMAD.X R7, RZ, RZ, R7, P1 ;  /* 0x000000ffff077224 */ /* 0x000fe200008e0607 */
[----:B--2---:R-:W0:Y:S02]  /*2300*/  F2I.F64.TRUNC R5, R2 ;  /* 0x0000000200057311 */ /* 0x004e24000030d100 */
[----:B0-----:R-:W-:-:S09]  /*2310*/  IMAD.IADD R28, R5, 0x1, R28 ;  /* 0x00000001051c7824 */ /* 0x001fd200078e021c */
[----:B------:R-:W-:Y:S05]  /*2320*/  @P0 BRA `(.L_x_84) ;  /* 0xfffffffc00d80947 */ /* 0x000fea000383ffff */
.L_x_76:
[----:B------:R-:W-:Y:S05]  /*2330*/  BSYNC.RECONVERGENT B1 ;  /* 0x0000000000017941 */ /* 0x000fea0003800200 */
.L_x_73:
[----:B------:R-:W0:Y:S01]  /*2340*/  S2R R8, SR_LANEID ;  /* 0x0000000000087919 */ /* 0x000e220000000000 */
[----:B------:R-:W1:Y:S01]  /*2350*/  SHFL.DOWN PT, R0, R28, 0x1, 0x1f ;  /* 0x08201f001c007f89 */ /* 0x000e6200000e0000 */
[----:B------:R-:W2:Y:S01]  /*2360*/  S2R R6, SR_TID.X ;  /* 0x0000000000067919 */ /* 0x000ea20000002100 */
        /* <DEDUP_REMOVED lines=10> */
[----:B------:R-:W-:Y:S01]  /*2410*/  IMAD.IADD R0, R3, 0x1, R0 ;  /* 0x0000000103007824 */ /* 0x000fe200078e0200 */
[----:B--2---:R-:W-:-:S04]  /*2420*/  @!P1 SHF.R.U32.HI R3, RZ, 0x3, R6 ;  /* 0x00000003ff039819 */ /* 0x004fc80000011606 */
[----:B------:R-:W0:Y:S01]  /*2430*/  SHFL.DOWN PT, R2, R0, 0x4, 0x1f ;  /* 0x08801f0000027f89 */ /* 0x000e2200000e0000 */
[----:B------:R-:W-:Y:S02]  /*2440*/  @!P1 LOP3.LUT R3, R3, 0x7c, RZ, 0xc0, !PT ;  /* 0x0000007c03039812 */ /* 0x000fe400078ec0ff */
[----:B-1----:R-:W-:-:S05]  /*2450*/  @!P1 LEA R4, R7, R4, 0x18 ;  /* 0x0000000407049211 */ /* 0x002fca00078ec0ff */
[----:B------:R-:W-:Y:S01]  /*2460*/  @!P1 IMAD.IADD R4, R3, 0x1, R4 ;  /* 0x0000000103049824 */ /* 0x000fe200078e0204 */
[----:B0-----:R-:W-:Y:S02]  /*2470*/  SEL R5, R2, RZ, !P0 ;  /* 0x000000ff02057207 */ /* 0x001fe40004000000 */
[----:B------:R-:W-:-:S03]  /*2480*/  ISETP.GT.AND P0, PT, R8, 0x17, PT ;  /* 0x000000170800780c */ /* 0x000fc60003f04270 */
[----:B------:R-:W-:-:S05]  /*2490*/  IMAD.IADD R5, R0, 0x1, R5 ;  /* 0x0000000100057824 */ /* 0x000fca00078e0205 */
[----:B------:R-:W0:Y:S02]  /*24a0*/  SHFL.DOWN PT, R2, R5, 0x8, 0x1f ;  /* 0x09001f0005027f89 */ /* 0x000e2400000e0000 */
        /* <DEDUP_REMOVED lines=14> */
[----:B0-----:R-:W0:Y:S04]  /*2590*/  LDS.128 R4, [UR4+0x10] ;  /* 0x00001004ff047984 */ /* 0x001e280008000c00 */
[----:B------:R-:W1:Y:S01]  /*25a0*/  LDS.64 R2, [UR4+0x20] ;  /* 0x00002004ff027984 */ /* 0x000e620008000a00 */
[----:B0-----:R-:W-:-:S04]  /*25b0*/  IADD3 R0, PT, PT, R4, R0, R9 ;  /* 0x0000000004007210 */ /* 0x001fc80007ffe009 */
[----:B------:R-:W-:-:S04]  /*25c0*/  IADD3 R0, PT, PT, R6, R0, R5 ;  /* 0x0000000006007210 */ /* 0x000fc80007ffe005 */
[----:B-1----:R-:W-:-:S05]  /*25d0*/  IADD3 R0, PT, PT, R2, R0, R7 ;  /* 0x0000000002007210 */ /* 0x002fca0007ffe007 */
[----:B------:R-:W-:-:S07]  /*25e0*/  IMAD.IADD R9, R0, 0x1, R3 ;  /* 0x0000000100097824 */ /* 0x000fce00078e0203 */
.L_x_72:
[----:B------:R-:W-:Y:S05]  /*25f0*/  BSYNC.RECONVERGENT B0 ;  /* 0x0000000000007941 */ /* 0x000fea0003800200 */
.L_x_57:
[----:B------:R-:W-:Y:S05]  /*2600*/  @P0 EXIT ;  /* 0x000000000000094d */ /* 0x000fea0003800000 */
[----:B------:R-:W3:Y:S02]  /*2610*/  LDCU.64 UR4, c[0x0][0x388] ;  /* 0x00007100ff0477ac */ /* 0x000ee40008000a00 */
[----:B---3--:R-:W-:-:S06]  /*2620*/  UIMAD.WIDE.U32 UR4, UR16, 0x4, UR4 ;  /* 0x00000004100478a5 */ /* 0x008fcc000f8e0004 */
[----:B--2---:R-:W-:Y:S02]  /*2630*/  IMAD.U32 R2, RZ, RZ, UR4 ;  /* 0x00000004ff027e24 */ /* 0x004fe4000f8e00ff */
[----:B------:R-:W-:-:S05]  /*2640*/  IMAD.U32 R3, RZ, RZ, UR5 ;  /* 0x00000005ff037e24 */ /* 0x000fca000f8e00ff */
[----:B------:R-:W-:Y:S01]  /*2650*/  STG.E desc[UR14][R2.64], R9 ;  /* 0x0000000902007986 */ /* 0x000fe2000c10190e */
[----:B------:R-:W-:Y:S05]  /*2660*/  EXIT ;  /* 0x000000000000794d */ /* 0x000fea0003800000 */
.L_x_85:
        /* <DEDUP_REMOVED lines=9> */
.L_x_289:


//--------------------- .text._ZN3cub18CUB_300001_SM_10006detail6reduce28DeviceReduceSingleTileKernelINS2_10policy_hubIiyN4cuda3std3__44plusIiEEE10Policy1000EN6thrust24THRUST_300001_SM_1000_NS6detail15normal_iteratorINSD_10device_ptrIdEEEEPiyS9_iiNS7_10__identityEEEvT0_T1_T2_T3_T4_T6_ --------------------------
	.section	.text._ZN3cub18CUB_300001_SM_10006detail6reduce28DeviceReduceSingleTileKernelINS2_10policy_hubIiyN4cuda3std3__44plusIiEEE10Policy1000EN6thrust24THRUST_300001_SM_1000_NS6detail15normal_iteratorINSD_10device_ptrIdEEEEPiyS9_iiNS7_10__identityEEEvT0_T1_T2_T3_T4_T6_,"ax",@progbits
	.align	128
        .global         _ZN3cub18CUB_300001_SM_10006detail6reduce28DeviceReduceSingleTileKernelINS2_10policy_hubIiyN4cuda3std3__44plusIiEEE10Policy1000EN6thrust24THRUST_300001_SM_1000_NS6detail15normal_iteratorINSD_10device_ptrIdEEEEPiyS9_iiNS7_10__identityEEEvT0_T1_T2_T3_T4_T6_
        .type           _ZN3cub18CUB_300001_SM_10006detail6reduce28DeviceReduceSingleTileKernelINS2_10policy_hubIiyN4cuda3std3__44plusIiEEE10Policy1000EN6thrust24THRUST_300001_SM_1000_NS6detail15normal_iteratorINSD_10device_ptrIdEEEEPiyS9_iiNS7_10__identityEEEvT0_T1_T2_T3_T4_T6_,@function
        .size           _ZN3cub18CUB_300001_SM_10006detail6reduce28DeviceReduceSingleTileKernelINS2_10policy_hubIiyN4cuda3std3__44plusIiEEE10Policy1000EN6thrust24THRUST_300001_SM_1000_NS6detail15normal_iteratorINSD_10device_ptrIdEEEEPiyS9_iiNS7_10__identityEEEvT0_T1_T2_T3_T4_T6_,(.L_x_290 - _ZN3cub18CUB_300001_SM_10006detail6reduce28DeviceReduceSingleTileKernelINS2_10policy_hubIiyN4cuda3std3__44plusIiEEE10Policy1000EN6thrust24THRUST_300001_SM_1000_NS6detail15normal_iteratorINSD_10device_ptrIdEEEEPiyS9_iiNS7_10__identityEEEvT0_T1_T2_T3_T4_T6_)
        .other          _ZN3cub18CUB_300001_SM_10006detail6reduce28DeviceReduceSingleTileKernelINS2_10policy_hubIiyN4cuda3std3__44plusIiEEE10Policy1000EN6thrust24THRUST_300001_SM_1000_NS6detail15normal_iteratorINSD_10device_ptrIdEEEEPiyS9_iiNS7_10__identityEEEvT0_T1_T2_T3_T4_T6_,@"STO_CUDA_ENTRY STV_DEFAULT"
_ZN3cub18CUB_300001_SM_10006detail6reduce28DeviceReduceSingleTileKernelINS2_10policy_hubIiyN4cuda3std3__44plusIiEEE10Policy1000EN6thrust24THRUST_300001_SM_1000_NS6detail15normal_iteratorINSD_10device_ptrIdEEEEPiyS9_iiNS7_10__identityEEEvT0_T1_T2_T3_T4_T6_:
.text._ZN3cub18CUB_300001_SM_10006detail6reduce28DeviceReduceSingleTileKernelINS2_10policy_hubIiyN4cuda3std3__44plusIiEEE10Policy1000EN6thrust24THRUST_300001_SM_1000_NS6detail15normal_iteratorINSD_10device_ptrIdEEEEPiyS9_iiNS7_10__identityEEEvT0_T1_T2_T3_T4_T6_:
[----:B------:R-:W-:Y:S01]  /*0000*/  LDC R1, c[0x0][0x37c] ;  /* 0x0000df00ff017b82 */ /* 0x000fe20000000800 */
[----:B------:R-:W0:Y:S01]  /*0010*/  LDCU.64 UR4, c[0x0][0x390] ;  /* 0x00007200ff0477ac */ /* 0x000e220008000a00 */
[----:B------:R-:W1:Y:S01]  /*0020*/  LDCU.64 UR6, c[0x0][0x358] ;  /* 0x00006b00ff0677ac */ /* 0x000e620008000a00 */
[----:B0-----:R-:W-:Y:S02]  /*0030*/  IMAD.U32 R4, RZ, RZ, UR4 ;  /* 0x00000004ff047e24 */ /* 0x001fe4000f8e00ff */
[----:B------:R-:W-:-:S03]  /*0040*/  IMAD.U32 R5, RZ, RZ, UR5 ;  /* 0x00000005ff057e24 */ /* 0x000fc6000f8e00ff */
[----:B------:R-:W-:-:S04]  /*0050*/  ISETP.NE.U32.AND P0, PT, R4, RZ, PT ;  /* 0x000000ff0400720c */ /* 0x000fc80003f05070 */
[----:B------:R-:W-:-:S13]  /*0060*/  ISETP.NE.AND.EX P0, PT, R5, RZ, PT, P0 ;  /* 0x000000ff0500720c */ /* 0x000fda0003f05300 */
        /* <DEDUP_REMOVED lines=8> */
.L_x_86:
[----:B------:R-:W-:Y:S01]  /*00f0*/  ISETP.GT.U32.AND P0, PT, R4, 0xfff, PT ;  /* 0x00000fff0400780c */ /* 0x000fe20003f04070 */
[----:B------:R-:W-:Y:S03]  /*0100*/  BSSY.RECONVERGENT B0, `(.L_x_87) ;  /* 0x000022a000007945 */ /* 0x000fe60003800200 */
[----:B------:R-:W-:-:S13]  /*0110*/  ISETP.GT.U32.AND.EX P0, PT, R5, RZ, PT, P0 ;  /* 0x000000ff0500720c */ /* 0x000fda0003f04100 */
[----:B------:R-:W-:Y:S05]  /*0120*/  @P0 BRA `(.L_x_88) ;  /* 0x0000001000080947 */ /* 0x000fea0003800000 */
[----:B------:R-:W0:Y:S01]  /*0130*/  S2R R39, SR_TID.X ;  /* 0x0000000000277919 */ /* 0x000e220000002100 */
[----:B------:R-:W-:Y:S01]  /*0140*/  BSSY.RECONVERGENT B1, `(.L_x_89) ;  /* 0x000000a000017945 */ /* 0x000fe20003800200 */
[----:B------:R-:W-:Y:S01]  /*0150*/  IMAD.MOV.U32 R40, RZ, RZ, RZ ;  /* 0x000000ffff287224 */ /* 0x000fe200078e00ff */
[----:B0-----:R-:W-:Y:S01]  /*0160*/  ISETP.GE.U32.AND P0, PT, R39, R4, PT ;  /* 0x000000042700720c */ /* 0x001fe20003f06070 */
[----:B------:R-:W-:-:S12]  /*0170*/  IMAD.MOV.U32 R41, RZ, RZ, R39 ;  /* 0x000000ffff297224 */ /* 0x000fd800078e0027 */
[----:B------:R-:W-:Y:S05]  /*0180*/  @P0 BRA `(.L_x_90) ;  /* 0x0000000000140947 */ /* 0x000fea0003800000 */
[----:B------:R-:W0:Y:S02]  /*0190*/  LDC.64 R2, c[0x0][0x380] ;  /* 0x0000e000ff027b82 */ /* 0x000e240000000a00 */
[----:B0-----:R-:W-:-:S06]  /*01a0*/  IMAD.WIDE.U32 R2, R39, 0x8, R2 ;  /* 0x0000000827027825 */ /* 0x001fcc00078e0002 */
[----:B------:R-:W2:Y:S01]  /*01b0*/  LDG.E.64 R2, desc[UR6][R2.64] ;  /* 0x0000000602027981 */ /* 0x000ea2000c1e1b00 */
[----:B------:R-:W-:Y:S01]  /*01c0*/  VIADD R41, R39, 0x100 ;  /* 0x0000010027297836 */ /* 0x000fe20000000000 */
[----:B--2---:R0:W1:Y:S06]  /*01d0*/  F2I.F64.TRUNC R40, R2 ;  /* 0x0000000200287311 */ /* 0x00406c000030d100 */
.L_x_90:
[----:B------:R-:W-:Y:S05]  /*01e0*/  BSYNC.RECONVERGENT B1 ;  /* 0x0000000000017941 */ /* 0x000fea0003800200 */
.L_x_89:
[----:B------:R-:W-:Y:S01]  /*01f0*/  ISETP.GE.U32.AND P0, PT, R41, R4, PT ;  /* 0x000000042900720c */ /* 0x000fe20003f06070 */
[----:B------:R-:W-:-:S12]  /*0200*/  BSSY.RECONVERGENT B1, `(.L_x_91) ;  /* 0x000007c000017945 */ /* 0x000fd80003800200 */
[----:B------:R-:W-:Y:S05]  /*0210*/  @P0 BRA `(.L_x_92) ;  /* 0x0000000400e80947 */ /* 0x000fea0003800000 */
[----:B0-----:R-:W-:Y:S01]  /*0220*/  LOP3.LUT R3, RZ, R41, RZ, 0x33, !PT ;  /* 0x00000029ff037212 */ /* 0x001fe200078e33ff */
[----:B------:R-:W-:Y:S04]  /*0230*/  BSSY.RECONVERGENT B2, `(.L_x_93) ;  /* 0x000003b000027945 */ /* 0x000fe80003800200 */
[----:B------:R-:W-:-:S05]  /*0240*/  IMAD.IADD R3, R3, 0x1, R4 ;  /* 0x0000000103037824 */ /* 0x000fca00078e0204 */
[C---:B------:R-:W-:Y:S02]  /*0250*/  ISETP.GE.U32.AND P0, PT, R3.reuse, 0xf00, PT ;  /* 0x00000f000300780c */ /* 0x040fe40003f06070 */
[----:B------:R-:W-:-:S04]  /*0260*/  LEA.HI R0, R3, 0x1, RZ, 0x18 ;  /* 0x0000000103007811 */ /* 0x000fc800078fc0ff */
[----:B------:R-:W-:-:S04]  /*0270*/  LOP3.LUT R42, R0, 0xf, RZ, 0xc0, !PT ;  /* 0x0000000f002a7812 */ /* 0x000fc800078ec0ff */
[----:B------:R-:W-:-:S03]  /*0280*/  ISETP.NE.AND P1, PT, R42, RZ, PT ;  /* 0x000000ff2a00720c */ /* 0x000fc60003f25270 */
[----:B------:R-:W-:Y:S10]  /*0290*/  @!P0 BRA `(.L_x_94) ;  /* 0x0000000000d08947 */ /* 0x000ff40003800000 */
[----:B------:R-:W0:Y:S01]  /*02a0*/  LDC.64 R2, c[0x0][0x380] ;  /* 0x0000e000ff027b82 */ /* 0x000e220000000a00 */
[----:B------:R-:W-:-:S05]  /*02b0*/  LOP3.LUT R38, R0, 0x1fffff0, RZ, 0xc0, !PT ;  /* 0x01fffff000267812 */ /* 0x000fca00078ec0ff */
[----:B------:R-:W-:Y:S02]  /*02c0*/  IMAD.MOV R38, RZ, RZ, -R38 ;  /* 0x000000ffff267224 */ /* 0x000fe400078e0a26 */
[----:B0-----:R-:W-:-:S03]  /*02d0*/  IMAD.WIDE.U32 R2, R41, 0x8, R2 ;  /* 0x0000000829027825 */ /* 0x001fc600078e0002 */
[----:B------:R-:W-:-:S05]  /*02e0*/  IADD3 R2, P0, PT, R2, 0x4000, RZ ;  /* 0x0000400002027810 */ /* 0x000fca0007f1e0ff */
[----:B------:R-:W-:-:S08]  /*02f0*/  IMAD.X R3, RZ, RZ, R3, P0 ;  /* 0x000000ffff037224 */ /* 0x000fd000000e0603 */
.L_x_95:
        /* <DEDUP_REMOVED lines=15> */
[----:B------:R0:W5:Y:S01]  /*03f0*/  LDG.E.64 R36, desc[UR6][R2.64+0x3800] ;  /* 0x0038000602247981 */ /* 0x000162000c1e1b00 */
[----:B------:R-:W-:-:S02]  /*0400*/  VIADD R38, R38, 0x10 ;  /* 0x0000001026267836 */ /* 0x000fc40000000000 */
[----:B------:R-:W-:-:S03]  /*0410*/  VIADD R41, R41, 0x1000 ;  /* 0x0000100029297836 */ /* 0x000fc60000000000 */
[----:B------:R-:W-:Y:S02]  /*0420*/  ISETP.NE.AND P0, PT, R38, RZ, PT ;  /* 0x000000ff2600720c */ /* 0x000fe40003f05270 */
[----:B0-----:R-:W-:-:S05]  /*0430*/  IADD3 R2, P2, PT, R2, 0x8000, RZ ;  /* 0x0000800002027810 */ /* 0x001fca0007f5e0ff */
[----:B------:R-:W-:Y:S01]  /*0440*/  IMAD.X R3, RZ, RZ, R3, P2 ;  /* 0x000000ffff037224 */ /* 0x000fe200010e0603 */
        /* <DEDUP_REMOVED lines=22> */
[----:B------:R-:W0:Y:S02]  /*05b0*/  F2I.F64.TRUNC R36, R36 ;  /* 0x0000002400247311 */ /* 0x000e24000030d100 */
[----:B0-----:R-:W-:Y:S01]  /*05c0*/  IADD3 R40, PT, PT, R36, R34, R7 ;  /* 0x0000002224287210 */ /* 0x001fe20007ffe007 */
[----:B------:R-:W-:Y:S06]  /*05d0*/  @P0 BRA `(.L_x_95) ;  /* 0xfffffffc00480947 */ /* 0x000fec000383ffff */
.L_x_94:
[----:B------:R-:W-:Y:S05]  /*05e0*/  BSYNC.RECONVERGENT B2 ;  /* 0x0000000000027941 */ /* 0x000fea0003800200 */
.L_x_93:
[----:B------:R-:W-:Y:S05]  /*05f0*/  @!P1 BRA `(.L_x_92) ;  /* 0x0000000000f09947 */ /* 0x000fea0003800000 */
[----:B------:R-:W-:Y:S01]  /*0600*/  ISETP.GE.U32.AND P0, PT, R42, 0x8, PT ;  /* 0x000000082a00780c */ /* 0x000fe20003f06070 */
[----:B------:R-:W-:Y:S01]  /*0610*/  BSSY.RECONVERGENT B2, `(.L_x_96) ;  /* 0x000001b000027945 */ /* 0x000fe20003800200 */
[----:B------:R-:W-:-:S04]  /*0620*/  LOP3.LUT R22, R0, 0x7, RZ, 0xc0, !PT ;  /* 0x0000000700167812 */ /* 0x000fc800078ec0ff */
[----:B------:R-:W-:-:S07]  /*0630*/  ISETP.NE.AND P1, PT, R22, RZ, PT ;  /* 0x000000ff1600720c */ /* 0x000fce0003f25270 */
[----:B------:R-:W-:Y:S06]  /*0640*/  @!P0 BRA `(.L_x_97) ;  /* 0x00000000005c8947 */ /* 0x000fec0003800000 */
[----:B------:R-:W0:Y:S02]  /*0650*/  LDC.64 R2, c[0x0][0x380] ;  /* 0x0000e000ff027b82 */ /* 0x000e240000000a00 */
[----:B0-----:R-:W-:-:S05]  /*0660*/  IMAD.WIDE R2, R41, 0x8, R2 ;  /* 0x0000000829027825 */ /* 0x001fca00078e0202 */
        /* <DEDUP_REMOVED lines=21> */
.L_x_97:
[----:B------:R-:W-:Y:S05]  /*07c0*/  BSYNC.RECONVERGENT B2 ;  /* 0x0000000000027941 */ /* 0x000fea0003800200 */
.L_x_96:
        /* <DEDUP_REMOVED lines=19> */
.L_x_99:
[----:B------:R-:W-:Y:S05]  /*0900*/  BSYNC.RECONVERGENT B2 ;  /* 0x0000000000027941 */ /* 0x000fea0003800200 */
.L_x_98:
[----:B------:R-:W-:Y:S05]  /*0910*/  @!P1 BRA `(.L_x_92) ;  /* 0x0000000000289947 */ /* 0x000fea0003800000 */
[----:B------:R-:W0:Y:S01]  /*0920*/  LDC.64 R6, c[0x0][0x380] ;  /* 0x0000e000ff067b82 */ /* 0x000e220000000a00 */
[----:B------:R-:W-:-:S07]  /*0930*/  IMAD.MOV R0, RZ, RZ, -R0 ;  /* 0x000000ffff007224 */ /* 0x000fce00078e0a00 */
.L_x_100:
[----:B0-----:R-:W-:-:S06]  /*0940*/  IMAD.WIDE R2, R41, 0x8, R6 ;  /* 0x0000000829027825 */ /* 0x001fcc00078e0206 */
[----:B------:R-:W2:Y:S01]  /*0950*/  LDG.E.64 R2, desc[UR6][R2.64] ;  /* 0x0000000602027981 */ /* 0x000ea2000c1e1b00 */
[----:B------:R-:W-:Y:S02]  /*0960*/  VIADD R0, R0, 0x1 ;  /* 0x0000000100007836 */ /* 0x000fe40000000000 */
[----:B------:R-:W-:-:S03]  /*0970*/  VIADD R41, R41, 0x100 ;  /* 0x0000010029297836 */ /* 0x000fc60000000000 */
[----:B------:R-:W-:Y:S01]  /*0980*/  ISETP.NE.AND P0, PT, R0, RZ, PT ;  /* 0x000000ff0000720c */ /* 0x000fe20003f05270 */
[----:B--2---:R-:W1:Y:S02]  /*0990*/  F2I.F64.TRUNC R9, R2 ;  /* 0x0000000200097311 */ /* 0x004e64000030d100 */
[----:B-1----:R-:W-:-:S10]  /*09a0*/  IMAD.IADD R40, R9, 0x1, R40 ;  /* 0x0000000109287824 */ /* 0x002fd400078e0228 */
[----:B------:R-:W-:Y:S05]  /*09b0*/  @P0 BRA `(.L_x_100) ;  /* 0xfffffffc00e00947 */ /* 0x000fea000383ffff */
.L_x_92:
[----:B------:R-:W-:Y:S05]  /*09c0*/  BSYNC.RECONVERGENT B1 ;  /* 0x0000000000017941 */ /* 0x000fea0003800200 */
.L_x_91:
[----:B------:R-:W-:-:S04]  /*09d0*/  ISETP.GE.U32.AND P0, PT, R4, 0x100, PT ;  /* 0x000001000400780c */ /* 0x000fc80003f06070 */
[----:B------:R-:W-:-:S13]  /*09e0*/  ISETP.GE.U32.AND.EX P0, PT, R5, RZ, PT, P0 ;  /* 0x000000ff0500720c */ /* 0x000fda0003f06100 */
[----:B------:R-:W-:Y:S05]  /*09f0*/  @!P0 BRA `(.L_x_101) ;  /* 0x0000000000ac8947 */ /* 0x000fea0003800000 */
[----:B------:R-:W2:Y:S01]  /*0a00*/  S2R R6, SR_LANEID ;  /* 0x0000000000067919 */ /* 0x000ea20000000000 */
[----:B------:R-:W-:Y:S01]  /*0a10*/  ISETP.NE.AND P5, PT, R39, RZ, PT ;  /* 0x000000ff2700720c */ /* 0x000fe20003fa5270 */
[----:B-1----:R-:W0:Y:S01]  /*0a20*/  SHFL.DOWN PT, R0, R40, 0x1, 0x1f ;  /* 0x08201f0028007f89 */ /* 0x002e2200000e0000 */
[C---:B--2---:R-:W-:Y:S02]  /*0a30*/  ISETP.GT.AND P0, PT, R6.reuse, 0x1e, PT ;  /* 0x0000001e0600780c */ /* 0x044fe40003f04270 */
[----:B------:R-:W-:Y:S02]  /*0a40*/  ISETP.NE.AND P1, PT, R6, RZ, PT ;  /* 0x000000ff0600720c */ /* 0x000fe40003f25270 */
[----:B0-----:R-:W-:Y:S02]  /*0a50*/  SEL R3, R0, RZ, !P0 ;  /* 0x000000ff00037207 */ /* 0x001fe40004000000 */
        /* <DEDUP_REMOVED lines=21> */
[----:B0-----:R-:W-:-:S05]  /*0bb0*/  SEL R3, R3, RZ, !P0 ;  /* 0x000000ff03037207 */ /* 0x001fca0004000000 */
[----:B------:R-:W-:-:S05]  /*0bc0*/  IMAD.IADD R7, R2, 0x1, R3 ;  /* 0x0000000102077824 */ /* 0x000fca00078e0203 */
[----:B------:R1:W-:Y:S01]  /*0bd0*/  @!P1 STS [R0+0x8], R7 ;  /* 0x0000080700009388 */ /* 0x0003e20000000800 */
[----:B------:R-:W-:Y:S06]  /*0be0*/  BAR.SYNC.DEFER_BLOCKING 0x0 ;  /* 0x0000000000007b1d */ /* 0x000fec0000010000 */
[----:B------:R-:W-:Y:S05]  /*0bf0*/  @P5 BRA `(.L_x_102) ;  /* 0x0000001400e85947 */ /* 0x000fea0003800000 */
[----:B------:R-:W0:Y:S01]  /*0c00*/  S2UR UR5, SR_CgaCtaId ;  /* 0x00000000000579c3 */ /* 0x000e220000008800 */
[----:B------:R-:W-:Y:S02]  /*0c10*/  UMOV UR4, 0x400 ;  /* 0x0000040000047882 */ /* 0x000fe40000000000 */
[----:B0-----:R-:W-:-:S09]  /*0c20*/  ULEA UR4, UR5, UR4, 0x18 ;  /* 0x0000000405047291 */ /* 0x001fd2000f8ec0ff */
[----:B-1----:R-:W-:Y:S04]  /*0c30*/  LDS R0, [UR4+0xc] ;  /* 0x00000c04ff007984 */ /* 0x002fe80008000800 */
[----:B------:R-:W0:Y:S04]  /*0c40*/  LDS.128 R8, [UR4+0x10] ;  /* 0x00001004ff087984 */ /* 0x000e280008000c00 */
[----:B------:R-:W1:Y:S01]  /*0c50*/  LDS.64 R2, [UR4+0x20] ;  /* 0x00002004ff027984 */ /* 0x000e620008000a00 */
[----:B0-----:R-:W-:-:S04]  /*0c60*/  IADD3 R0, PT, PT, R8, R0, R7 ;  /* 0x0000000008007210 */ /* 0x001fc80007ffe007 */
[----:B------:R-:W-:-:S04]  /*0c70*/  IADD3 R0, PT, PT, R10, R0, R9 ;  /* 0x000000000a007210 */ /* 0x000fc80007ffe009 */
[----:B-1----:R-:W-:-:S05]  /*0c80*/  IADD3 R0, PT, PT, R2, R0, R11 ;  /* 0x0000000002007210 */ /* 0x002fca0007ffe00b */
[----:B------:R-:W-:Y:S01]  /*0c90*/  IMAD.IADD R7, R0, 0x1, R3 ;  /* 0x0000000100077824 */ /* 0x000fe200078e0203 */
[----:B------:R-:W-:Y:S06]  /*0ca0*/  BRA `(.L_x_102) ;  /* 0x0000001400bc7947 */ /* 0x000fec0003800000 */
.L_x_101:
[C---:B------:R-:W-:Y:S01]  /*0cb0*/  LOP3.LUT R0, R39.reuse, 0x3e0, RZ, 0xc0, !PT ;  /* 0x000003e027007812 */ /* 0x040fe200078ec0ff */
[----:B------:R-:W2:Y:S01]  /*0cc0*/  S2R R10, SR_LANEID ;  /* 0x00000000000a7919 */ /* 0x000ea20000000000 */
[----:B------:R-:W-:Y:S02]  /*0cd0*/  ISETP.NE.AND P5, PT, R39, RZ, PT ;  /* 0x000000ff2700720c */ /* 0x000fe40003fa5270 */
[----:B------:R-:W-:Y:S01]  /*0ce0*/  LOP3.LUT R7, RZ, R0, RZ, 0x33, !PT ;  /* 0x00000000ff077212 */ /* 0x000fe200078e33ff */
[----:B0-----:R-:W-:-:S04]  /*0cf0*/  VIADD R3, R0, 0x20 ;  /* 0x0000002000037836 */ /* 0x001fc80000000000 */
[----:B------:R-:W-:Y:S01]  /*0d00*/  IMAD.IADD R7, R7, 0x1, R4 ;  /* 0x0000000107077824 */ /* 0x000fe200078e0204 */
[----:B------:R-:W-:-:S04]  /*0d10*/  ISETP.GT.U32.AND P0, PT, R3, R4, PT ;  /* 0x000000040300720c */ /* 0x000fc80003f04070 */
[----:B------:R-:W-:-:S05]  /*0d20*/  SEL R3, R7, 0x1f, P0 ;  /* 0x0000001f07037807 */ /* 0x000fca0000000000 */
[----:B-1----:R-:W0:Y:S01]  /*0d30*/  SHFL.DOWN PT, R0, R40, 0x1, R3 ;  /* 0x0820000028007989 */ /* 0x002e2200000e0003 */
[CC--:B--2---:R-:W-:Y:S01]  /*0d40*/  ISETP.GE.AND P0, PT, R10.reuse, R3.reuse, PT ;  /* 0x000000030a00720c */ /* 0x0c4fe20003f06270 */
[C---:B------:R-:W-:Y:S01]  /*0d50*/  VIADD R6, R10.reuse, 0x2 ;  /* 0x000000020a067836 */ /* 0x040fe20000000000 */
[C---:B------:R-:W-:Y:S01]  /*0d60*/  ISETP.NE.AND P1, PT, R10.reuse, RZ, PT ;  /* 0x000000ff0a00720c */ /* 0x040fe20003f25270 */
[----:B------:R-:W-:Y:S01]  /*0d70*/  VIADD R8, R10, 0x4 ;  /* 0x000000040a087836 */ /* 0x000fe20000000000 */
[----:B0-----:R-:W-:Y:S02]  /*0d80*/  SEL R7, R0, RZ, !P0 ;  /* 0x000000ff00077207 */ /* 0x001fe40004000000 */
[----:B------:R-:W-:-:S03]  /*0d90*/  ISETP.GT.AND P0, PT, R6, R3, PT ;  /* 0x000000030600720c */ /* 0x000fc60003f04270 */
[----:B------:R-:W-:-:S06]  /*0da0*/  IMAD.IADD R0, R7, 0x1, R40 ;  /* 0x0000000107007824 */ /* 0x000fcc00078e0228 */
[----:B------:R-:W0:Y:S01]  /*0db0*/  @!P1 S2R R12, SR_CgaCtaId ;  /* 0x00000000000c9919 */ /* 0x000e220000008800 */
[----:B------:R-:W-:Y:S01]  /*0dc0*/  @!P1 MOV R9, 0x400 ;  /* 0x0000040000099802 */ /* 0x000fe20000000f00 */
        /* <DEDUP_REMOVED lines=19> */
[----:B0-----:R-:W-:-:S05]  /*0f00*/  SEL R7, R2, RZ, !P0 ;  /* 0x000000ff02077207 */ /* 0x001fca0004000000 */
[----:B------:R-:W-:-:S05]  /*0f10*/  IMAD.IADD R7, R0, 0x1, R7 ;  /* 0x0000000100077824 */ /* 0x000fca00078e0207 */
[----:B------:R0:W-:Y:S01]  /*0f20*/  @!P1 STS [R6+0x8], R7 ;  /* 0x0000080706009388 */ /* 0x0001e20000000800 */
[----:B------:R-:W-:Y:S06]  /*0f30*/  BAR.SYNC.DEFER_BLOCKING 0x0 ;  /* 0x0000000000007b1d */ /* 0x000fec0000010000 */
[----:B------:R-:W-:Y:S05]  /*0f40*/  @P5 BRA `(.L_x_102) ;  /* 0x0000001400145947 */ /* 0x000fea0003800000 */
[----:B------:R-:W1:Y:S01]  /*0f50*/  S2UR UR5, SR_CgaCtaId ;  /* 0x00000000000579c3 */ /* 0x000e620000008800 */
[----:B------:R-:W-:Y:S01]  /*0f60*/  UMOV UR4, 0x400 ;  /* 0x0000040000047882 */ /* 0x000fe20000000000 */
[C---:B------:R-:W-:Y:S02]  /*0f70*/  ISETP.GT.U32.AND P0, PT, R4.reuse, 0x40, PT ;  /* 0x000000400400780c */ /* 0x040fe40003f04070 */
[C---:B------:R-:W-:Y:S02]  /*0f80*/  ISETP.GT.U32.AND P6, PT, R4.reuse, 0x20, PT ;  /* 0x000000200400780c */ /* 0x040fe40003fc4070 */
[C---:B------:R-:W-:Y:S02]  /*0f90*/  ISETP.GT.U32.AND P4, PT, R4.reuse, 0x60, PT ;  /* 0x000000600400780c */ /* 0x040fe40003f84070 */
[----:B------:R-:W-:Y:S02]  /*0fa0*/  ISETP.GT.U32.AND P2, PT, R4, 0x80, PT ;  /* 0x000000800400780c */ /* 0x000fe40003f44070 */
[----:B------:R-:W-:-:S02]  /*0fb0*/  ISETP.GT.U32.AND.EX P0, PT, R5, RZ, PT, P0 ;  /* 0x000000ff0500720c */ /* 0x000fc40003f04100 */
[C---:B------:R-:W-:Y:S02]  /*0fc0*/  ISETP.GT.U32.AND.EX P6, PT, R5.reuse, RZ, PT, P6 ;  /* 0x000000ff0500720c */ /* 0x040fe40003fc4160 */
[C---:B------:R-:W-:Y:S02]  /*0fd0*/  ISETP.GT.U32.AND P3, PT, R4.reuse, 0xa0, PT ;  /* 0x000000a00400780c */ /* 0x040fe40003f64070 */
[----:B------:R-:W-:Y:S02]  /*0fe0*/  ISETP.GT.U32.AND P1, PT, R4, 0xc0, PT ;  /* 0x000000c00400780c */ /* 0x000fe40003f24070 */
[C---:B------:R-:W-:Y:S02]  /*0ff0*/  ISETP.GT.U32.AND.EX P4, PT, R5.reuse, RZ, PT, P4 ;  /* 0x000000ff0500720c */ /* 0x040fe40003f84140 */
[C---:B------:R-:W-:Y:S02]  /*1000*/  ISETP.GT.U32.AND.EX P2, PT, R5.reuse, RZ, PT, P2 ;  /* 0x000000ff0500720c */ /* 0x040fe40003f44120 */
[C---:B------:R-:W-:Y:S01]  /*1010*/  ISETP.GT.U32.AND.EX P3, PT, R5.reuse, RZ, PT, P3 ;  /* 0x000000ff0500720c */ /* 0x040fe20003f64130 */
[----:B-1----:R-:W-:Y:S01]  /*1020*/  ULEA UR4, UR5, UR4, 0x18 ;  /* 0x0000000405047291 */ /* 0x002fe2000f8ec0ff */
[----:B------:R-:W-:-:S08]  /*1030*/  ISETP.GT.U32.AND.EX P1, PT, R5, RZ, PT, P1 ;  /* 0x000000ff0500720c */ /* 0x000fd00003f24110 */
[----:B------:R-:W1:Y:S04]  /*1040*/  LDS.128 R8, [UR4+0x10] ;  /* 0x00001004ff087984 */ /* 0x000e680008000c00 */
[----:B------:R-:W2:Y:S04]  /*1050*/  LDS R0, [UR4+0xc] ;  /* 0x00000c04ff007984 */ /* 0x000ea80008000800 */
[----:B------:R-:W3:Y:S01]  /*1060*/  LDS.64 R2, [UR4+0x20] ;  /* 0x00002004ff027984 */ /* 0x000ee20008000a00 */
[----:B-1----:R-:W-:Y:S02]  /*1070*/  SEL R8, R8, RZ, P0 ;  /* 0x000000ff08087207 */ /* 0x002fe40000000000 */
[----:B------:R-:W-:-:S02]  /*1080*/  ISETP.GT.U32.AND P0, PT, R4, 0xe0, PT ;  /* 0x000000e00400780c */ /* 0x000fc40003f04070 */
[----:B--2---:R-:W-:Y:S02]  /*1090*/  SEL R0, R0, RZ, P6 ;  /* 0x000000ff00007207 */ /* 0x004fe40003000000 */
[----:B------:R-:W-:Y:S02]  /*10a0*/  SEL R9, R9, RZ, P4 ;  /* 0x000000ff09097207 */ /* 0x000fe40002000000 */
[----:B------:R-:W-:Y:S02]  /*10b0*/  IADD3 R0, PT, PT, R8, R0, R7 ;  /* 0x0000000008007210 */ /* 0x000fe40007ffe007 */
[----:B------:R-:W-:Y:S02]  /*10c0*/  SEL R10, R10, RZ, P2 ;  /* 0x000000ff0a0a7207 */ /* 0x000fe40001000000 */
[----:B------:R-:W-:Y:S02]  /*10d0*/  ISETP.GT.U32.AND.EX P0, PT, R5, RZ, PT, P0 ;  /* 0x000000ff0500720c */ /* 0x000fe40003f04100 */
[----:B------:R-:W-:-:S02]  /*10e0*/  SEL R11, R11, RZ, P3 ;  /* 0x000000ff0b0b7207 */ /* 0x000fc40001800000 */
[----:B------:R-:W-:Y:S02]  /*10f0*/  IADD3 R0, PT, PT, R10, R0, R9 ;  /* 0x000000000a007210 */ /* 0x000fe40007ffe009 */
[----:B---3--:R-:W-:Y:S02]  /*1100*/  SEL R2, R2, RZ, P1 ;  /* 0x000000ff02027207 */ /* 0x008fe40000800000 */
[----:B------:R-:W-:Y:S02]  /*1110*/  SEL R3, R3, RZ, P0 ;  /* 0x000000ff03037207 */ /* 0x000fe40000000000 */
[----:B------:R-:W-:-:S05]  /*1120*/  IADD3 R0, PT, PT, R2, R0, R11 ;  /* 0x0000000002007210 */ /* 0x000fca0007ffe00b */
[----:B0-----:R-:W-:Y:S01]  /*1130*/  IMAD.IADD R7, R0, 0x1, R3 ;  /* 0x0000000100077824 */ /* 0x001fe200078e0203 */
[----:B------:R-:W-:Y:S06]  /*1140*/  BRA `(.L_x_102) ;  /* 0x0000001000947947 */ /* 0x000fec0003800000 */
.L_x_88:
[----:B------:R-:W0:Y:S01]  /*1150*/  S2R R0, SR_TID.X ;  /* 0x0000000000007919 */ /* 0x000e220000002100 */
[----:B------:R-:W0:Y:S02]  /*1160*/  LDC.64 R2, c[0x0][0x380] ;  /* 0x0000e000ff027b82 */ /* 0x000e240000000a00 */
[----:B0-----:R-:W-:-:S05]  /*1170*/  IMAD.WIDE.U32 R2, R0, 0x8, R2 ;  /* 0x0000000800027825 */ /* 0x001fca00078e0002 */
        /* <DEDUP_REMOVED lines=15> */
[----:B------:R-:W5:Y:S01]  /*1270*/  LDG.E.64 R6, desc[UR6][R2.64+0x7800] ;  /* 0x0078000602067981 */ /* 0x000f62000c1e1b00 */
[----:B------:R-:W-:Y:S01]  /*1280*/  IADD3 R40, P1, PT, R4, -0x1000, RZ ;  /* 0xfffff00004287810 */ /* 0x000fe20007f3e0ff */
[----:B------:R-:W-:-:S02]  /*1290*/  IMAD.MOV.U32 R43, RZ, RZ, 0x1000 ;  /* 0x00001000ff2b7424 */ /* 0x000fc400078e00ff */
[----:B------:R-:W-:Y:S01]  /*12a0*/  IMAD.MOV.U32 R44, RZ, RZ, RZ ;  /* 0x000000ffff2c7224 */ /* 0x000fe200078e00ff */
[----:B------:R-:W-:Y:S02]  /*12b0*/  ISETP.GE.U32.AND P0, PT, R40, 0x1000, PT ;  /* 0x000010002800780c */ /* 0x000fe40003f06070 */
[----:B------:R-:W-:-:S04]  /*12c0*/  IADD3.X R41, PT, PT, R5, -0x1, RZ, P1, !PT ;  /* 0xffffffff05297810 */ /* 0x000fc80000ffe4ff */
[----:B------:R-:W-:Y:S01]  /*12d0*/  ISETP.GE.U32.AND.EX P0, PT, R41, RZ, PT, P0 ;  /* 0x000000ff2900720c */ /* 0x000fe20003f06100 */
[----:B--2---:R-:W-:Y:S08]  /*12e0*/  F2I.F64.TRUNC R32, R34 ;  /* 0x0000002200207311 */ /* 0x004ff0000030d100 */
[----:B---3--:R-:W-:Y:S08]  /*12f0*/  F2I.F64.TRUNC R33, R36 ;  /* 0x0000002400217311 */ /* 0x008ff0000030d100 */
[----:B----4-:R-:W0:Y:S08]  /*1300*/  F2I.F64.TRUNC R38, R38 ;  /* 0x0000002600267311 */ /* 0x010e30000030d100 */
[----:B-----5:R-:W-:Y:S01]  /*1310*/  F2I.F64.TRUNC R30, R30 ;  /* 0x0000001e001e7311 */ /* 0x020fe2000030d100 */
        /* <DEDUP_REMOVED lines=17> */
[----:B------:R-:W1:Y:S01]  /*1430*/  F2I.F64.TRUNC R6, R6 ;  /* 0x0000000600067311 */ /* 0x000e62000030d100 */
[----:B0-----:R-:W-:-:S05]  /*1440*/  IADD3 R9, PT, PT, R13, R14, R9 ;  /* 0x0000000e0d097210 */ /* 0x001fca0007ffe009 */
[----:B-1----:R-:W-:Y:S01]  /*1450*/  IMAD.IADD R42, R6, 0x1, R9 ;  /* 0x00000001062a7824 */ /* 0x002fe200078e0209 */
[----:B------:R-:W-:Y:S06]  /*1460*/  @!P0 BRA `(.L_x_103) ;  /* 0x0000000000dc8947 */ /* 0x000fec0003800000 */
[----:B------:R-:W0:Y:S01]  /*1470*/  LDC.64 R4, c[0x0][0x390] ;  /* 0x0000e400ff047b82 */ /* 0x000e220000000a00 */
[----:B------:R-:W-:Y:S02]  /*1480*/  IMAD.MOV.U32 R43, RZ, RZ, 0x1000 ;  /* 0x00001000ff2b7424 */ /* 0x000fe400078e00ff */
[----:B------:R-:W-:-:S07]  /*1490*/  IMAD.MOV.U32 R44, RZ, RZ, RZ ;  /* 0x000000ffff2c7224 */ /* 0x000fce00078e00ff */
.L_x_105:
[----:B------:R-:W-:-:S04]  /*14a0*/  LEA R36, P0, R43, R2, 0x3 ;  /* 0x000000022b247211 */ /* 0x000fc800078018ff */
[----:B------:R-:W-:-:S05]  /*14b0*/  LEA.HI.X R37, R43, R3, R44, 0x3, P0 ;  /* 0x000000032b257211 */ /* 0x000fca00000f1c2c */
        /* <DEDUP_REMOVED lines=16> */
[----:B--2---:R0:W-:Y:S08]  /*15c0*/  F2I.F64.TRUNC R7, R6 ;  /* 0x0000000600077311 */ /* 0x0041f0000030d100 */
[----:B---3--:R-:W1:Y:S01]  /*15d0*/  F2I.F64.TRUNC R8, R8 ;  /* 0x0000000800087311 */ /* 0x008e62000030d100 */
[----:B0-----:R-:W-:-:S04]  /*15e0*/  IADD3 R6, P1, PT, -R43, R4, RZ ;  /* 0x000000042b067210 */ /* 0x001fc80007f3e1ff */
[----:B------:R-:W-:Y:S01]  /*15f0*/  ISETP.GE.U32.AND P0, PT, R6, 0x1000, PT ;  /* 0x000010000600780c */ /* 0x000fe20003f06070 */
[----:B------:R-:W-:Y:S02]  /*1600*/  IMAD.X R6, R5, 0x1, ~R44, P1 ;  /* 0x0000000105067824 */ /* 0x000fe400008e0e2c */
[----:B----4-:R-:W-:Y:S03]  /*1610*/  F2I.F64.TRUNC R10, R10 ;  /* 0x0000000a000a7311 */ /* 0x010fe6000030d100 */
[----:B------:R-:W-:Y:S02]  /*1620*/  ISETP.GE.U32.AND.EX P0, PT, R6, RZ, PT, P0 ;  /* 0x000000ff0600720c */ /* 0x000fe40003f06100 */
[----:B-1----:R-:W-:-:S03]  /*1630*/  IADD3 R7, PT, PT, R8, R7, R42 ;  /* 0x0000000708077210 */ /* 0x002fc60007ffe02a */
        /* <DEDUP_REMOVED lines=20> */
[----:B------:R-:W-:Y:S06]  /*1780*/  @!P0 BRA `(.L_x_104) ;  /* 0x00000008005c8947 */ /* 0x000fec0003800000 */
[----:B------:R-:W-:-:S05]  /*1790*/  IADD3 R43, P0, PT, R43, 0x1000, RZ ;  /* 0x000010002b2b7810 */ /* 0x000fca0007f1e0ff */
[----:B------:R-:W-:Y:S01]  /*17a0*/  IMAD.X R44, RZ, RZ, R44, P0 ;  /* 0x000000ffff2c7224 */ /* 0x000fe200000e062c */
[----:B------:R-:W-:-:S04]  /*17b0*/  ISETP.GT.U32.AND P0, PT, R43, R40, PT ;  /* 0x000000282b00720c */ /* 0x000fc80003f04070 */
[----:B------:R-:W-:-:S13]  /*17c0*/  ISETP.GT.U32.AND.EX P0, PT, R44, R41, PT, P0 ;  /* 0x000000292c00720c */ /* 0x000fda0003f04100 */
[----:B------:R-:W-:Y:S05]  /*17d0*/  @!P0 BRA `(.L_x_105) ;  /* 0xfffffffc00308947 */ /* 0x000fea000383ffff */
.L_x_103:
[----:B------:R-:W-:Y:S01]  /*17e0*/  IMAD.IADD R3, R4, 0x1, -R43 ;  /* 0x0000000104037824 */ /* 0x000fe200078e0a2b */
[----:B------:R-:W-:Y:S01]  /*17f0*/  ISETP.GE.U32.AND P1, PT, R43, R4, PT ;  /* 0x000000042b00720c */ /* 0x000fe20003f26070 */
[----:B------:R-:W-:Y:S03]  /*1800*/  BSSY.RECONVERGENT B1, `(.L_x_104) ;  /* 0x000008f000017945 */ /* 0x000fe60003800200 */
[----:B------:R-:W-:-:S04]  /*1810*/  ISETP.GE.AND P0, PT, R0, R3, PT ;  /* 0x000000030000720c */ /* 0x000fc80003f06270 */
[----:B------:R-:W-:-:S13]  /*1820*/  ISETP.GE.U32.OR.EX P0, PT, R44, R5, P0, P1 ;  /* 0x000000052c00720c */ /* 0x000fda0000706510 */
[----:B------:R-:W-:Y:S05]  /*1830*/  @P0 BRA `(.L_x_106) ;  /* 0x00000008002c0947 */ /* 0x000fea0003800000 */
[----:B------:R-:W-:Y:S01]  /*1840*/  LOP3.LUT R2, RZ, R0, RZ, 0x33, !PT ;  /* 0x00000000ff027212 */ /* 0x000fe200078e33ff */
[----:B------:R-:W-:Y:S01]  /*1850*/  BSSY.RECONVERGENT B2, `(.L_x_107) ;  /* 0x0000040000027945 */ /* 0x000fe20003800200 */
[----:B------:R-:W-:Y:S02]  /*1860*/  IMAD.MOV.U32 R36, RZ, RZ, R0 ;  /* 0x000000ffff247224 */ /* 0x000fe400078e0000 */
[----:B------:R-:W-:-:S04]  /*1870*/  IADD3 R2, PT, PT, -R43, R4, R2 ;  /* 0x000000042b027210 */ /* 0x000fc80007ffe102 */
[C---:B------:R-:W-:Y:S02]  /*1880*/  ISETP.GE.U32.AND P0, PT, R2.reuse, 0xf00, PT ;  /* 0x00000f000200780c */ /* 0x040fe40003f06070 */
[----:B------:R-:W-:-:S04]  /*1890*/  LEA.HI R37, R2, 0x1, RZ, 0x18 ;  /* 0x0000000102257811 */ /* 0x000fc800078fc0ff */
[----:B------:R-:W-:-:S04]  /*18a0*/  LOP3.LUT R39, R37, 0xf, RZ, 0xc0, !PT ;  /* 0x0000000f25277812 */ /* 0x000fc800078ec0ff */
[----:B------:R-:W-:-:S03]  /*18b0*/  ISETP.NE.AND P1, PT, R39, RZ, PT ;  /* 0x000000ff2700720c */ /* 0x000fc60003f25270 */
[----:B------:R-:W-:Y:S10]  /*18c0*/  @!P0 BRA `(.L_x_108) ;  /* 0x0000000000e08947 */ /* 0x000ff40003800000 */
[----:B------:R-:W0:Y:S01]  /*18d0*/  LDCU.64 UR4, c[0x0][0x380] ;  /* 0x00007000ff0477ac */ /* 0x000e220008000a00 */
[----:B------:R-:W-:Y:S01]  /*18e0*/  IADD3 R3, P0, PT, R0, R43, RZ ;  /* 0x0000002b00037210 */ /* 0x000fe20007f1e0ff */
[----:B------:R-:W-:Y:S01]  /*18f0*/  IMAD.MOV.U32 R36, RZ, RZ, R0 ;  /* 0x000000ffff247224 */ /* 0x000fe200078e0000 */
[----:B------:R-:W-:-:S03]  /*1900*/  LOP3.LUT R38, R37, 0x1fffff0, RZ, 0xc0, !PT ;  /* 0x01fffff025267812 */ /* 0x000fc600078ec0ff */
[----:B------:R-:W-:Y:S02]  /*1910*/  IMAD.X R4, RZ, RZ, R44, P0 ;  /* 0x000000ffff047224 */ /* 0x000fe400000e062c */
[----:B------:R-:W-:Y:S01]  /*1920*/  IMAD.MOV R38, RZ, RZ, -R38 ;  /* 0x000000ffff267224 */ /* 0x000fe200078e0a26 */
[----:B0-----:R-:W-:-:S04]  /*1930*/  LEA R2, P2, R3, UR4, 0x3 ;  /* 0x0000000403027c11 */ /* 0x001fc8000f8418ff */
[----:B------:R-:W-:Y:S02]  /*1940*/  IADD3 R2, P0, PT, R2, 0x4000, RZ ;  /* 0x0000400002027810 */ /* 0x000fe40007f1e0ff */
[----:B------:R-:W-:-:S05]  /*1950*/  LEA.HI.X R3, R3, UR5, R4, 0x3, P2 ;  /* 0x0000000503037c11 */ /* 0x000fca00090f1c04 */
[----:B------:R-:W-:-:S07]  /*1960*/  IMAD.X R3, RZ, RZ, R3, P0 ;  /* 0x000000ffff037224 */ /* 0x000fce00000e0603 */
.L_x_109:
        /* <DEDUP_REMOVED lines=46> */
.L_x_108:
[----:B------:R-:W-:Y:S05]  /*1c50*/  BSYNC.RECONVERGENT B2 ;  /* 0x0000000000027941 */ /* 0x000fea0003800200 */
.L_x_107:
[----:B------:R-:W-:Y:S05]  /*1c60*/  @!P1 BRA `(.L_x_106) ;  /* 0x0000000400209947 */ /* 0x000fea0003800000 */
[----:B------:R-:W-:Y:S01]  /*1c70*/  ISETP.GE.U32.AND P0, PT, R39, 0x8, PT ;  /* 0x000000082700780c */ /* 0x000fe20003f06070 */
[----:B------:R-:W-:Y:S01]  /*1c80*/  BSSY.RECONVERGENT B2, `(.L_x_110) ;  /* 0x000001e000027945 */ /* 0x000fe20003800200 */
[----:B------:R-:W-:-:S04]  /*1c90*/  LOP3.LUT R20, R37, 0x7, RZ, 0xc0, !PT ;  /* 0x0000000725147812 */ /* 0x000fc800078ec0ff */
[----:B------:R-:W-:-:S07]  /*1ca0*/  ISETP.NE.AND P1, PT, R20, RZ, PT ;  /* 0x000000ff1400720c */ /* 0x000fce0003f25270 */
[----:B------:R-:W-:Y:S06]  /*1cb0*/  @!P0 BRA `(.L_x_111) ;  /* 0x0000000000688947 */ /* 0x000fec0003800000 */
[----:B------:R-:W0:Y:S01]  /*1cc0*/  LDCU.64 UR4, c[0x0][0x380] ;  /* 0x00007000ff0477ac */ /* 0x000e220008000a00 */
[----:B------:R-:W-:-:S05]  /*1cd0*/  IADD3 R3, P0, PT, R36, R43, RZ ;  /* 0x0000002b24037210 */ /* 0x000fca0007f1e0ff */
[----:B------:R-:W-:Y:S01]  /*1ce0*/  IMAD.X R4, RZ, RZ, R44, P0 ;  /* 0x000000ffff047224 */ /* 0x000fe200000e062c */
        /* <DEDUP_REMOVED lines=23> */
.L_x_111:
[----:B------:R-:W-:Y:S05]  /*1e60*/  BSYNC.RECONVERGENT B2 ;  /* 0x0000000000027941 */ /* 0x000fea0003800200 */
.L_x_110:
        /* <DEDUP_REMOVED lines=22> */
.L_x_113:
[----:B------:R-:W-:Y:S05]  /*1fd0*/  BSYNC.RECONVERGENT B2 ;  /* 0x0000000000027941 */ /* 0x000fea0003800200 */
.L_x_112:
[----:B------:R-:W-:Y:S05]  /*1fe0*/  @!P1 BRA `(.L_x_106) ;  /* 0x0000000000409947 */ /* 0x000fea0003800000 */
[----:B------:R-:W0:Y:S01]  /*1ff0*/  LDCU.64 UR4, c[0x0][0x380] ;  /* 0x00007000ff0477ac */ /* 0x000e220008000a00 */
[----:B------:R-:W-:Y:S01]  /*2000*/  IADD3 R7, P0, PT, R36, R43, RZ ;  /* 0x0000002b24077210 */ /* 0x000fe20007f1e0ff */
[----:B------:R-:W-:-:S04]  /*2010*/  IMAD.MOV R4, RZ, RZ, -R37 ;  /* 0x000000ffff047224 */ /* 0x000fc800078e0a25 */
[----:B------:R-:W-:Y:S01]  /*2020*/  IMAD.X R44, RZ, RZ, R44, P0 ;  /* 0x000000ffff2c7224 */ /* 0x000fe200000e062c */
[----:B0-----:R-:W-:-:S04]  /*2030*/  LEA R6, P1, R7, UR4, 0x3 ;  /* 0x0000000407067c11 */ /* 0x001fc8000f8218ff */
[----:B------:R-:W-:-:S09]  /*2040*/  LEA.HI.X R7, R7, UR5, R44, 0x3, P1 ;  /* 0x0000000507077c11 */ /* 0x000fd200088f1c2c */
.L_x_114:
        /* <DEDUP_REMOVED lines=10> */
.L_x_106:
[----:B------:R-:W-:Y:S05]  /*20f0*/  BSYNC.RECONVERGENT B1 ;  /* 0x0000000000017941 */ /* 0x000fea0003800200 */
.L_x_104:
[----:B------:R-:W0:Y:S01]  /*2100*/  S2R R8, SR_LANEID ;  /* 0x0000000000087919 */ /* 0x000e220000000000 */
[----:B------:R-:W-:Y:S01]  /*2110*/  ISETP.NE.AND P5, PT, R0, RZ, PT ;  /* 0x000000ff0000720c */ /* 0x000fe20003fa5270 */
        /* <DEDUP_REMOVED lines=39> */
[----:B------:R-:W-:-:S07]  /*2390*/  IMAD.IADD R7, R0, 0x1, R3 ;  /* 0x0000000100077824 */ /* 0x000fce00078e0203 */
.L_x_102:
[----:B------:R-:W-:Y:S05]  /*23a0*/  BSYNC.RECONVERGENT B0 ;  /* 0x0000000000007941 */ /* 0x000fea0003800200 */
.L_x_87:
[----:B------:R-:W-:Y:S05]  /*23b0*/  @P5 EXIT ;  /* 0x000000000000594d */ /* 0x000fea0003800000 */
[----:B--2---:R-:W2:Y:S01]  /*23c0*/  LDC.64 R2, c[0x0][0x388] ;  /* 0x0000e200ff027b82 */ /* 0x004ea20000000a00 */
[----:B------:R-:W0:Y:S02]  /*23d0*/  LDCU UR4, c[0x0][0x39c] ;  /* 0x00007380ff0477ac */ /* 0x000e240008000800 */
[----:B01----:R-:W-:-:S05]  /*23e0*/  VIADD R7, R7, UR4 ;  /* 0x0000000407077c36 */ /* 0x003fca0008000000 */
[----:B--2---:R-:W-:Y:S01]  /*23f0*/  STG.E desc[UR6][R2.64], R7 ;  /* 0x0000000702007986 */ /* 0x004fe2000c101906 */
[----:B------:R-:W-:Y:S05]  /*2400*/  EXIT ;  /* 0x000000000000794d */ /* 0x000fea0003800000 */
.L_x_115:
        /* <DEDUP_REMOVED lines=15> */
.L_x_290:


//--------------------- .text._ZN3cub18CUB_300001_SM_10006detail6reduce28DeviceReduceSingleTileKernelINS2_10policy_hubIijN4cuda3std3__44plusIiEEE10Policy1000EPiSC_iS9_iiNS7_10__identityEEEvT0_T1_T2_T3_T4_T6_ --------------------------
	.section	.text._ZN3cub18CUB_300001_SM_10006detail6reduce28DeviceReduceSingleTileKernelINS2_10policy_hubIijN4cuda3std3__44plusIiEEE10Policy1000EPiSC_iS9_iiNS7_10__identityEEEvT0_T1_T2_T3_T4_T6_,"ax",@progbits
	.align	128
        .global         _ZN3cub18CUB_300001_SM_10006detail6reduce28DeviceReduceSingleTileKernelINS2_10policy_hubIijN4cuda3std3__44plusIiEEE10Policy1000EPiSC_iS9_iiNS7_10__identityEEEvT0_T1_T2_T3_T4_T6_
        .type           _ZN3cub18CUB_300001_SM_10006detail6reduce28DeviceReduceSingleTileKernelINS2_10policy_hubIijN4cuda3std3__44plusIiEEE10Policy1000EPiSC_iS9_iiNS7_10__identityEEEvT0_T1_T2_T3_T4_T6_,@function
        .size           _ZN3cub18CUB_300001_SM_10006detail6reduce28DeviceReduceSingleTileKernelINS2_10policy_hubIijN4cuda3std3__44plusIiEEE10Policy1000EPiSC_iS9_iiNS7_10__identityEEEvT0_T1_T2_T3_T4_T6_,(.L_x_291 - _ZN3cub18CUB_300001_SM_10006detail6reduce28DeviceReduceSingleTileKernelINS2_10policy_hubIijN4cuda3std3__44plusIiEEE10Policy1000EPiSC_iS9_iiNS7_10__identityEEEvT0_T1_T2_T3_T4_T6_)
        .other          _ZN3cub18CUB_300001_SM_10006detail6reduce28DeviceReduceSingleTileKernelINS2_10policy_hubIijN4cuda3std3__44plusIiEEE10Policy1000EPiSC_iS9_iiNS7_10__identityEEEvT0_T1_T2_T3_T4_T6_,@"STO_CUDA_ENTRY STV_DEFAULT"
_ZN3cub18CUB_300001_SM_10006detail6reduce28DeviceReduceSingleTileKernelINS2_10policy_hubIijN4cuda3std3__44plusIiEEE10Policy1000EPiSC_iS9_iiNS7_10__identityEEEvT0_T1_T2_T3_T4_T6_:
.text._ZN3cub18CUB_300001_SM_10006detail6reduce28DeviceReduceSingleTileKernelINS2_10policy_hubIijN4cuda3std3__44plusIiEEE10Policy1000EPiSC_iS9_iiNS7_10__identityEEEvT0_T1_T2_T3_T4_T6_:
        /* <DEDUP_REMOVED lines=13> */
.L_x_116:
        /* <DEDUP_REMOVED lines=16> */
.L_x_121:
[----:B------:R-:W-:Y:S05]  /*01d0*/  BSYNC.RECONVERGENT B1 ;  /* 0x0000000000017941 */ /* 0x000fea0003800200 */
.L_x_120:
        /* <DEDUP_REMOVED lines=16> */
.L_x_126:
        /* <DEDUP_REMOVED lines=9> */
.L_x_125:
[----:B------:R-:W-:Y:S05]  /*0370*/  BSYNC.RECONVERGENT B2 ;  /* 0x0000000000027941 */ /* 0x000fea0003800200 */
.L_x_124:
        /* <DEDUP_REMOVED lines=8> */
.L_x_129:
        /* <DEDUP_REMOVED lines=35> */
.L_x_128:
[----:B------:R-:W-:Y:S05]  /*0630*/  BSYNC.RECONVERGENT B2 ;  /* 0x0000000000027941 */ /* 0x000fea0003800200 */
.L_x_127:
        /* <DEDUP_REMOVED lines=22> */
.L_x_131:
[----:B------:R-:W-:Y:S05]  /*07a0*/  BSYNC.RECONVERGENT B2 ;  /* 0x0000000000027941 */ /* 0x000fea0003800200 */
.L_x_130:
        /* <DEDUP_REMOVED lines=10> */
.L_x_123:
[----:B------:R-:W-:Y:S05]  /*0850*/  BSYNC.RECONVERGENT B1 ;  /* 0x0000000000017941 */ /* 0x000fea0003800200 */
.L_x_122:
        /* <DEDUP_REMOVED lines=45> */
.L_x_132:
        /* <DEDUP_REMOVED lines=67> */
.L_x_119:
        /* <DEDUP_REMOVED lines=22> */
.L_x_136:
        /* <DEDUP_REMOVED lines=20> */
.L_x_134:
        /* <DEDUP_REMOVED lines=20> */
.L_x_140:
        /* <DEDUP_REMOVED lines=8> */
.L_x_139:
[----:B------:R-:W-:Y:S05]  /*13c0*/  BSYNC.RECONVERGENT B2 ;  /* 0x0000000000027941 */ /* 0x000fea0003800200 */
.L_x_138:
        /* <DEDUP_REMOVED lines=16> */
.L_x_143:
        /* <DEDUP_REMOVED lines=39> */
.L_x_142:
[----:B------:R-:W-:Y:S05]  /*1740*/  BSYNC.RECONVERGENT B2 ;  /* 0x0000000000027941 */ /* 0x000fea0003800200 */
.L_x_141:
        /* <DEDUP_REMOVED lines=27> */
.L_x_145:
[----:B------:R-:W-:Y:S05]  /*1900*/  BSYNC.RECONVERGENT B2 ;  /* 0x0000000000027941 */ /* 0x000fea0003800200 */
.L_x_144:
        /* <DEDUP_REMOVED lines=10> */
.L_x_137:
[----:B------:R-:W-:Y:S05]  /*19b0*/  BSYNC.RECONVERGENT B1 ;  /* 0x0000000000017941 */ /* 0x000fea0003800200 */
.L_x_135:
        /* <DEDUP_REMOVED lines=43> */
.L_x_118:
        /* <DEDUP_REMOVED lines=12> */
.L_x_148:
[----:B------:R-:W-:Y:S05]  /*1d30*/  BSYNC.RECONVERGENT B1 ;  /* 0x0000000000017941 */ /* 0x000fea0003800200 */
.L_x_147:
        /* <DEDUP_REMOVED lines=16> */
.L_x_153:
        /* <DEDUP_REMOVED lines=9> */
.L_x_152:
[----:B------:R-:W-:Y:S05]  /*1ed0*/  BSYNC.RECONVERGENT B2 ;  /* 0x0000000000027941 */ /* 0x000fea0003800200 */
.L_x_151:
        /* <DEDUP_REMOVED lines=8> */
.L_x_156:
        /* <DEDUP_REMOVED lines=35> */
.L_x_155:
[----:B------:R-:W-:Y:S05]  /*2190*/  BSYNC.RECONVERGENT B2 ;  /* 0x0000000000027941 */ /* 0x000fea0003800200 */
.L_x_154:
        /* <DEDUP_REMOVED lines=22> */
.L_x_158:
[----:B------:R-:W-:Y:S05]  /*2300*/  BSYNC.RECONVERGENT B2 ;  /* 0x0000000000027941 */ /* 0x000fea0003800200 */
.L_x_157:
        /* <DEDUP_REMOVED lines=10> */
.L_x_150:
[----:B------:R-:W-:Y:S05]  /*23b0*/  BSYNC.RECONVERGENT B1 ;  /* 0x0000000000017941 */ /* 0x000fea0003800200 */
.L_x_149:
        /* <DEDUP_REMOVED lines=45> */
.L_x_159:
        /* <DEDUP_REMOVED lines=67> */
.L_x_146:
        /* <DEDUP_REMOVED lines=33> */
.L_x_162:
        /* <DEDUP_REMOVED lines=32> */
.L_x_160:
        /* <DEDUP_REMOVED lines=20> */
.L_x_166:
        /* <DEDUP_REMOVED lines=8> */
.L_x_165:
[----:B------:R-:W-:Y:S05]  /*3090*/  BSYNC.RECONVERGENT B2 ;  /* 0x0000000000027941 */ /* 0x000fea0003800200 */
.L_x_164:
        /* <DEDUP_REMOVED lines=16> */
.L_x_169:
        /* <DEDUP_REMOVED lines=39> */
.L_x_168:
[----:B------:R-:W-:Y:S05]  /*3410*/  BSYNC.RECONVERGENT B2 ;  /* 0x0000000000027941 */ /* 0x000fea0003800200 */
.L_x_167:
        /* <DEDUP_REMOVED lines=27> */
.L_x_171:
[----:B------:R-:W-:Y:S05]  /*35d0*/  BSYNC.RECONVERGENT B2 ;  /* 0x0000000000027941 */ /* 0x000fea0003800200 */
.L_x_170:
        /* <DEDUP_REMOVED lines=10> */
.L_x_163:
[----:B------:R-:W-:Y:S05]  /*3680*/  BSYNC.RECONVERGENT B1 ;  /* 0x0000000000017941 */ /* 0x000fea0003800200 */
.L_x_161:
        /* <DEDUP_REMOVED lines=42> */
.L_x_133:
[----:B------:R-:W-:Y:S05]  /*3930*/  BSYNC.RECONVERGENT B0 ;  /* 0x0000000000007941 */ /* 0x000fea0003800200 */
.L_x_117:
[----:B------:R-:W-:Y:S05]  /*3940*/  @P0 EXIT ;  /* 0x000000000000094d */ /* 0x000fea0003800000 */
[----:B-1----:R-:W1:Y:S01]  /*3950*/  LDC.64 R4, c[0x0][0x388] ;  /* 0x0000e200ff047b82 */ /* 0x002e620000000a00 */
[----:B------:R-:W0:Y:S02]  /*3960*/  LDCU UR4, c[0x0][0x398] ;  /* 0x00007300ff0477ac */ /* 0x000e240008000800 */
[----:B0-234-:R-:W-:-:S05]  /*3970*/  VIADD R3, R3, UR4 ;  /* 0x0000000403037c36 */ /* 0x01dfca0008000000 */
[----:B-1----:R-:W-:Y:S01]  /*3980*/  STG.E desc[UR6][R4.64], R3 ;  /* 0x0000000304007986 */ /* 0x002fe2000c101906 */
[----:B------:R-:W-:Y:S05]  /*3990*/  EXIT ;  /* 0x000000000000794d */ /* 0x000fea0003800000 */
.L_x_172:
        /* <DEDUP_REMOVED lines=14> */
.L_x_291:


//--------------------- .text._ZN3cub18CUB_300001_SM_10006detail6reduce18DeviceReduceKernelINS2_10policy_hubIijN4cuda3std3__44plusIiEEE10Policy1000EN6thrust24THRUST_300001_SM_1000_NS6detail15normal_iteratorINSD_10device_ptrIdEEEEjS9_iNS7_10__identityEEEvT0_PT3_T1_NS0_13GridEvenShareISN_EET2_T4_ --------------------------
	.section	.text._ZN3cub18CUB_300001_SM_10006detail6reduce18DeviceReduceKernelINS2_10policy_hubIijN4cuda3std3__44plusIiEEE10Policy1000EN6thrust24THRUST_300001_SM_1000_NS6detail15normal_iteratorINSD_10device_ptrIdEEEEjS9_iNS7_10__identityEEEvT0_PT3_T1_NS0_13GridEvenShareISN_EET2_T4_,"ax",@progbits
	.align	128
        .global         _ZN3cub18CUB_300001_SM_10006detail6reduce18DeviceReduceKernelINS2_10policy_hubIijN4cuda3std3__44plusIiEEE10Policy1000EN6thrust24THRUST_300001_SM_1000_NS6detail15normal_iteratorINSD_10device_ptrIdEEEEjS9_iNS7_10__identityEEEvT0_PT3_T1_NS0_13GridEvenShareISN_EET2_T4_
        .type           _ZN3cub18CUB_300001_SM_10006detail6reduce18DeviceReduceKernelINS2_10policy_hubIijN4cuda3std3__44plusIiEEE10Policy1000EN6thrust24THRUST_300001_SM_1000_NS6detail15normal_iteratorINSD_10device_ptrIdEEEEjS9_iNS7_10__identityEEEvT0_PT3_T1_NS0_13GridEvenShareISN_EET2_T4_,@function
        .size           _ZN3cub18CUB_300001_SM_10006detail6reduce18DeviceReduceKernelINS2_10policy_hubIijN4cuda3std3__44plusIiEEE10Policy1000EN6thrust24THRUST_300001_SM_1000_NS6detail15normal_iteratorINSD_10device_ptrIdEEEEjS9_iNS7_10__identityEEEvT0_PT3_T1_NS0_13GridEvenShareISN_EET2_T4_,(.L_x_292 - _ZN3cub18CUB_300001_SM_10006detail6reduce18DeviceReduceKernelINS2_10policy_hubIijN4cuda3std3__44plusIiEEE10Policy1000EN6thrust24THRUST_300001_SM_1000_NS6detail15normal_iteratorINSD_10device_ptrIdEEEEjS9_iNS7_10__identityEEEvT0_PT3_T1_NS0_13GridEvenShareISN_EET2_T4_)
        .other          _ZN3cub18CUB_300001_SM_10006detail6reduce18DeviceReduceKernelINS2_10policy_hubIijN4cuda3std3__44plusIiEEE10Policy1000EN6thrust24THRUST_300001_SM_1000_NS6detail15normal_iteratorINSD_10device_ptrIdEEEEjS9_iNS7_10__identityEEEvT0_PT3_T1_NS0_13GridEvenShareISN_EET2_T4_,@"STO_CUDA_ENTRY STV_DEFAULT"
_ZN3cub18CUB_300001_SM_10006detail6reduce18DeviceReduceKernelINS2_10policy_hubIijN4cuda3std3__44plusIiEEE10Policy1000EN6thrust24THRUST_300001_SM_1000_NS6detail15normal_iteratorINSD_10device_ptrIdEEEEjS9_iNS7_10__identityEEEvT0_PT3_T1_NS0_13GridEvenShareISN_EET2_T4_:
.text._ZN3cub18CUB_300001_SM_10006detail6reduce18DeviceReduceKernelINS2_10policy_hubIijN4cuda3std3__44plusIiEEE10Policy1000EN6thrust24THRUST_300001_SM_1000_NS6detail15normal_iteratorINSD_10device_ptrIdEEEEjS9_iNS7_10__identityEEEvT0_PT3_T1_NS0_13GridEvenShareISN_EET2_T4_:
[----:B------:R-:W-:Y:S01]  /*0000*/  LDC R1, c[0x0][0x37c] ;  /* 0x0000df00ff017b82 */ /* 0x000fe20000000800 */
[----:B------:R-:W0:Y:S01]  /*0010*/  S2R R0, SR_CTAID.X ;  /* 0x0000000000007919 */ /* 0x000e220000002500 */
[----:B------:R-:W1:Y:S01]  /*0020*/  LDCU UR5, c[0x0][0x3a8] ;  /* 0x00007500ff0577ac */ /* 0x000e620008000800 */
[----:B------:R-:W-:Y:S01]  /*0030*/  BSSY.RECONVERGENT B0, `(.L_x_173) ;  /* 0x0000292000007945 */ /* 0x000fe20003800200 */
[----:B------:R-:W2:Y:S01]  /*0040*/  LDCU.64 UR10, c[0x0][0x358] ;  /* 0x00006b00ff0a77ac */ /* 0x000ea20008000a00 */
[----:B0-----:R-:W-:-:S05]  /*0050*/  IMAD.SHL.U32 R7, R0, 0x1000, RZ ;  /* 0x0000100000077824 */ /* 0x001fca00078e00ff */
[----:B-1----:R-:W-:-:S04]  /*0060*/  IADD3 R3, PT, PT, -R7, UR5, RZ ;  /* 0x0000000507037c10 */ /* 0x002fc8000fffe1ff */
[----:B------:R-:W-:-:S13]  /*0070*/  ISETP.GT.U32.AND P0, PT, R3, 0xfff, PT ;  /* 0x00000fff0300780c */ /* 0x000fda0003f04070 */
[----:B--2---:R-:W-:Y:S05]  /*0080*/  @P0 BRA `(.L_x_174) ;  /* 0x0000001000c80947 */ /* 0x004fea0003800000 */
[----:B------:R-:W0:Y:S01]  /*0090*/  S2R R2, SR_TID.X ;  /* 0x0000000000027919 */ /* 0x000e220000002100 */
[----:B------:R-:W-:Y:S01]  /*00a0*/  BSSY.RECONVERGENT B1, `(.L_x_175) ;  /* 0x000000b000017945 */ /* 0x000fe20003800200 */
[----:B------:R-:W-:Y:S01]  /*00b0*/  IMAD.MOV.U32 R10, RZ, RZ, RZ ;  /* 0x000000ffff0a7224 */ /* 0x000fe200078e00ff */
[----:B0-----:R-:W-:Y:S01]  /*00c0*/  ISETP.GE.U32.AND P0, PT, R2, R3, PT ;  /* 0x000000030200720c */ /* 0x001fe20003f06070 */
[----:B------:R-:W-:-:S12]  /*00d0*/  IMAD.MOV.U32 R4, RZ, RZ, R2 ;  /* 0x000000ffff047224 */ /* 0x000fd800078e0002 */
[----:B------:R-:W-:Y:S05]  /*00e0*/  @P0 BRA `(.L_x_176) ;  /* 0x0000000000180947 */ /* 0x000fea0003800000 */
[----:B------:R-:W0:Y:S01]  /*00f0*/  LDC.64 R8, c[0x0][0x380] ;  /* 0x0000e000ff087b82 */ /* 0x000e220000000a00 */
[----:B------:R-:W-:-:S04]  /*0100*/  IMAD.IADD R5, R7, 0x1, R2 ;  /* 0x0000000107057824 */ /* 0x000fc800078e0202 */
[----:B0-----:R-:W-:-:S06]  /*0110*/  IMAD.WIDE.U32 R8, R5, 0x8, R8 ;  /* 0x0000000805087825 */ /* 0x001fcc00078e0008 */
[----:B------:R-:W2:Y:S01]  /*0120*/  LDG.E.64 R8, desc[UR10][R8.64] ;  /* 0x0000000a08087981 */ /* 0x000ea2000c1e1b00 */
[----:B------:R-:W-:Y:S01]  /*0130*/  VIADD R4, R2, 0x100 ;  /* 0x0000010002047836 */ /* 0x000fe20000000000 */
[----:B--2---:R0:W1:Y:S06]  /*0140*/  F2I.F64.TRUNC R10, R8 ;  /* 0x00000008000a7311 */ /* 0x00406c000030d100 */
.L_x_176:
[----:B------:R-:W-:Y:S05]  /*0150*/  BSYNC.RECONVERGENT B1 ;  /* 0x0000000000017941 */ /* 0x000fea0003800200 */
.L_x_175:
[----:B------:R-:W-:Y:S01]  /*0160*/  ISETP.GE.U32.AND P0, PT, R4, R3, PT ;  /* 0x000000030400720c */ /* 0x000fe20003f06070 */
[----:B------:R-:W-:-:S12]  /*0170*/  BSSY.RECONVERGENT B1, `(.L_x_177) ;  /* 0x00000b3000017945 */ /* 0x000fd80003800200 */
[----:B------:R-:W-:Y:S05]  /*0180*/  @P0 BRA `(.L_x_178) ;  /* 0x0000000800c40947 */ /* 0x000fea0003800000 */
[----:B------:R-:W-:Y:S01]  /*0190*/  LOP3.LUT R6, RZ, R4, RZ, 0x33, !PT ;  /* 0x00000004ff067212 */ /* 0x000fe200078e33ff */
[----:B------:R-:W-:Y:S03]  /*01a0*/  BSSY.RECONVERGENT B2, `(.L_x_179) ;  /* 0x000005a000027945 */ /* 0x000fe60003800200 */
[----:B------:R-:W-:-:S04]  /*01b0*/  IADD3 R6, PT, PT, -R7, UR5, R6 ;  /* 0x0000000507067c10 */ /* 0x000fc8000fffe106 */
[C---:B------:R-:W-:Y:S02]  /*01c0*/  ISETP.GE.U32.AND P0, PT, R6.reuse, 0xf00, PT ;  /* 0x00000f000600780c */ /* 0x040fe40003f06070 */
[----:B------:R-:W-:-:S04]  /*01d0*/  LEA.HI R5, R6, 0x1, RZ, 0x18 ;  /* 0x0000000106057811 */ /* 0x000fc800078fc0ff */
[----:B------:R-:W-:-:S07]  /*01e0*/  LOP3.LUT R6, R5, 0xf, RZ, 0xc0, !PT ;  /* 0x0000000f05067812 */ /* 0x000fce00078ec0ff */
[----:B------:R-:W-:Y:S05]  /*01f0*/  @!P0 BRA `(.L_x_180) ;  /* 0x0000000400508947 */ /* 0x000fea0003800000 */
[----:B------:R-:W2:Y:S01]  /*0200*/  LDC.64 R12, c[0x0][0x380] ;  /* 0x0000e000ff0c7b82 */ /* 0x000ea20000000a00 */
[----:B0-----:R-:W-:Y:S01]  /*0210*/  LOP3.LUT R9, R5, 0x1fffff0, RZ, 0xc0, !PT ;  /* 0x01fffff005097812 */ /* 0x001fe200078ec0ff */
[----:B------:R-:W-:Y:S01]  /*0220*/  BSSY.RECONVERGENT B3, `(.L_x_181) ;  /* 0x0000050000037945 */ /* 0x000fe20003800200 */
[----:B------:R-:W-:Y:S01]  /*0230*/  LOP3.LUT R8, R4, 0x800, RZ, 0xfc, !PT ;  /* 0x0000080004087812 */ /* 0x000fe200078efcff */
[----:B------:R-:W-:Y:S02]  /*0240*/  IMAD.IADD R4, R7, 0x1, R4 ;  /* 0x0000000107047824 */ /* 0x000fe400078e0204 */
[----:B------:R-:W-:-:S07]  /*0250*/  IMAD.MOV R9, RZ, RZ, -R9 ;  /* 0x000000ffff097224 */ /* 0x000fce00078e0a09 */
.L_x_182:
[C---:B------:R-:W-:Y:S01]  /*0260*/  VIADD R17, R4.reuse, 0x200 ;  /* 0x0000020004117836 */ /* 0x040fe20000000000 */
[C---:B------:R-:W-:Y:S01]  /*0270*/  IADD3 R19, PT, PT, R4.reuse, 0x300, RZ ;  /* 0x0000030004137810 */ /* 0x040fe20007ffe0ff */
[----:B--2---:R-:W-:-:S04]  /*0280*/  IMAD.WIDE.U32 R14, R4, 0x8, R12 ;  /* 0x00000008040e7825 */ /* 0x004fc800078e000c */
[--C-:B------:R-:W-:Y:S02]  /*0290*/  IMAD.WIDE.U32 R16, R17, 0x8, R12.reuse ;  /* 0x0000000811107825 */ /* 0x100fe400078e000c */
[----:B------:R-:W2:Y:S02]  /*02a0*/  LDG.E.64 R14, desc[UR10][R14.64] ;  /* 0x0000000a0e0e7981 */ /* 0x000ea4000c1e1b00 */
[----:B------:R-:W-:Y:S02]  /*02b0*/  IMAD.WIDE.U32 R18, R19, 0x8, R12 ;  /* 0x0000000813127825 */ /* 0x000fe400078e000c */
[----:B------:R-:W3:Y:S02]  /*02c0*/  LDG.E.64 R16, desc[UR10][R16.64] ;  /* 0x0000000a10107981 */ /* 0x000ee4000c1e1b00 */
[C---:B------:R-:W-:Y:S02]  /*02d0*/  VIADD R21, R4.reuse, 0x100 ;  /* 0x0000010004157836 */ /* 0x040fe40000000000 */
[----:B------:R-:W4:Y:S01]  /*02e0*/  LDG.E.64 R18, desc[UR10][R18.64] ;  /* 0x0000000a12127981 */ /* 0x000f22000c1e1b00 */
[----:B------:R-:W-:-:S02]  /*02f0*/  VIADD R29, R4, 0x400 ;  /* 0x00000400041d7836 */ /* 0x000fc40000000000 */
[----:B------:R-:W-:-:S04]  /*0300*/  IMAD.WIDE.U32 R20, R21, 0x8, R12 ;  /* 0x0000000815147825 */ /* 0x000fc800078e000c */
[C---:B------:R-:W-:Y:S02]  /*0310*/  VIADD R23, R4.reuse, 0x500 ;  /* 0x0000050004177836 */ /* 0x040fe40000000000 */
[--C-:B------:R-:W-:Y:S01]  /*0320*/  IMAD.WIDE.U32 R28, R29, 0x8, R12.reuse ;  /* 0x000000081d1c7825 */ /* 0x100fe200078e000c */
[----:B------:R-:W5:Y:S03]  /*0330*/  LDG.E.64 R20, desc[UR10][R20.64] ;  /* 0x0000000a14147981 */ /* 0x000f66000c1e1b00 */
[----:B------:R-:W-:Y:S01]  /*0340*/  IMAD.WIDE.U32 R22, R23, 0x8, R12 ;  /* 0x0000000817167825 */ /* 0x000fe200078e000c */
[----:B------:R0:W5:Y:S04]  /*0350*/  LDG.E.64 R26, desc[UR10][R28.64] ;  /* 0x0000000a1c1a7981 */ /* 0x000168000c1e1b00 */
[----:B------:R1:W5:Y:S01]  /*0360*/  LDG.E.64 R24, desc[UR10][R22.64] ;  /* 0x0000000a16187981 */ /* 0x000362000c1e1b00 */
[----:B0-----:R-:W-:-:S02]  /*0370*/  VIADD R29, R4, 0x600 ;  /* 0x00000600041d7836 */ /* 0x001fc40000000000 */
[----:B-1----:R-:W-:Y:S02]  /*0380*/  VIADD R23, R4, 0x700 ;  /* 0x0000070004177836 */ /* 0x002fe40000000000 */
[----:B------:R-:W-:-:S04]  /*0390*/  IMAD.WIDE.U32 R28, R29, 0x8, R12 ;  /* 0x000000081d1c7825 */ /* 0x000fc800078e000c */
[----:B------:R-:W-:Y:S02]  /*03a0*/  IMAD.WIDE.U32 R22, R23, 0x8, R12 ;  /* 0x0000000817167825 */ /* 0x000fe400078e000c */
[----:B------:R-:W5:Y:S04]  /*03b0*/  LDG.E.64 R28, desc[UR10][R28.64] ;  /* 0x0000000a1c1c7981 */ /* 0x000f68000c1e1b00 */
[----:B------:R-:W5:Y:S01]  /*03c0*/  LDG.E.64 R22, desc[UR10][R22.64] ;  /* 0x0000000a16167981 */ /* 0x000f62000c1e1b00 */
[----:B--2---:R-:W-:Y:S08]  /*03d0*/  F2I.F64.TRUNC R14, R14 ;  /* 0x0000000e000e7311 */ /* 0x004ff0000030d100 */
[----:B---3--:R0:W-:Y:S02]  /*03e0*/  F2I.F64.TRUNC R16, R16 ;  /* 0x0000001000107311 */ /* 0x0081e4000030d100 */
[----:B0-----:R-:W-:-:S06]  /*03f0*/  VIADD R17, R4, 0x800 ;  /* 0x0000080004117836 */ /* 0x001fcc0000000000 */
[----:B----4-:R0:W-:Y:S02]  /*0400*/  F2I.F64.TRUNC R15, R18 ;  /* 0x00000012000f7311 */ /* 0x0101e4000030d100 */
[----:B0-----:R-:W-:-:S06]  /*0410*/  IMAD.WIDE.U32 R18, R17, 0x8, R12 ;  /* 0x0000000811127825 */ /* 0x001fcc00078e000c */
[----:B------:R-:W2:Y:S01]  /*0420*/  LDG.E.64 R18, desc[UR10][R18.64] ;  /* 0x0000000a12127981 */ /* 0x000ea2000c1e1b00 */
[----:B-----5:R0:W1:Y:S01]  /*0430*/  F2I.F64.TRUNC R11, R20 ;  /* 0x00000014000b7311 */ /* 0x020062000030d100 */
[----:B------:R-:W-:-:S07]  /*0440*/  VIADD R17, R4, 0xa00 ;  /* 0x00000a0004117836 */ /* 0x000fce0000000000 */
[----:B------:R-:W-:Y:S01]  /*0450*/  F2I.F64.TRUNC R25, R24 ;  /* 0x0000001800197311 */ /* 0x000fe2000030d100 */
[----:B0-----:R-:W-:-:S07]  /*0460*/  VIADD R21, R4, 0x900 ;  /* 0x0000090004157836 */ /* 0x001fce0000000000 */
[----:B------:R0:W-:Y:S01]  /*0470*/  F2I.F64.TRUNC R24, R28 ;  /* 0x0000001c00187311 */ /* 0x0001e2000030d100 */
[----:B-1----:R-:W-:Y:S01]  /*0480*/  IADD3 R14, PT, PT, R11, R14, R10 ;  /* 0x0000000e0b0e7210 */ /* 0x002fe20007ffe00a */
[----:B------:R-:W-:Y:S02]  /*0490*/  VIADD R11, R4, 0xc00 ;  /* 0x00000c00040b7836 */ /* 0x000fe40000000000 */
[----:B------:R-:W-:-:S04]  /*04a0*/  IMAD.WIDE.U32 R20, R21, 0x8, R12 ;  /* 0x0000000815147825 */ /* 0x000fc800078e000c */
[--C-:B0-----:R-:W-:Y:S01]  /*04b0*/  IMAD.WIDE.U32 R28, R17, 0x8, R12.reuse ;  /* 0x00000008111c7825 */ /* 0x101fe200078e000c */
[----:B------:R-:W-:Y:S01]  /*04c0*/  F2I.F64.TRUNC R23, R22 ;  /* 0x0000001600177311 */ /* 0x000fe2000030d100 */
[----:B------:R-:W3:Y:S02]  /*04d0*/  LDG.E.64 R20, desc[UR10][R20.64] ;  /* 0x0000000a14147981 */ /* 0x000ee4000c1e1b00 */
[----:B------:R-:W-:Y:S02]  /*04e0*/  VIADD R17, R4, 0xb00 ;  /* 0x00000b0004117836 */ /* 0x000fe40000000000 */
[--C-:B------:R-:W-:Y:S01]  /*04f0*/  IMAD.WIDE.U32 R10, R11, 0x8, R12.reuse ;  /* 0x000000080b0a7825 */ /* 0x100fe200078e000c */
[----:B------:R-:W4:Y:S05]  /*0500*/  LDG.E.64 R28, desc[UR10][R28.64] ;  /* 0x0000000a1c1c7981 */ /* 0x000f2a000c1e1b00 */
[----:B------:R-:W5:Y:S01]  /*0510*/  LDG.E.64 R10, desc[UR10][R10.64] ;  /* 0x0000000a0a0a7981 */ /* 0x000f62000c1e1b00 */
[----:B--2---:R0:W-:Y:S02]  /*0520*/  F2I.F64.TRUNC R22, R18 ;  /* 0x0000001200167311 */ /* 0x0041e4000030d100 */
[----:B0-----:R-:W-:-:S06]  /*0530*/  IMAD.WIDE.U32 R18, R17, 0x8, R12 ;  /* 0x0000000811127825 */ /* 0x001fcc00078e000c */
[----:B------:R-:W2:Y:S01]  /*0540*/  LDG.E.64 R18, desc[UR10][R18.64] ;  /* 0x0000000a12127981 */ /* 0x000ea2000c1e1b00 */
[----:B------:R-:W-:Y:S01]  /*0550*/  IADD3 R17, PT, PT, R4, 0xd00, RZ ;  /* 0x00000d0004117810 */ /* 0x000fe20007ffe0ff */
[----:B---3--:R-:W-:Y:S08]  /*0560*/  F2I.F64.TRUNC R21, R20 ;  /* 0x0000001400157311 */ /* 0x008ff0000030d100 */
[----:B----4-:R0:W-:Y:S02]  /*0570*/  F2I.F64.TRUNC R20, R28 ;  /* 0x0000001c00147311 */ /* 0x0101e4000030d100 */
[----:B0-----:R-:W-:-:S04]  /*0580*/  IMAD.WIDE.U32 R28, R17, 0x8, R12 ;  /* 0x00000008111c7825 */ /* 0x001fc800078e000c */
[C---:B------:R-:W-:Y:S02]  /*0590*/  VIADD R17, R4.reuse, 0xf00 ;  /* 0x00000f0004117836 */ /* 0x040fe40000000000 */
[----:B------:R-:W3:Y:S01]  /*05a0*/  LDG.E.64 R28, desc[UR10][R28.64] ;  /* 0x0000000a1c1c7981 */ /* 0x000ee2000c1e1b00 */
[----:B--2---:R-:W-:Y:S08]  /*05b0*/  F2I.F64.TRUNC R19, R18 ;  /* 0x0000001200137311 */ /* 0x004ff0000030d100 */
[----:B-----5:R0:W-:Y:S02]  /*05c0*/  F2I.F64.TRUNC R18, R10 ;  /* 0x0000000a00127311 */ /* 0x0201e4000030d100 */
[----:B0-----:R-:W-:Y:S01]  /*05d0*/  IADD3 R10, PT, PT, R15, R16, R14 ;  /* 0x000000100f0a7210 */ /* 0x001fe20007ffe00e */
[----:B------:R-:W-:-:S02]  /*05e0*/  VIADD R15, R4, 0xe00 ;  /* 0x00000e00040f7836 */ /* 0x000fc40000000000 */
[----:B------:R-:W-:-:S04]  /*05f0*/  IMAD.WIDE.U32 R16, R17, 0x8, R12 ;  /* 0x0000000811107825 */ /* 0x000fc800078e000c */
[----:B------:R-:W-:Y:S02]  /*0600*/  IMAD.WIDE.U32 R14, R15, 0x8, R12 ;  /* 0x000000080f0e7825 */ /* 0x000fe400078e000c */
[----:B------:R-:W2:Y:S04]  /*0610*/  LDG.E.64 R16, desc[UR10][R16.64] ;  /* 0x0000000a10107981 */ /* 0x000ea8000c1e1b00 */
[----:B------:R-:W4:Y:S01]  /*0620*/  LDG.E.64 R14, desc[UR10][R14.64] ;  /* 0x0000000a0e0e7981 */ /* 0x000f22000c1e1b00 */
[----:B------:R-:W0:Y:S01]  /*0630*/  F2I.F64.TRUNC R26, R26 ;  /* 0x0000001a001a7311 */ /* 0x000e22000030d100 */
[----:B------:R-:W-:-:S07]  /*0640*/  VIADD R9, R9, 0x10 ;  /* 0x0000001009097836 */ /* 0x000fce0000000000 */
[----:B---3--:R-:W1:Y:S01]  /*0650*/  F2I.F64.TRUNC R11, R28 ;  /* 0x0000001c000b7311 */ /* 0x008e62000030d100 */
[----:B------:R-:W-:Y:S02]  /*0660*/  ISETP.NE.AND P0, PT, R9, RZ, PT ;  /* 0x000000ff0900720c */ /* 0x000fe40003f05270 */
[----:B0-----:R-:W-:-:S04]  /*0670*/  IADD3 R25, PT, PT, R25, R26, R10 ;  /* 0x0000001a19197210 */ /* 0x001fc80007ffe00a */
[----:B------:R-:W-:-:S04]  /*0680*/  IADD3 R23, PT, PT, R23, R24, R25 ;  /* 0x0000001817177210 */ /* 0x000fc80007ffe019 */
[----:B------:R-:W-:-:S04]  /*0690*/  IADD3 R21, PT, PT, R21, R22, R23 ;  /* 0x0000001615157210 */ /* 0x000fc80007ffe017 */
[----:B------:R-:W-:-:S04]  /*06a0*/  IADD3 R19, PT, PT, R19, R20, R21 ;  /* 0x0000001413137210 */ /* 0x000fc80007ffe015 */
[----:B-1----:R-:W-:Y:S01]  /*06b0*/  IADD3 R18, PT, PT, R11, R18, R19 ;  /* 0x000000120b127210 */ /* 0x002fe20007ffe013 */
[----:B------:R-:W-:Y:S02]  /*06c0*/  VIADD R8, R8, 0x1000 ;  /* 0x0000100008087836 */ /* 0x000fe40000000000 */
[----:B------:R-:W-:Y:S01]  /*06d0*/  VIADD R4, R4, 0x1000 ;  /* 0x0000100004047836 */ /* 0x000fe20000000000 */
[----:B--2---:R-:W-:Y:S08]  /*06e0*/  F2I.F64.TRUNC R10, R16 ;  /* 0x00000010000a7311 */ /* 0x004ff0000030d100 */
[----:B----4-:R-:W0:Y:S02]  /*06f0*/  F2I.F64.TRUNC R27, R14 ;  /* 0x0000000e001b7311 */ /* 0x010e24000030d100 */
[----:B0-----:R-:W-:Y:S01]  /*0700*/  IADD3 R10, PT, PT, R10, R27, R18 ;  /* 0x0000001b0a0a7210 */ /* 0x001fe20007ffe012 */
[----:B------:R-:W-:Y:S06]  /*0710*/  @P0 BRA `(.L_x_182) ;  /* 0xfffffff800d00947 */ /* 0x000fec000383ffff */
[----:B------:R-:W-:Y:S05]  /*0720*/  BSYNC.RECONVERGENT B3 ;  /* 0x0000000000037941 */ /* 0x000fea0003800200 */
.L_x_181:
[----:B------:R-:W-:-:S07]  /*0730*/  VIADD R4, R8, 0xfffff800 ;  /* 0xfffff80008047836 */ /* 0x000fce0000000000 */
.L_x_180:
[----:B------:R-:W-:Y:S05]  /*0740*/  BSYNC.RECONVERGENT B2 ;  /* 0x0000000000027941 */ /* 0x000fea0003800200 */
.L_x_179:
[----:B------:R-:W-:-:S13]  /*0750*/  ISETP.NE.AND P0, PT, R6, RZ, PT ;  /* 0x000000ff0600720c */ /* 0x000fda0003f05270 */
[----:B------:R-:W-:Y:S05]  /*0760*/  @!P0 BRA `(.L_x_178) ;  /* 0x00000004004c8947 */ /* 0x000fea0003800000 */
[----:B------:R-:W-:Y:S01]  /*0770*/  ISETP.GE.U32.AND P0, PT, R6, 0x8, PT ;  /* 0x000000080600780c */ /* 0x000fe20003f06070 */
[----:B------:R-:W-:Y:S01]  /*0780*/  BSSY.RECONVERGENT B2, `(.L_x_183) ;  /* 0x000002a000027945 */ /* 0x000fe20003800200 */
[----:B------:R-:W-:-:S04]  /*0790*/  LOP3.LUT R11, R5, 0x7, RZ, 0xc0, !PT ;  /* 0x00000007050b7812 */ /* 0x000fc800078ec0ff */
[----:B------:R-:W-:-:S07]  /*07a0*/  ISETP.NE.AND P1, PT, R11, RZ, PT ;  /* 0x000000ff0b00720c */ /* 0x000fce0003f25270 */
[----:B------:R-:W-:Y:S06]  /*07b0*/  @!P0 BRA `(.L_x_184) ;  /* 0x0000000000988947 */ /* 0x000fec0003800000 */
[----:B------:R-:W0:Y:S01]  /*07c0*/  LDC.64 R24, c[0x0][0x380] ;  /* 0x0000e000ff187b82 */ /* 0x000e220000000a00 */
[----:B------:R-:W-:-:S04]  /*07d0*/  IMAD.IADD R27, R7, 0x1, R4 ;  /* 0x00000001071b7824 */ /* 0x000fc800078e0204 */
[C---:B------:R-:W-:Y:S01]  /*07e0*/  VIADD R21, R27.reuse, 0x100 ;  /* 0x000001001b157836 */ /* 0x040fe20000000000 */
[C---:B------:R-:W-:Y:S01]  /*07f0*/  IADD3 R17, PT, PT, R27.reuse, 0x300, RZ ;  /* 0x000003001b117810 */ /* 0x040fe20007ffe0ff */
[C---:B------:R-:W-:Y:S02]  /*0800*/  VIADD R19, R27.reuse, 0x200 ;  /* 0x000002001b137836 */ /* 0x040fe40000000000 */
[C---:B------:R-:W-:Y:S02]  /*0810*/  VIADD R23, R27.reuse, 0x400 ;  /* 0x000004001b177836 */ /* 0x040fe40000000000 */
[C---:B------:R-:W-:Y:S02]  /*0820*/  VIADD R15, R27.reuse, 0x500 ;  /* 0x000005001b0f7836 */ /* 0x040fe40000000000 */
[C---:B------:R-:W-:Y:S02]  /*0830*/  VIADD R13, R27.reuse, 0x600 ;  /* 0x000006001b0d7836 */ /* 0x040fe40000000000 */
[----:B0-----:R-:W-:-:S04]  /*0840*/  IMAD.WIDE.U32 R8, R27, 0x8, R24 ;  /* 0x000000081b087825 */ /* 0x001fc800078e0018 */
[--C-:B------:R-:W-:Y:S02]  /*0850*/  IMAD.WIDE.U32 R20, R21, 0x8, R24.reuse ;  /* 0x0000000815147825 */ /* 0x100fe400078e0018 */
[----:B------:R-:W2:Y:S02]  /*0860*/  LDG.E.64 R8, desc[UR10][R8.64] ;  /* 0x0000000a08087981 */ /* 0x000ea4000c1e1b00 */
[--C-:B------:R-:W-:Y:S02]  /*0870*/  IMAD.WIDE.U32 R18, R19, 0x8, R24.reuse ;  /* 0x0000000813127825 */ /* 0x100fe400078e0018 */
[----:B------:R-:W3:Y:S02]  /*0880*/  LDG.E.64 R20, desc[UR10][R20.64] ;  /* 0x0000000a14147981 */ /* 0x000ee4000c1e1b00 */
[----:B------:R-:W-:Y:S02]  /*0890*/  IMAD.WIDE.U32 R16, R17, 0x8, R24 ;  /* 0x0000000811107825 */ /* 0x000fe400078e0018 */
[----:B------:R-:W4:Y:S02]  /*08a0*/  LDG.E.64 R18, desc[UR10][R18.64] ;  /* 0x0000000a12127981 */ /* 0x000f24000c1e1b00 */
[----:B------:R-:W-:-:S02]  /*08b0*/  VIADD R27, R27, 0x700 ;  /* 0x000007001b1b7836 */ /* 0x000fc40000000000 */
[--C-:B------:R-:W-:Y:S01]  /*08c0*/  IMAD.WIDE.U32 R22, R23, 0x8, R24.reuse ;  /* 0x0000000817167825 */ /* 0x100fe200078e0018 */
[----:B------:R-:W5:Y:S03]  /*08d0*/  LDG.E.64 R16, desc[UR10][R16.64] ;  /* 0x0000000a10107981 */ /* 0x000f66000c1e1b00 */
[--C-:B------:R-:W-:Y:S02]  /*08e0*/  IMAD.WIDE.U32 R14, R15, 0x8, R24.reuse ;  /* 0x000000080f0e7825 */ /* 0x100fe400078e0018 */
[----:B------:R-:W5:Y:S02]  /*08f0*/  LDG.E.64 R22, desc[UR10][R22.64] ;  /* 0x0000000a16167981 */ /* 0x000f64000c1e1b00 */
[--C-:B------:R-:W-:Y:S02]  /*0900*/  IMAD.WIDE.U32 R12, R13, 0x8, R24.reuse ;  /* 0x000000080d0c7825 */ /* 0x100fe400078e0018 */
[----:B------:R-:W5:Y:S02]  /*0910*/  LDG.E.64 R14, desc[UR10][R14.64] ;  /* 0x0000000a0e0e7981 */ /* 0x000f64000c1e1b00 */
[----:B------:R-:W-:-:S02]  /*0920*/  IMAD.WIDE.U32 R24, R27, 0x8, R24 ;  /* 0x000000081b187825 */ /* 0x000fc400078e0018 */
[----:B------:R-:W5:Y:S04]  /*0930*/  LDG.E.64 R12, desc[UR10][R12.64] ;  /* 0x0000000a0c0c7981 */ /* 0x000f68000c1e1b00 */
[----:B------:R-:W5:Y:S01]  /*0940*/  LDG.E.64 R24, desc[UR10][R24.64] ;  /* 0x0000000a18187981 */ /* 0x000f62000c1e1b00 */
[----:B------:R-:W-:Y:S01]  /*0950*/  VIADD R4, R4, 0x800 ;  /* 0x0000080004047836 */ /* 0x000fe20000000000 */
[----:B--2---:R-:W-:Y:S08]  /*0960*/  F2I.F64.TRUNC R9, R8 ;  /* 0x0000000800097311 */ /* 0x004ff0000030d100 */
[----:B---3--:R-:W1:Y:S08]  /*0970*/  F2I.F64.TRUNC R20, R20 ;  /* 0x0000001400147311 */ /* 0x008e70000030d100 */
[----:B----4-:R-:W-:Y:S08]  /*0980*/  F2I.F64.TRUNC R27, R18 ;  /* 0x00000012001b7311 */ /* 0x010ff0000030d100 */
[----:B-----5:R-:W0:Y:S01]  /*0990*/  F2I.F64.TRUNC R6, R16 ;  /* 0x0000001000067311 */ /* 0x020e22000030d100 */
[----:B-1----:R-:W-:-:S07]  /*09a0*/  IADD3 R10, PT, PT, R20, R9, R10 ;  /* 0x00000009140a7210 */ /* 0x002fce0007ffe00a */
[----:B------:R-:W-:Y:S08]  /*09b0*/  F2I.F64.TRUNC R29, R22 ;  /* 0x00000016001d7311 */ /* 0x000ff0000030d100 */
[----:B------:R-:W1:Y:S01]  /*09c0*/  F2I.F64.TRUNC R26, R14 ;  /* 0x0000000e001a7311 */ /* 0x000e62000030d100 */
[----:B0-----:R-:W-:-:S07]  /*09d0*/  IADD3 R6, PT, PT, R6, R27, R10 ;  /* 0x0000001b06067210 */ /* 0x001fce0007ffe00a */
[----:B------:R-:W-:Y:S08]  /*09e0*/  F2I.F64.TRUNC R28, R12 ;  /* 0x0000000c001c7311 */ /* 0x000ff0000030d100 */
[----:B------:R-:W0:Y:S01]  /*09f0*/  F2I.F64.TRUNC R25, R24 ;  /* 0x0000001800197311 */ /* 0x000e22000030d100 */
[----:B-1----:R-:W-:-:S04]  /*0a00*/  IADD3 R6, PT, PT, R26, R29, R6 ;  /* 0x0000001d1a067210 */ /* 0x002fc80007ffe006 */
[----:B0-----:R-:W-:-:S07]  /*0a10*/  IADD3 R10, PT, PT, R25, R28, R6 ;  /* 0x0000001c190a7210 */ /* 0x001fce0007ffe006 */
.L_x_184:
[----:B------:R-:W-:Y:S05]  /*0a20*/  BSYNC.RECONVERGENT B2 ;  /* 0x0000000000027941 */ /* 0x000fea0003800200 */
.L_x_183:
[----:B------:R-:W-:Y:S05]  /*0a30*/  @!P1 BRA `(.L_x_178) ;  /* 0x0000000000989947 */ /* 0x000fea0003800000 */
[----:B------:R-:W-:Y:S01]  /*0a40*/  ISETP.GE.U32.AND P0, PT, R11, 0x4, PT ;  /* 0x000000040b00780c */ /* 0x000fe20003f06070 */
[----:B------:R-:W-:Y:S01]  /*0a50*/  BSSY.RECONVERGENT B2, `(.L_x_185) ;  /* 0x0000018000027945 */ /* 0x000fe20003800200 */
[----:B------:R-:W-:-:S04]  /*0a60*/  LOP3.LUT R5, R5, 0x3, RZ, 0xc0, !PT ;  /* 0x0000000305057812 */ /* 0x000fc800078ec0ff */
[----:B------:R-:W-:-:S07]  /*0a70*/  ISETP.NE.AND P1, PT, R5, RZ, PT ;  /* 0x000000ff0500720c */ /* 0x000fce0003f25270 */
[----:B------:R-:W-:Y:S06]  /*0a80*/  @!P0 BRA `(.L_x_186) ;  /* 0x0000000000508947 */ /* 0x000fec0003800000 */
[----:B0-----:R-:W0:Y:S01]  /*0a90*/  LDC.64 R8, c[0x0][0x380] ;  /* 0x0000e000ff087b82 */ /* 0x001e220000000a00 */
[----:B------:R-:W-:-:S04]  /*0aa0*/  IMAD.IADD R13, R7, 0x1, R4 ;  /* 0x00000001070d7824 */ /* 0x000fc800078e0204 */
        /* <DEDUP_REMOVED lines=9> */
[----:B------:R-:W4:Y:S04]  /*0b40*/  LDG.E.64 R16, desc[UR10][R16.64] ;  /* 0x0000000a10107981 */ /* 0x000f28000c1e1b00 */
[----:B------:R-:W5:Y:S01]  /*0b50*/  LDG.E.64 R8, desc[UR10][R8.64] ;  /* 0x0000000a08087981 */ /* 0x000f62000c1e1b00 */
[----:B------:R-:W-:Y:S01]  /*0b60*/  IADD3 R4, PT, PT, R4, 0x400, RZ ;  /* 0x0000040004047810 */ /* 0x000fe20007ffe0ff */
[----:B--2---:R-:W-:Y:S08]  /*0b70*/  F2I.F64.TRUNC R11, R12 ;  /* 0x0000000c000b7311 */ /* 0x004ff0000030d100 */
[----:B---3--:R-:W1:Y:S08]  /*0b80*/  F2I.F64.TRUNC R6, R14 ;  /* 0x0000000e00067311 */ /* 0x008e70000030d100 */
[----:B----4-:R-:W-:Y:S08]  /*0b90*/  F2I.F64.TRUNC R19, R16 ;  /* 0x0000001000137311 */ /* 0x010ff0000030d100 */
[----:B-----5:R-:W0:Y:S01]  /*0ba0*/  F2I.F64.TRUNC R18, R8 ;  /* 0x0000000800127311 */ /* 0x020e22000030d100 */
[----:B-1----:R-:W-:-:S04]  /*0bb0*/  IADD3 R6, PT, PT, R6, R11, R10 ;  /* 0x0000000b06067210 */ /* 0x002fc80007ffe00a */
[----:B0-----:R-:W-:-:S07]  /*0bc0*/  IADD3 R10, PT, PT, R18, R19, R6 ;  /* 0x00000013120a7210 */ /* 0x001fce0007ffe006 */
.L_x_186:
[----:B------:R-:W-:Y:S05]  /*0bd0*/  BSYNC.RECONVERGENT B2 ;  /* 0x0000000000027941 */ /* 0x000fea0003800200 */
.L_x_185:
[----:B------:R-:W-:Y:S05]  /*0be0*/  @!P1 BRA `(.L_x_178) ;  /* 0x00000000002c9947 */ /* 0x000fea0003800000 */
[----:B0-----:R-:W0:Y:S01]  /*0bf0*/  LDC.64 R8, c[0x0][0x380] ;  /* 0x0000e000ff087b82 */ /* 0x001e220000000a00 */
[----:B------:R-:W-:Y:S02]  /*0c00*/  IMAD.IADD R7, R7, 0x1, R4 ;  /* 0x0000000107077824 */ /* 0x000fe400078e0204 */
[----:B------:R-:W-:-:S07]  /*0c10*/  IMAD.MOV R6, RZ, RZ, -R5 ;  /* 0x000000ffff067224 */ /* 0x000fce00078e0a05 */
.L_x_187:
[----:B0-----:R-:W-:-:S06]  /*0c20*/  IMAD.WIDE.U32 R4, R7, 0x8, R8 ;  /* 0x0000000807047825 */ /* 0x001fcc00078e0008 */
[----:B------:R-:W2:Y:S01]  /*0c30*/  LDG.E.64 R4, desc[UR10][R4.64] ;  /* 0x0000000a04047981 */ /* 0x000ea2000c1e1b00 */
[----:B------:R-:W-:Y:S02]  /*0c40*/  VIADD R6, R6, 0x1 ;  /* 0x0000000106067836 */ /* 0x000fe40000000000 */
[----:B------:R-:W-:-:S03]  /*0c50*/  VIADD R7, R7, 0x100 ;  /* 0x0000010007077836 */ /* 0x000fc60000000000 */
[----:B------:R-:W-:Y:S01]  /*0c60*/  ISETP.NE.AND P0, PT, R6, RZ, PT ;  /* 0x000000ff0600720c */ /* 0x000fe20003f05270 */
[----:B--2---:R-:W1:Y:S02]  /*0c70*/  F2I.F64.TRUNC R11, R4 ;  /* 0x00000004000b7311 */ /* 0x004e64000030d100 */
[----:B-1----:R-:W-:-:S10]  /*0c80*/  IMAD.IADD R10, R11, 0x1, R10 ;  /* 0x000000010b0a7824 */ /* 0x002fd400078e020a */
[----:B------:R-:W-:Y:S05]  /*0c90*/  @P0 BRA `(.L_x_187) ;  /* 0xfffffffc00e00947 */ /* 0x000fea000383ffff */
.L_x_178:
[----:B------:R-:W-:Y:S05]  /*0ca0*/  BSYNC.RECONVERGENT B1 ;  /* 0x0000000000017941 */ /* 0x000fea0003800200 */
.L_x_177:
[----:B------:R-:W-:-:S13]  /*0cb0*/  ISETP.GE.U32.AND P0, PT, R3, 0x100, PT ;  /* 0x000001000300780c */ /* 0x000fda0003f06070 */
[----:B------:R-:W-:Y:S05]  /*0cc0*/  @!P0 BRA `(.L_x_188) ;  /* 0x0000000000ac8947 */ /* 0x000fea0003800000 */
[----:B0-----:R-:W0:Y:S01]  /*0cd0*/  S2R R9, SR_LANEID ;  /* 0x0000000000097919 */ /* 0x001e220000000000 */
[----:B-1----:R-:W1:Y:S01]  /*0ce0*/  SHFL.DOWN PT, R3, R10, 0x1, 0x1f ;  /* 0x08201f000a037f89 */ /* 0x002e6200000e0000 */
        /* <DEDUP_REMOVED lines=18> */
[----:B------:R-:W-:-:S04]  /*0e10*/  @!P1 LOP3.LUT R4, R4, 0x7c, RZ, 0xc0, !PT ;  /* 0x0000007c04049812 */ /* 0x000fc800078ec0ff */
[----:B------:R-:W-:Y:S02]  /*0e20*/  @!P1 IADD3 R4, PT, PT, R4, R7, RZ ;  /* 0x0000000704049210 */ /* 0x000fe40007ffe0ff */
        /* <DEDUP_REMOVED lines=14> */
[----:B-1----:R-:W0:Y:S04]  /*0f10*/  LDS.128 R4, [UR4+0x10] ;  /* 0x00001004ff047984 */ /* 0x002e280008000c00 */
[----:B------:R-:W1:Y:S01]  /*0f20*/  LDS.64 R10, [UR4+0x20] ;  /* 0x00002004ff0a7984 */ /* 0x000e620008000a00 */
[----:B0-----:R-:W-:-:S04]  /*0f30*/  IADD3 R2, PT, PT, R4, R2, R9 ;  /* 0x0000000204027210 */ /* 0x001fc80007ffe009 */
[----:B------:R-:W-:-:S04]  /*0f40*/  IADD3 R2, PT, PT, R6, R2, R5 ;  /* 0x0000000206027210 */ /* 0x000fc80007ffe005 */
[----:B-1----:R-:W-:-:S05]  /*0f50*/  IADD3 R2, PT, PT, R10, R2, R7 ;  /* 0x000000020a027210 */ /* 0x002fca0007ffe007 */
[----:B------:R-:W-:Y:S01]  /*0f60*/  IMAD.IADD R9, R2, 0x1, R11 ;  /* 0x0000000102097824 */ /* 0x000fe200078e020b */
[----:B------:R-:W-:Y:S06]  /*0f70*/  BRA `(.L_x_189) ;  /* 0x0000001800747947 */ /* 0x000fec0003800000 */
.L_x_188:
[----:B------:R-:W-:Y:S01]  /*0f80*/  LOP3.LUT R4, R2, 0x3e0, RZ, 0xc0, !PT ;  /* 0x000003e002047812 */ /* 0x000fe200078ec0ff */
[----:B------:R-:W2:Y:S04]  /*0f90*/  S2R R12, SR_LANEID ;  /* 0x00000000000c7919 */ /* 0x000ea80000000000 */
[----:B------:R-:W-:Y:S01]  /*0fa0*/  VIADD R6, R4, 0x20 ;  /* 0x0000002004067836 */ /* 0x000fe20000000000 */
[----:B------:R-:W-:-:S04]  /*0fb0*/  LOP3.LUT R4, RZ, R4, RZ, 0x33, !PT ;  /* 0x00000004ff047212 */ /* 0x000fc800078e33ff */
[----:B------:R-:W-:Y:S01]  /*0fc0*/  ISETP.GT.U32.AND P0, PT, R6, R3, PT ;  /* 0x000000030600720c */ /* 0x000fe20003f04070 */
[----:B------:R-:W-:-:S05]  /*0fd0*/  IMAD.IADD R4, R3, 0x1, R4 ;  /* 0x0000000103047824 */ /* 0x000fca00078e0204 */
[----:B------:R-:W-:-:S05]  /*0fe0*/  SEL R5, R4, 0x1f, P0 ;  /* 0x0000001f04057807 */ /* 0x000fca0000000000 */
[----:B-1----:R-:W1:Y:S01]  /*0ff0*/  SHFL.DOWN PT, R4, R10, 0x1, R5 ;  /* 0x082000000a047989 */ /* 0x002e6200000e0005 */
[CC--:B--2---:R-:W-:Y:S01]  /*1000*/  ISETP.GE.AND P0, PT, R12.reuse, R5.reuse, PT ;  /* 0x000000050c00720c */ /* 0x0c4fe20003f06270 */
[C---:B0-----:R-:W-:Y:S01]  /*1010*/  VIADD R8, R12.reuse, 0x2 ;  /* 0x000000020c087836 */ /* 0x041fe20000000000 */
[----:B------:R-:W-:Y:S02]  /*1020*/  ISETP.NE.AND P1, PT, R12, RZ, PT ;  /* 0x000000ff0c00720c */ /* 0x000fe40003f25270 */
[----:B-1----:R-:W-:Y:S02]  /*1030*/  SEL R7, R4, RZ, !P0 ;  /* 0x000000ff04077207 */ /* 0x002fe40004000000 */
[----:B------:R-:W-:Y:S01]  /*1040*/  ISETP.GT.AND P0, PT, R8, R5, PT ;  /* 0x000000050800720c */ /* 0x000fe20003f04270 */
[----:B------:R-:W-:-:S08]  /*1050*/  VIADD R8, R12, 0x4 ;  /* 0x000000040c087836 */ /* 0x000fd00000000000 */
[----:B------:R-:W0:Y:S01]  /*1060*/  @!P1 S2R R14, SR_CgaCtaId ;  /* 0x00000000000e9919 */ /* 0x000e220000008800 */
[----:B------:R-:W-:Y:S01]  /*1070*/  IMAD.IADD R4, R7, 0x1, R10 ;  /* 0x0000000107047824 */ /* 0x000fe200078e020a */
[----:B------:R-:W-:Y:S01]  /*1080*/  @!P1 MOV R9, 0x400 ;  /* 0x0000040000099802 */ /* 0x000fe20000000f00 */
[----:B------:R-:W-:-:S03]  /*1090*/  VIADD R10, R12, 0x10 ;  /* 0x000000100c0a7836 */ /* 0x000fc60000000000 */
[----:B------:R-:W1:Y:S02]  /*10a0*/  SHFL.DOWN PT, R6, R4, 0x2, R5 ;  /* 0x0840000004067989 */ /* 0x000e6400000e0005 */
[----:B-1----:R-:W-:Y:S02]  /*10b0*/  SEL R7, R6, RZ, !P0 ;  /* 0x000000ff06077207 */ /* 0x002fe40004000000 */
[----:B------:R-:W-:Y:S02]  /*10c0*/  ISETP.GT.AND P0, PT, R8, R5, PT ;  /* 0x000000050800720c */ /* 0x000fe40003f04270 */
[----:B0-----:R-:W-:Y:S01]  /*10d0*/  @!P1 LEA R14, R14, R9, 0x18 ;  /* 0x000000090e0e9211 */ /* 0x001fe200078ec0ff */
[----:B------:R-:W-:Y:S02]  /*10e0*/  IMAD.IADD R6, R4, 0x1, R7 ;  /* 0x0000000104067824 */ /* 0x000fe400078e0207 */
[----:B------:R-:W-:-:S03]  /*10f0*/  VIADD R4, R12, 0x8 ;  /* 0x000000080c047836 */ /* 0x000fc60000000000 */
[----:B------:R-:W0:Y:S02]  /*1100*/  SHFL.DOWN PT, R7, R6, 0x4, R5 ;  /* 0x0880000006077989 */ /* 0x000e2400000e0005 */
[----:B0-----:R-:W-:Y:S02]  /*1110*/  SEL R7, R7, RZ, !P0 ;  /* 0x000000ff07077207 */ /* 0x001fe40004000000 */
[----:B------:R-:W-:Y:S02]  /*1120*/  ISETP.GT.AND P0, PT, R4, R5, PT ;  /* 0x000000050400720c */ /* 0x000fe40003f04270 */
[----:B------:R-:W-:-:S05]  /*1130*/  IADD3 R8, PT, PT, R6, R7, RZ ;  /* 0x0000000706087210 */ /* 0x000fca0007ffe0ff */
        /* <DEDUP_REMOVED lines=18> */
[----:B------:R-:W-:Y:S01]  /*1260*/  ISETP.GT.U32.AND P3, PT, R3, 0x80, PT ;  /* 0x000000800300780c */ /* 0x000fe20003f64070 */
[----:B-1----:R-:W-:-:S09]  /*1270*/  ULEA UR4, UR5, UR4, 0x18 ;  /* 0x0000000405047291 */ /* 0x002fd2000f8ec0ff */
        /* <DEDUP_REMOVED lines=8> */
[C---:B------:R-:W-:Y:S02]  /*1300*/  ISETP.GT.U32.AND P1, PT, R3.reuse, 0xa0, PT ;  /* 0x000000a00300780c */ /* 0x040fe40003f24070 */
[----:B------:R-:W-:Y:S02]  /*1310*/  SEL R6, R6, RZ, P3 ;  /* 0x000000ff06067207 */ /* 0x000fe40001800000 */
[----:B------:R-:W-:-:S02]  /*1320*/  ISETP.GT.U32.AND P2, PT, R3, 0xc0, PT ;  /* 0x000000c00300780c */ /* 0x000fc40003f44070 */
[----:B------:R-:W-:Y:S02]  /*1330*/  ISETP.GT.U32.AND P3, PT, R3, 0xe0, PT ;  /* 0x000000e00300780c */ /* 0x000fe40003f64070 */
[----:B------:R-:W-:Y:S02]  /*1340*/  SEL R7, R7, RZ, P1 ;  /* 0x000000ff07077207 */ /* 0x000fe40000800000 */
[----:B------:R-:W-:Y:S02]  /*1350*/  IADD3 R2, PT, PT, R6, R2, R5 ;  /* 0x0000000206027210 */ /* 0x000fe40007ffe005 */
[----:B---3--:R-:W-:Y:S02]  /*1360*/  SEL R10, R10, RZ, P2 ;  /* 0x000000ff0a0a7207 */ /* 0x008fe40001000000 */
[----:B------:R-:W-:Y:S02]  /*1370*/  SEL R11, R11, RZ, P3 ;  /* 0x000000ff0b0b7207 */ /* 0x000fe40001800000 */
[----:B------:R-:W-:-:S05]  /*1380*/  IADD3 R2, PT, PT, R10, R2, R7 ;  /* 0x000000020a027210 */ /* 0x000fca0007ffe007 */
[----:B0-----:R-:W-:Y:S01]  /*1390*/  IMAD.IADD R9, R2, 0x1, R11 ;  /* 0x0000000102097824 */ /* 0x001fe200078e020b */
[----:B------:R-:W-:Y:S06]  /*13a0*/  BRA `(.L_x_189) ;  /* 0x0000001400687947 */ /* 0x000fec0003800000 */
.L_x_174:
[----:B------:R-:W0:Y:S01]  /*13b0*/  S2R R2, SR_TID.X ;  /* 0x0000000000027919 */ /* 0x000e220000002100 */
[----:B------:R-:W1:Y:S01]  /*13c0*/  LDCU.64 UR6, c[0x0][0x380] ;  /* 0x00007000ff0677ac */ /* 0x000e620008000a00 */
[----:B------:R-:W2:Y:S01]  /*13d0*/  LDCU UR4, c[0x0][0x3ac] ;  /* 0x00007580ff0477ac */ /* 0x000ea20008000800 */
[----:B-1----:R-:W-:Y:S01]  /*13e0*/  MOV R13, UR7 ;  /* 0x00000007000d7c02 */ /* 0x002fe20008000f00 */
[----:B------:R-:W-:Y:S02]  /*13f0*/  IMAD.U32 R12, RZ, RZ, UR6 ;  /* 0x00000006ff0c7e24 */ /* 0x000fe4000f8e00ff */
[----:B0-----:R-:W-:-:S04]  /*1400*/  IMAD.IADD R11, R7, 0x1, R2 ;  /* 0x00000001070b7824 */ /* 0x001fc800078e0202 */
[----:B------:R-:W-:-:S05]  /*1410*/  IMAD.WIDE.U32 R10, R11, 0x8, R12 ;  /* 0x000000080b0a7825 */ /* 0x000fca00078e000c */
[----:B------:R-:W3:Y:S04]  /*1420*/  LDG.E.64 R4, desc[UR10][R10.64+0x800] ;  /* 0x0008000a0a047981 */ /* 0x000ee8000c1e1b00 */
[----:B------:R-:W4:Y:S04]  /*1430*/  LDG.E.64 R14, desc[UR10][R10.64+0x1800] ;  /* 0x0018000a0a0e7981 */ /* 0x000f28000c1e1b00 */
[----:B------:R-:W5:Y:S04]  /*1440*/  LDG.E.64 R16, desc[UR10][R10.64+0x1000] ;  /* 0x0010000a0a107981 */ /* 0x000f68000c1e1b00 */
[----:B------:R-:W2:Y:S04]  /*1450*/  LDG.E.64 R8, desc[UR10][R10.64] ;  /* 0x0000000a0a087981 */ /* 0x000ea8000c1e1b00 */
[----:B------:R-:W2:Y:S04]  /*1460*/  LDG.E.64 R26, desc[UR10][R10.64+0x3800] ;  /* 0x0038000a0a1a7981 */ /* 0x000ea8000c1e1b00 */
[----:B------:R-:W2:Y:S04]  /*1470*/  LDG.E.64 R20, desc[UR10][R10.64+0x2000] ;  /* 0x0020000a0a147981 */ /* 0x000ea8000c1e1b00 */
[----:B------:R-:W2:Y:S04]  /*1480*/  LDG.E.64 R28, desc[UR10][R10.64+0x4800] ;  /* 0x0048000a0a1c7981 */ /* 0x000ea8000c1e1b00 */
[----:B------:R-:W2:Y:S04]  /*1490*/  LDG.E.64 R18, desc[UR10][R10.64+0x3000] ;  /* 0x0030000a0a127981 */ /* 0x000ea8000c1e1b00 */
[----:B------:R-:W2:Y:S01]  /*14a0*/  LDG.E.64 R22, desc[UR10][R10.64+0x2800] ;  /* 0x0028000a0a167981 */ /* 0x000ea2000c1e1b00 */
[----:B---3--:R-:W-:Y:S08]  /*14b0*/  F2I.F64.TRUNC R4, R4 ;  /* 0x0000000400047311 */ /* 0x008ff0000030d100 */
[----:B----4-:R0:W-:Y:S02]  /*14c0*/  F2I.F64.TRUNC R5, R14 ;  /* 0x0000000e00057311 */ /* 0x0101e4000030d100 */
[----:B0-----:R-:W3:Y:S06]  /*14d0*/  LDG.E.64 R14, desc[UR10][R10.64+0x4000] ;  /* 0x0040000a0a0e7981 */ /* 0x001eec000c1e1b00 */
[----:B-----5:R0:W-:Y:S02]  /*14e0*/  F2I.F64.TRUNC R6, R16 ;  /* 0x0000001000067311 */ /* 0x0201e4000030d100 */
[----:B0-----:R-:W4:Y:S06]  /*14f0*/  LDG.E.64 R16, desc[UR10][R10.64+0x5000] ;  /* 0x0050000a0a107981 */ /* 0x001f2c000c1e1b00 */
[----:B--2---:R-:W0:Y:S08]  /*1500*/  F2I.F64.TRUNC R9, R8 ;  /* 0x0000000800097311 */ /* 0x004e30000030d100 */
[----:B------:R-:W-:Y:S08]  /*1510*/  F2I.F64.TRUNC R26, R26 ;  /* 0x0000001a001a7311 */ /* 0x000ff0000030d100 */
[----:B------:R1:W2:Y:S08]  /*1520*/  F2I.F64.TRUNC R8, R20 ;  /* 0x0000001400087311 */ /* 0x0002b0000030d100 */
[----:B------:R-:W-:Y:S01]  /*1530*/  F2I.F64.TRUNC R28, R28 ;  /* 0x0000001c001c7311 */ /* 0x000fe2000030d100 */
[----:B-1----:R-:W5:Y:S07]  /*1540*/  LDG.E.64 R20, desc[UR10][R10.64+0x5800] ;  /* 0x0058000a0a147981 */ /* 0x002f6e000c1e1b00 */
[----:B------:R1:W-:Y:S02]  /*1550*/  F2I.F64.TRUNC R25, R18 ;  /* 0x0000001200197311 */ /* 0x0003e4000030d100 */
[----:B-1----:R-:W5:Y:S06]  /*1560*/  LDG.E.64 R18, desc[UR10][R10.64+0x7000] ;  /* 0x0070000a0a127981 */ /* 0x002f6c000c1e1b00 */
[----:B------:R1:W2:Y:S02]  /*1570*/  F2I.F64.TRUNC R24, R22 ;  /* 0x0000001600187311 */ /* 0x0002a4000030d100 */
[----:B-1----:R-:W5:Y:S06]  /*1580*/  LDG.E.64 R22, desc[UR10][R10.64+0x7800] ;  /* 0x0078000a0a167981 */ /* 0x002f6c000c1e1b00 */
[----:B---3--:R1:W3:Y:S02]  /*1590*/  F2I.F64.TRUNC R27, R14 ;  /* 0x0000000e001b7311 */ /* 0x0082e4000030d100 */
[----:B-1----:R-:W5:Y:S06]  /*15a0*/  LDG.E.64 R14, desc[UR10][R10.64+0x6000] ;  /* 0x0060000a0a0e7981 */ /* 0x002f6c000c1e1b00 */
[----:B----4-:R1:W4:Y:S02]  /*15b0*/  F2I.F64.TRUNC R29, R16 ;  /* 0x00000010001d7311 */ /* 0x010324000030d100 */
[----:B-1----:R-:W4:Y:S01]  /*15c0*/  LDG.E.64 R16, desc[UR10][R10.64+0x6800] ;  /* 0x0068000a0a107981 */ /* 0x002f22000c1e1b00 */
[----:B0-----:R-:W-:-:S04]  /*15d0*/  IADD3 R4, PT, PT, R6, R4, R9 ;  /* 0x0000000406047210 */ /* 0x001fc80007ffe009 */
[----:B--2---:R-:W-:-:S04]  /*15e0*/  IADD3 R4, PT, PT, R8, R5, R4 ;  /* 0x0000000508047210 */ /* 0x004fc80007ffe004 */
[----:B------:R-:W-:-:S04]  /*15f0*/  IADD3 R4, PT, PT, R25, R24, R4 ;  /* 0x0000001819047210 */ /* 0x000fc80007ffe004 */
[----:B---3--:R-:W-:Y:S01]  /*1600*/  IADD3 R26, PT, PT, R27, R26, R4 ;  /* 0x0000001a1b1a7210 */ /* 0x008fe20007ffe004 */
[----:B------:R-:W-:Y:S01]  /*1610*/  IMAD.U32 R4, RZ, RZ, UR4 ;  /* 0x00000004ff047e24 */ /* 0x000fe2000f8e00ff */
[----:B-----5:R-:W-:Y:S03]  /*1620*/  F2I.F64.TRUNC R20, R20 ;  /* 0x0000001400147311 */ /* 0x020fe6000030d100 */
[----:B------:R-:W-:Y:S01]  /*1630*/  IMAD.SHL.U32 R6, R4, 0x1000, RZ ;  /* 0x0000100004067824 */ /* 0x000fe200078e00ff */
[----:B----4-:R-:W-:-:S04]  /*1640*/  IADD3 R26, PT, PT, R29, R28, R26 ;  /* 0x0000001c1d1a7210 */ /* 0x010fc80007ffe01a */
[----:B------:R-:W-:Y:S01]  /*1650*/  ISETP.GE.U32.AND P0, PT, R3, R6, PT ;  /* 0x000000060300720c */ /* 0x000fe20003f06070 */
[----:B------:R-:W-:Y:S08]  /*1660*/  F2I.F64.TRUNC R19, R18 ;  /* 0x0000001200137311 */ /* 0x000ff0000030d100 */
[----:B------:R-:W-:Y:S08]  /*1670*/  F2I.F64.TRUNC R22, R22 ;  /* 0x0000001600167311 */ /* 0x000ff0000030d100 */
[----:B------:R-:W0:Y:S08]  /*1680*/  F2I.F64.TRUNC R15, R14 ;  /* 0x0000000e000f7311 */ /* 0x000e30000030d100 */
[----:B------:R-:W1:Y:S01]  /*1690*/  F2I.F64.TRUNC R16, R16 ;  /* 0x0000001000107311 */ /* 0x000e62000030d100 */
[----:B0-----:R-:W-:-:S04]  /*16a0*/  IADD3 R15, PT, PT, R15, R20, R26 ;  /* 0x000000140f0f7210 */ /* 0x001fc80007ffe01a */
[----:B-1----:R-:W-:-:S05]  /*16b0*/  IADD3 R15, PT, PT, R19, R16, R15 ;  /* 0x00000010130f7210 */ /* 0x002fca0007ffe00f */
[----:B------:R-:W-:Y:S01]  /*16c0*/  IMAD.IADD R11, R22, 0x1, R15 ;  /* 0x00000001160b7824 */ /* 0x000fe200078e020f */
[----:B------:R-:W-:Y:S06]  /*16d0*/  @!P0 BRA `(.L_x_190) ;  /* 0x0000000c00f48947 */ /* 0x000fec0003800000 */
[----:B------:R-:W-:Y:S01]  /*16e0*/  UIADD3 UR8, UPT, UPT, UR5, -0x1000, URZ ;  /* 0xfffff00005087890 */ /* 0x000fe2000fffe0ff */
[----:B------:R-:W-:Y:S01]  /*16f0*/  IMAD R5, R4, 0x1000, R7 ;  /* 0x0000100004057824 */ /* 0x000fe200078e0207 */
[----:B------:R-:W-:Y:S01]  /*1700*/  LOP3.LUT R3, RZ, R2, RZ, 0x33, !PT ;  /* 0x00000002ff037212 */ /* 0x000fe200078e33ff */
[----:B------:R-:W-:Y:S01]  /*1710*/  IMAD.IADD R9, R7, 0x1, R6 ;  /* 0x0000000107097824 */ /* 0x000fe200078e0206 */
[----:B------:R-:W-:Y:S02]  /*1720*/  UMOV UR4, URZ ;  /* 0x000000ff00047c82 */ /* 0x000fe40008000000 */
[----:B------:R-:W-:Y:S02]  /*1730*/  ISETP.GT.U32.AND P0, PT, R5, UR8, PT ;  /* 0x0000000805007c0c */ /* 0x000fe4000bf04070 */
[----:B------:R-:W-:Y:S02]  /*1740*/  IADD3 R6, PT, PT, -R6, UR5, R3 ;  /* 0x0000000506067c10 */ /* 0x000fe4000fffe103 */
[----:B------:R-:W-:-:S03]  /*1750*/  IADD3 R3, PT, PT, R9, 0x800, R2 ;  /* 0x0000080009037810 */ /* 0x000fc60007ffe002 */
[----:B------:R-:W-:Y:S02]  /*1760*/  IMAD.IADD R6, R6, 0x1, -R7 ;  /* 0x0000000106067824 */ /* 0x000fe400078e0a07 */
[----:B------:R-:W-:-:S04]  /*1770*/  IMAD.MOV.U32 R7, RZ, RZ, R9 ;  /* 0x000000ffff077224 */ /* 0x000fc800078e0009 */
[----:B------:R-:W-:Y:S05]  /*1780*/  @P0 BRA `(.L_x_191) ;  /* 0x0000000000e80947 */ /* 0x000fea0003800000 */
[----:B------:R-:W0:Y:S01]  /*1790*/  LDC.64 R12, c[0x0][0x380] ;  /* 0x0000e000ff0c7b82 */ /* 0x000e220000000a00 */
[----:B------:R-:W1:Y:S01]  /*17a0*/  LDCU.64 UR6, c[0x0][0x3a8] ;  /* 0x00007500ff0677ac */ /* 0x000e620008000a00 */
[----:B------:R-:W-:Y:S01]  /*17b0*/  NOP ;  /* 0x0000000000007918 */ /* 0x000fe20000000000 */
.L_x_192:
[----:B------:R-:W-:-:S04]  /*17c0*/  IMAD.IADD R15, R2, 0x1, R5 ;  /* 0x00000001020f7824 */ /* 0x000fc800078e0205 */
[----:B0-----:R-:W-:-:S05]  /*17d0*/  IMAD.WIDE.U32 R14, R15, 0x8, R12 ;  /* 0x000000080f0e7825 */ /* 0x001fca00078e000c */
[----:B------:R-:W2:Y:S04]  /*17e0*/  LDG.E.64 R16, desc[UR10][R14.64+0x1000] ;  /* 0x0010000a0e107981 */ /* 0x000ea8000c1e1b00 */
[----:B------:R-:W3:Y:S04]  /*17f0*/  LDG.E.64 R18, desc[UR10][R14.64+0x800] ;  /* 0x0008000a0e127981 */ /* 0x000ee8000c1e1b00 */
[----:B------:R-:W4:Y:S04]  /*1800*/  LDG.E.64 R26, desc[UR10][R14.64] ;  /* 0x0000000a0e1a7981 */ /* 0x000f28000c1e1b00 */
[----:B------:R-:W5:Y:S04]  /*1810*/  LDG.E.64 R28, desc[UR10][R14.64+0x2800] ;  /* 0x0028000a0e1c7981 */ /* 0x000f68000c1e1b00 */
[----:B------:R-:W5:Y:S04]  /*1820*/  LDG.E.64 R24, desc[UR10][R14.64+0x1800] ;  /* 0x0018000a0e187981 */ /* 0x000f68000c1e1b00 */
[----:B------:R-:W5:Y:S01]  /*1830*/  LDG.E.64 R20, desc[UR10][R14.64+0x2000] ;  /* 0x0020000a0e147981 */ /* 0x000f62000c1e1b00 */
[----:B--2---:R0:W-:Y:S03]  /*1840*/  F2I.F64.TRUNC R23, R16 ;  /* 0x0000001000177311 */ /* 0x0041e6000030d100 */
[----:B0-----:R-:W2:Y:S05]  /*1850*/  LDG.E.64 R16, desc[UR10][R14.64+0x3800] ;  /* 0x0038000a0e107981 */ /* 0x001eaa000c1e1b00 */
[----:B---3--:R0:W-:Y:S02]  /*1860*/  F2I.F64.TRUNC R10, R18 ;  /* 0x00000012000a7311 */ /* 0x0081e4000030d100 */
[----:B0-----:R-:W3:Y:S06]  /*1870*/  LDG.E.64 R18, desc[UR10][R14.64+0x3000] ;  /* 0x0030000a0e127981 */ /* 0x001eec000c1e1b00 */
[----:B----4-:R-:W0:Y:S08]  /*1880*/  F2I.F64.TRUNC R26, R26 ;  /* 0x0000001a001a7311 */ /* 0x010e30000030d100 */
[----:B-----5:R4:W-:Y:S01]  /*1890*/  F2I.F64.TRUNC R8, R28 ;  /* 0x0000001c00087311 */ /* 0x0209e2000030d100 */
[----:B0-----:R-:W-:-:S02]  /*18a0*/  IADD3 R26, PT, PT, R10, R26, R11 ;  /* 0x0000001a0a1a7210 */ /* 0x001fc40007ffe00b */
[----:B------:R-:W5:Y:S04]  /*18b0*/  LDG.E.64 R10, desc[UR10][R14.64+0x5800] ;  /* 0x0058000a0e0a7981 */ /* 0x000f68000c1e1b00 */
[----:B----4-:R-:W4:Y:S01]  /*18c0*/  LDG.E.64 R28, desc[UR10][R14.64+0x4000] ;  /* 0x0040000a0e1c7981 */ /* 0x010f22000c1e1b00 */
[----:B--2---:R0:W-:Y:S03]  /*18d0*/  F2I.F64.TRUNC R27, R16 ;  /* 0x00000010001b7311 */ /* 0x0041e6000030d100 */
[----:B0-----:R-:W2:Y:S05]  /*18e0*/  LDG.E.64 R16, desc[UR10][R14.64+0x5000] ;  /* 0x0050000a0e107981 */ /* 0x001eaa000c1e1b00 */
[----:B---3--:R0:W-:Y:S02]  /*18f0*/  F2I.F64.TRUNC R4, R18 ;  /* 0x0000001200047311 */ /* 0x0081e4000030d100 */
[----:B0-----:R-:W3:Y:S06]  /*1900*/  LDG.E.64 R18, desc[UR10][R14.64+0x4800] ;  /* 0x0048000a0e127981 */ /* 0x001eec000c1e1b00 */
[----:B------:R-:W0:Y:S08]  /*1910*/  F2I.F64.TRUNC R22, R24 ;  /* 0x0000001800167311 */ /* 0x000e30000030d100 */
[----:B------:R-:W1:Y:S01]  /*1920*/  F2I.F64.TRUNC R21, R20 ;  /* 0x0000001400157311 */ /* 0x000e62000030d100 */
[----:B0-----:R-:W-:-:S07]  /*1930*/  IADD3 R22, PT, PT, R22, R23, R26 ;  /* 0x0000001716167210 */ /* 0x001fce0007ffe01a */
[----:B-----5:R0:W-:Y:S02]  /*1940*/  F2I.F64.TRUNC R23, R10 ;  /* 0x0000000a00177311 */ /* 0x0201e4000030d100 */
[----:B0-----:R-:W5:Y:S06]  /*1950*/  LDG.E.64 R10, desc[UR10][R14.64+0x6000] ;  /* 0x0060000a0e0a7981 */ /* 0x001f6c000c1e1b00 */
[----:B----4-:R0:W-:Y:S02]  /*1960*/  F2I.F64.TRUNC R20, R28 ;  /* 0x0000001c00147311 */ /* 0x0101e4000030d100 */
[----:B0-----:R-:W4:Y:S06]  /*1970*/  LDG.E.64 R28, desc[UR10][R14.64+0x7800] ;  /* 0x0078000a0e1c7981 */ /* 0x001f2c000c1e1b00 */
[----:B--2---:R0:W-:Y:S02]  /*1980*/  F2I.F64.TRUNC R24, R16 ;  /* 0x0000001000187311 */ /* 0x0041e4000030d100 */
[----:B0-----:R-:W2:Y:S06]  /*1990*/  LDG.E.64 R16, desc[UR10][R14.64+0x6800] ;  /* 0x0068000a0e107981 */ /* 0x001eac000c1e1b00 */
[----:B---3--:R0:W3:Y:S02]  /*19a0*/  F2I.F64.TRUNC R25, R18 ;  /* 0x0000001200197311 */ /* 0x0080e4000030d100 */
[----:B0-----:R0:W2:Y:S01]  /*19b0*/  LDG.E.64 R18, desc[UR10][R14.64+0x7000] ;  /* 0x0070000a0e127981 */ /* 0x0010a2000c1e1b00 */
[----:B-1----:R-:W-:-:S04]  /*19c0*/  IADD3 R8, PT, PT, R8, R21, R22 ;  /* 0x0000001508087210 */ /* 0x002fc80007ffe016 */
[----:B------:R-:W-:Y:S02]  /*19d0*/  IADD3 R8, PT, PT, R27, R4, R8 ;  /* 0x000000041b087210 */ /* 0x000fe40007ffe008 */
[----:B------:R-:W-:Y:S01]  /*19e0*/  MOV R4, UR7 ;  /* 0x0000000700047c02 */ /* 0x000fe20008000f00 */
[----:B------:R-:W-:Y:S01]  /*19f0*/  UMOV UR5, UR6 ;  /* 0x0000000600057c82 */ /* 0x000fe20008000000 */
[----:B---3--:R-:W-:Y:S02]  /*1a00*/  IADD3 R8, PT, PT, R25, R20, R8 ;  /* 0x0000001419087210 */ /* 0x008fe40007ffe008 */
[----:B------:R-:W-:Y:S01]  /*1a10*/  IADD3 R20, PT, PT, -R5, UR5, RZ ;  /* 0x0000000505147c10 */ /* 0x000fe2000fffe1ff */
[----:B0-----:R-:W-:Y:S01]  /*1a20*/  IMAD.SHL.U32 R14, R4, 0x1000, RZ ;  /* 0x00001000040e7824 */ /* 0x001fe200078e00ff */
[----:B-----5:R-:W-:Y:S04]  /*1a30*/  F2I.F64.TRUNC R26, R10 ;  /* 0x0000000a001a7311 */ /* 0x020fe8000030d100 */
[----:B------:R-:W-:-:S02]  /*1a40*/  ISETP.GE.U32.AND P0, PT, R20, R14, PT ;  /* 0x0000000e1400720c */ /* 0x000fc40003f06070 */
[----:B------:R-:W-:Y:S02]  /*1a50*/  IADD3 R8, PT, PT, R23, R24, R8 ;  /* 0x0000001817087210 */ /* 0x000fe40007ffe008 */
[----:B----4-:R-:W-:Y:S01]  /*1a60*/  F2I.F64.TRUNC R29, R28 ;  /* 0x0000001c001d7311 */ /* 0x010fe2000030d100 */
[----:B------:R-:W-:Y:S02]  /*1a70*/  IMAD.IADD R7, R14, 0x1, R7 ;  /* 0x000000010e077824 */ /* 0x000fe400078e0207 */
[----:B------:R-:W-:Y:S02]  /*1a80*/  IMAD.IADD R6, R6, 0x1, -R14 ;  /* 0x0000000106067824 */ /* 0x000fe400078e0a0e */
[----:B------:R-:W-:-:S03]  /*1a90*/  IMAD.IADD R3, R14, 0x1, R3 ;  /* 0x000000010e037824 */ /* 0x000fc600078e0203 */
[----:B--2---:R-:W0:Y:S08]  /*1aa0*/  F2I.F64.TRUNC R17, R16 ;  /* 0x0000001000117311 */ /* 0x004e30000030d100 */
[----:B------:R-:W1:Y:S01]  /*1ab0*/  F2I.F64.TRUNC R18, R18 ;  /* 0x0000001200127311 */ /* 0x000e62000030d100 */
[----:B0-----:R-:W-:-:S04]  /*1ac0*/  IADD3 R8, PT, PT, R17, R26, R8 ;  /* 0x0000001a11087210 */ /* 0x001fc80007ffe008 */
[----:B-1----:R-:W-:Y:S01]  /*1ad0*/  IADD3 R11, PT, PT, R29, R18, R8 ;  /* 0x000000121d0b7210 */ /* 0x002fe20007ffe008 */
[----:B------:R-:W-:Y:S06]  /*1ae0*/  @!P0 BRA `(.L_x_190) ;  /* 0x0000000800f08947 */ /* 0x000fec0003800000 */
[----:B------:R-:W-:Y:S01]  /*1af0*/  IMAD R5, R4, 0x1000, R5 ;  /* 0x0000100004057824 */ /* 0x000fe200078e0205 */
[----:B------:R-:W-:-:S04]  /*1b00*/  UIADD3 UR4, UPT, UPT, UR4, 0x1, URZ ;  /* 0x0000000104047890 */ /* 0x000fc8000fffe0ff */
[----:B------:R-:W-:-:S13]  /*1b10*/  ISETP.GT.U32.AND P0, PT, R5, UR8, PT ;  /* 0x0000000805007c0c */ /* 0x000fda000bf04070 */
[----:B------:R-:W-:Y:S05]  /*1b20*/  @!P0 BRA `(.L_x_192) ;  /* 0xfffffffc00248947 */ /* 0x000fea000383ffff */
.L_x_191:
[----:B------:R-:W-:Y:S01]  /*1b30*/  IADD3 R15, PT, PT, -R5, UR5, RZ ;  /* 0x00000005050f7c10 */ /* 0x000fe2000fffe1ff */
[----:B------:R-:W-:Y:S03]  /*1b40*/  BSSY.RECONVERGENT B1, `(.L_x_190) ;  /* 0x00000b6000017945 */ /* 0x000fe60003800200 */
[----:B------:R-:W-:-:S04]  /*1b50*/  ISETP.GE.AND P0, PT, R2, R15, PT ;  /* 0x0000000f0200720c */ /* 0x000fc80003f06270 */
[----:B------:R-:W-:-:S13]  /*1b60*/  ISETP.GE.U32.OR P0, PT, R5, UR5, P0 ;  /* 0x0000000505007c0c */ /* 0x000fda0008706470 */
[----:B------:R-:W-:Y:S05]  /*1b70*/  @P0 BRA `(.L_x_193) ;  /* 0x0000000800c80947 */ /* 0x000fea0003800000 */
[----:B------:R-:W-:Y:S01]  /*1b80*/  LOP3.LUT R8, RZ, R2, RZ, 0x33, !PT ;  /* 0x00000002ff087212 */ /* 0x000fe200078e33ff */
[----:B------:R-:W-:Y:S01]  /*1b90*/  BSSY.RECONVERGENT B2, `(.L_x_194) ;  /* 0x000005c000027945 */ /* 0x000fe20003800200 */
[----:B------:R-:W-:Y:S02]  /*1ba0*/  IMAD.MOV.U32 R10, RZ, RZ, R2 ;  /* 0x000000ffff0a7224 */ /* 0x000fe400078e0002 */
[----:B------:R-:W-:Y:S01]  /*1bb0*/  IADD3 R8, PT, PT, -R9, UR5, R8 ;  /* 0x0000000509087c10 */ /* 0x000fe2000fffe108 */
[----:B------:R-:W-:-:S04]  /*1bc0*/  IMAD R9, R4, UR4, RZ ;  /* 0x0000000404097c24 */ /* 0x000fc8000f8e02ff */
[----:B------:R-:W-:-:S05]  /*1bd0*/  IMAD R8, R9, -0x1000, R8 ;  /* 0xfffff00009087824 */ /* 0x000fca00078e0208 */
[C---:B------:R-:W-:Y:S02]  /*1be0*/  ISETP.GE.U32.AND P0, PT, R8.reuse, 0xf00, PT ;  /* 0x00000f000800780c */ /* 0x040fe40003f06070 */
[----:B------:R-:W-:-:S04]  /*1bf0*/  LEA.HI R8, R8, 0x1, RZ, 0x18 ;  /* 0x0000000108087811 */ /* 0x000fc800078fc0ff */
[----:B------:R-:W-:-:S07]  /*1c00*/  LOP3.LUT R9, R8, 0xf, RZ, 0xc0, !PT ;  /* 0x0000000f08097812 */ /* 0x000fce00078ec0ff */
[----:B------:R-:W-:Y:S05]  /*1c10*/  @!P0 BRA `(.L_x_195) ;  /* 0x00000004004c8947 */ /* 0x000fea0003800000 */
[----:B------:R-:W-:Y:S01]  /*1c20*/  LEA.HI R4, R6, 0x1, RZ, 0x18 ;  /* 0x0000000106047811 */ /* 0x000fe200078fc0ff */
[----:B------:R-:W-:Y:S01]  /*1c30*/  BSSY.RECONVERGENT B3, `(.L_x_196) ;  /* 0x0000050000037945 */ /* 0x000fe20003800200 */
[----:B------:R-:W-:Y:S02]  /*1c40*/  LOP3.LUT R10, R2, 0x800, RZ, 0xfc, !PT ;  /* 0x00000800020a7812 */ /* 0x000fe400078efcff */
[----:B------:R-:W-:-:S05]  /*1c50*/  LOP3.LUT R4, R4, 0x1fffff0, RZ, 0xc0, !PT ;  /* 0x01fffff004047812 */ /* 0x000fca00078ec0ff */
[----:B------:R-:W-:-:S07]  /*1c60*/  IMAD.MOV R4, RZ, RZ, -R4 ;  /* 0x000000ffff047224 */ /* 0x000fce00078e0a04 */
.L_x_197:
[C---:B------:R-:W-:Y:S01]  /*1c70*/  VIADD R19, R3.reuse, 0xfffff800 ;  /* 0xfffff80003137836 */ /* 0x040fe20000000000 */
[C---:B------:R-:W-:Y:S01]  /*1c80*/  IADD3 R23, PT, PT, R3.reuse, -0x700, RZ ;  /* 0xfffff90003177810 */ /* 0x040fe20007ffe0ff */
[----:B------:R-:W-:Y:S02]  /*1c90*/  VIADD R15, R3, 0xfffffa00 ;  /* 0xfffffa00030f7836 */ /* 0x000fe40000000000 */
[----:B------:R-:W-:-:S04]  /*1ca0*/  IMAD.WIDE.U32 R18, R19, 0x8, R12 ;  /* 0x0000000813127825 */ /* 0x000fc800078e000c */
[--C-:B------:R-:W-:Y:S02]  /*1cb0*/  IMAD.WIDE.U32 R22, R23, 0x8, R12.reuse ;  /* 0x0000000817167825 */ /* 0x100fe400078e000c */
[----:B------:R-:W2:Y:S02]  /*1cc0*/  LDG.E.64 R18, desc[UR10][R18.64] ;  /* 0x0000000a12127981 */ /* 0x000ea4000c1e1b00 */
[----:B------:R-:W-:Y:S02]  /*1cd0*/  IMAD.WIDE.U32 R14, R15, 0x8, R12 ;  /* 0x000000080f0e7825 */ /* 0x000fe400078e000c */
[----:B------:R-:W3:Y:S02]  /*1ce0*/  LDG.E.64 R22, desc[UR10][R22.64] ;  /* 0x0000000a16167981 */ /* 0x000ee4000c1e1b00 */
[C---:B------:R-:W-:Y:S02]  /*1cf0*/  VIADD R21, R3.reuse, 0xfffffb00 ;  /* 0xfffffb0003157836 */ /* 0x040fe40000000000 */
[----:B------:R-:W4:Y:S01]  /*1d00*/  LDG.E.64 R14, desc[UR10][R14.64] ;  /* 0x0000000a0e0e7981 */ /* 0x000f22000c1e1b00 */
[----:B------:R-:W-:-:S02]  /*1d10*/  VIADD R25, R3, 0xfffffc00 ;  /* 0xfffffc0003197836 */ /* 0x000fc40000000000 */
[----:B------:R-:W-:-:S06]  /*1d20*/  IMAD.WIDE.U32 R20, R21, 0x8, R12 ;  /* 0x0000000815147825 */ /* 0x000fcc00078e000c */
[----:B------:R-:W5:Y:S01]  /*1d30*/  LDG.E.64 R20, desc[UR10][R20.64] ;  /* 0x0000000a14147981 */ /* 0x000f62000c1e1b00 */
[----:B------:R-:W-:Y:S02]  /*1d40*/  VIADD R27, R3, 0xfffffd00 ;  /* 0xfffffd00031b7836 */ /* 0x000fe40000000000 */
[----:B------:R-:W-:-:S04]  /*1d50*/  IMAD.WIDE.U32 R24, R25, 0x8, R12 ;  /* 0x0000000819187825 */ /* 0x000fc800078e000c */
[----:B------:R-:W-:Y:S02]  /*1d60*/  IMAD.WIDE.U32 R26, R27, 0x8, R12 ;  /* 0x000000081b1a7825 */ /* 0x000fe400078e000c */
[----:B------:R-:W5:Y:S04]  /*1d70*/  LDG.E.64 R24, desc[UR10][R24.64] ;  /* 0x0000000a18187981 */ /* 0x000f68000c1e1b00 */
[----:B------:R-:W5:Y:S01]  /*1d80*/  LDG.E.64 R26, desc[UR10][R26.64] ;  /* 0x0000000a1a1a7981 */ /* 0x000f62000c1e1b00 */
[----:B--2---:R0:W-:Y:S08]  /*1d90*/  F2I.F64.TRUNC R29, R18 ;  /* 0x00000012001d7311 */ /* 0x0041f0000030d100 */
[----:B---3--:R1:W2:Y:S01]  /*1da0*/  F2I.F64.TRUNC R28, R22 ;  /* 0x00000016001c7311 */ /* 0x0082a2000030d100 */
[----:B0-----:R-:W-:-:S07]  /*1db0*/  VIADD R19, R3, 0xfffffe00 ;  /* 0xfffffe0003137836 */ /* 0x001fce0000000000 */
[----:B----4-:R0:W-:Y:S01]  /*1dc0*/  F2I.F64.TRUNC R17, R14 ;  /* 0x0000000e00117311 */ /* 0x0101e2000030d100 */
[----:B-1----:R-:W-:Y:S02]  /*1dd0*/  VIADD R23, R3, 0xffffff00 ;  /* 0xffffff0003177836 */ /* 0x002fe40000000000 */
[----:B0-----:R-:W-:-:S04]  /*1de0*/  IMAD.WIDE.U32 R14, R19, 0x8, R12 ;  /* 0x00000008130e7825 */ /* 0x001fc800078e000c */
[--C-:B------:R-:W-:Y:S02]  /*1df0*/  IMAD.WIDE.U32 R18, R23, 0x8, R12.reuse ;  /* 0x0000000817127825 */ /* 0x100fe400078e000c */
[----:B------:R0:W3:Y:S01]  /*1e00*/  LDG.E.64 R22, desc[UR10][R14.64] ;  /* 0x0000000a0e167981 */ /* 0x0000e2000c1e1b00 */
[----:B-----5:R1:W4:Y:S03]  /*1e10*/  F2I.F64.TRUNC R16, R20 ;  /* 0x0000001400107311 */ /* 0x020326000030d100 */
[----:B------:R-:W5:Y:S01]  /*1e20*/  LDG.E.64 R18, desc[UR10][R18.64] ;  /* 0x0000000a12127981 */ /* 0x000f62000c1e1b00 */
[C---:B0-----:R-:W-:Y:S02]  /*1e30*/  VIADD R15, R3.reuse, 0x100 ;  /* 0x00000100030f7836 */ /* 0x041fe40000000000 */
[----:B-1----:R-:W-:-:S04]  /*1e40*/  IMAD.WIDE.U32 R20, R3, 0x8, R12 ;  /* 0x0000000803147825 */ /* 0x002fc800078e000c */
[----:B------:R-:W-:Y:S02]  /*1e50*/  IMAD.WIDE.U32 R14, R15, 0x8, R12 ;  /* 0x000000080f0e7825 */ /* 0x000fe400078e000c */
[----:B------:R-:W4:Y:S04]  /*1e60*/  LDG.E.64 R20, desc[UR10][R20.64] ;  /* 0x0000000a14147981 */ /* 0x000f28000c1e1b00 */
[----:B------:R-:W4:Y:S01]  /*1e70*/  LDG.E.64 R14, desc[UR10][R14.64] ;  /* 0x0000000a0e0e7981 */ /* 0x000f22000c1e1b00 */
[----:B------:R-:W-:Y:S08]  /*1e80*/  F2I.F64.TRUNC R25, R24 ;  /* 0x0000001800197311 */ /* 0x000ff0000030d100 */
[----:B------:R0:W1:Y:S01]  /*1e90*/  F2I.F64.TRUNC R24, R26 ;  /* 0x0000001a00187311 */ /* 0x000062000030d100 */
[----:B--2---:R-:W-:Y:S01]  /*1ea0*/  IADD3 R11, PT, PT, R28, R29, R11 ;  /* 0x0000001d1c0b7210 */ /* 0x004fe20007ffe00b */
[----:B0-----:R-:W-:-:S04]  /*1eb0*/  VIADD R27, R3, 0x200 ;  /* 0x00000200031b7836 */ /* 0x001fc80000000000 */
[----:B------:R-:W-:Y:S01]  /*1ec0*/  IMAD.WIDE.U32 R26, R27, 0x8, R12 ;  /* 0x000000081b1a7825 */ /* 0x000fe200078e000c */
[----:B------:R-:W-:-:S05]  /*1ed0*/  IADD3 R29, PT, PT, R3, 0x300, RZ ;  /* 0x00000300031d7810 */ /* 0x000fca0007ffe0ff */
[----:B------:R-:W-:-:S06]  /*1ee0*/  IMAD.WIDE.U32 R28, R29, 0x8, R12 ;  /* 0x000000081d1c7825 */ /* 0x000fcc00078e000c */
[----:B------:R-:W2:Y:S01]  /*1ef0*/  LDG.E.64 R28, desc[UR10][R28.64] ;  /* 0x0000000a1c1c7981 */ /* 0x000ea2000c1e1b00 */
[----:B---3--:R-:W-:Y:S08]  /*1f00*/  F2I.F64.TRUNC R23, R22 ;  /* 0x0000001600177311 */ /* 0x008ff0000030d100 */
[----:B-----5:R0:W3:Y:S02]  /*1f10*/  F2I.F64.TRUNC R22, R18 ;  /* 0x0000001200167311 */ /* 0x0200e4000030d100 */
[----:B0-----:R0:W5:Y:S06]  /*1f20*/  LDG.E.64 R18, desc[UR10][R26.64] ;  /* 0x0000000a1a127981 */ /* 0x00116c000c1e1b00 */
[----:B----4-:R-:W-:Y:S01]  /*1f30*/  F2I.F64.TRUNC R21, R20 ;  /* 0x0000001400157311 */ /* 0x010fe2000030d100 */
[----:B0-----:R-:W-:-:S04]  /*1f40*/  VIADD R27, R3, 0x400 ;  /* 0x00000400031b7836 */ /* 0x001fc80000000000 */
[----:B------:R-:W-:-:S03]  /*1f50*/  IMAD.WIDE.U32 R26, R27, 0x8, R12 ;  /* 0x000000081b1a7825 */ /* 0x000fc600078e000c */
[----:B------:R0:W4:Y:S02]  /*1f60*/  F2I.F64.TRUNC R20, R14 ;  /* 0x0000000e00147311 */ /* 0x000124000030d100 */
[----:B0-----:R0:W3:Y:S02]  /*1f70*/  LDG.E.64 R14, desc[UR10][R26.64] ;  /* 0x0000000a1a0e7981 */ /* 0x0010e4000c1e1b00 */
[----:B0-----:R-:W-:Y:S01]  /*1f80*/  IADD3 R26, PT, PT, R16, R17, R11 ;  /* 0x00000011101a7210 */ /* 0x001fe20007ffe00b */
[----:B------:R-:W-:-:S03]  /*1f90*/  VIADD R17, R3, 0x500 ;  /* 0x0000050003117836 */ /* 0x000fc60000000000 */
[----:B-----5:R-:W-:Y:S08]  /*1fa0*/  F2I.F64.TRUNC R19, R18 ;  /* 0x0000001200137311 */ /* 0x020ff0000030d100 */
[----:B--2---:R0:W2:Y:S02]  /*1fb0*/  F2I.F64.TRUNC R18, R28 ;  /* 0x0000001c00127311 */ /* 0x0040a4000030d100 */
[----:B0-----:R-:W-:-:S06]  /*1fc0*/  VIADD R29, R3, 0x700 ;  /* 0x00000700031d7836 */ /* 0x001fcc0000000000 */
[----:B---3--:R0:W-:Y:S01]  /*1fd0*/  F2I.F64.TRUNC R11, R14 ;  /* 0x0000000e000b7311 */ /* 0x0081e2000030d100 */
[----:B------:R-:W-:-:S06]  /*1fe0*/  IMAD.WIDE.U32 R28, R29, 0x8, R12 ;  /* 0x000000081d1c7825 */ /* 0x000fcc00078e000c */
[----:B------:R-:W3:Y:S01]  /*1ff0*/  LDG.E.64 R28, desc[UR10][R28.64] ;  /* 0x0000000a1c1c7981 */ /* 0x000ee2000c1e1b00 */
[----:B0-----:R-:W-:-:S04]  /*2000*/  IMAD.WIDE.U32 R14, R17, 0x8, R12 ;  /* 0x00000008110e7825 */ /* 0x001fc800078e000c */
[----:B------:R-:W-:Y:S02]  /*2010*/  VIADD R17, R3, 0x600 ;  /* 0x0000060003117836 */ /* 0x000fe40000000000 */
[----:B------:R-:W5:Y:S02]  /*2020*/  LDG.E.64 R14, desc[UR10][R14.64] ;  /* 0x0000000a0e0e7981 */ /* 0x000f64000c1e1b00 */
[----:B------:R-:W-:-:S06]  /*2030*/  IMAD.WIDE.U32 R16, R17, 0x8, R12 ;  /* 0x0000000811107825 */ /* 0x000fcc00078e000c */
[----:B------:R-:W5:Y:S01]  /*2040*/  LDG.E.64 R16, desc[UR10][R16.64] ;  /* 0x0000000a10107981 */ /* 0x000f62000c1e1b00 */
[----:B-1----:R-:W-:Y:S01]  /*2050*/  IADD3 R24, PT, PT, R24, R25, R26 ;  /* 0x0000001918187210 */ /* 0x002fe20007ffe01a */
[----:B------:R-:W-:-:S03]  /*2060*/  VIADD R4, R4, 0x10 ;  /* 0x0000001004047836 */ /* 0x000fc60000000000 */
[----:B------:R-:W-:Y:S02]  /*2070*/  IADD3 R22, PT, PT, R22, R23, R24 ;  /* 0x0000001716167210 */ /* 0x000fe40007ffe018 */
[----:B------:R-:W-:Y:S02]  /*2080*/  ISETP.NE.AND P0, PT, R4, RZ, PT ;  /* 0x000000ff0400720c */ /* 0x000fe40003f05270 */
[----:B----4-:R-:W-:-:S04]  /*2090*/  IADD3 R20, PT, PT, R20, R21, R22 ;  /* 0x0000001514147210 */ /* 0x010fc80007ffe016 */
[----:B--2---:R-:W-:Y:S01]  /*20a0*/  IADD3 R18, PT, PT, R18, R19, R20 ;  /* 0x0000001312127210 */ /* 0x004fe20007ffe014 */
[----:B------:R-:W-:Y:S02]  /*20b0*/  VIADD R10, R10, 0x1000 ;  /* 0x000010000a0a7836 */ /* 0x000fe40000000000 */
[----:B------:R-:W-:Y:S01]  /*20c0*/  VIADD R3, R3, 0x1000 ;  /* 0x0000100003037836 */ /* 0x000fe20000000000 */
[----:B---3--:R-:W-:Y:S08]  /*20d0*/  F2I.F64.TRUNC R23, R28 ;  /* 0x0000001c00177311 */ /* 0x008ff0000030d100 */
[----:B-----5:R-:W0:Y:S08]  /*20e0*/  F2I.F64.TRUNC R27, R14 ;  /* 0x0000000e001b7311 */ /* 0x020e30000030d100 */
[----:B------:R-:W1:Y:S01]  /*20f0*/  F2I.F64.TRUNC R16, R16 ;  /* 0x0000001000107311 */ /* 0x000e62000030d100 */
[----:B0-----:R-:W-:-:S04]  /*2100*/  IADD3 R11, PT, PT, R27, R11, R18 ;  /* 0x0000000b1b0b7210 */ /* 0x001fc80007ffe012 */
[----:B-1----:R-:W-:Y:S01]  /*2110*/  IADD3 R11, PT, PT, R23, R16, R11 ;  /* 0x00000010170b7210 */ /* 0x002fe20007ffe00b */
[----:B------:R-:W-:Y:S06]  /*2120*/  @P0 BRA `(.L_x_197) ;  /* 0xfffffff800d00947 */ /* 0x000fec000383ffff */
[----:B------:R-:W-:Y:S05]  /*2130*/  BSYNC.RECONVERGENT B3 ;  /* 0x0000000000037941 */ /* 0x000fea0003800200 */
.L_x_196:
[----:B------:R-:W-:-:S07]  /*2140*/  VIADD R10, R10, 0xfffff800 ;  /* 0xfffff8000a0a7836 */ /* 0x000fce0000000000 */
.L_x_195:
[----:B------:R-:W-:Y:S05]  /*2150*/  BSYNC.RECONVERGENT B2 ;  /* 0x0000000000027941 */ /* 0x000fea0003800200 */
.L_x_194:
[----:B------:R-:W-:-:S13]  /*2160*/  ISETP.NE.AND P0, PT, R9, RZ, PT ;  /* 0x000000ff0900720c */ /* 0x000fda0003f05270 */
[----:B------:R-:W-:Y:S05]  /*2170*/  @!P0 BRA `(.L_x_193) ;  /* 0x0000000400488947 */ /* 0x000fea0003800000 */
[----:B------:R-:W-:Y:S01]  /*2180*/  ISETP.GE.U32.AND P0, PT, R9, 0x8, PT ;  /* 0x000000080900780c */ /* 0x000fe20003f06070 */
[----:B------:R-:W-:Y:S01]  /*2190*/  BSSY.RECONVERGENT B2, `(.L_x_198) ;  /* 0x0000029000027945 */ /* 0x000fe20003800200 */
[----:B------:R-:W-:-:S04]  /*21a0*/  LOP3.LUT R3, R8, 0x7, RZ, 0xc0, !PT ;  /* 0x0000000708037812 */ /* 0x000fc800078ec0ff */
[----:B------:R-:W-:-:S07]  /*21b0*/  ISETP.NE.AND P1, PT, R3, RZ, PT ;  /* 0x000000ff0300720c */ /* 0x000fce0003f25270 */
[----:B------:R-:W-:Y:S06]  /*21c0*/  @!P0 BRA `(.L_x_199) ;  /* 0x0000000000948947 */ /* 0x000fec0003800000 */
[----:B------:R-:W-:-:S05]  /*21d0*/  IADD3 R25, PT, PT, R10, R5, RZ ;  /* 0x000000050a197210 */ /* 0x000fca0007ffe0ff */
[C---:B------:R-:W-:Y:S02]  /*21e0*/  VIADD R27, R25.reuse, 0x100 ;  /* 0x00000100191b7836 */ /* 0x040fe40000000000 */
[C---:B------:R-:W-:Y:S02]  /*21f0*/  VIADD R15, R25.reuse, 0x200 ;  /* 0x00000200190f7836 */ /* 0x040fe40000000000 */
[----:B------:R-:W-:Y:S02]  /*2200*/  VIADD R17, R25, 0x300 ;  /* 0x0000030019117836 */ /* 0x000fe40000000000 */
[----:B------:R-:W-:-:S04]  /*2210*/  IMAD.WIDE.U32 R26, R27, 0x8, R12 ;  /* 0x000000081b1a7825 */ /* 0x000fc800078e000c */
[C-C-:B------:R-:W-:Y:S02]  /*2220*/  IMAD.WIDE.U32 R18, R25.reuse, 0x8, R12.reuse ;  /* 0x0000000819127825 */ /* 0x140fe400078e000c */
[----:B------:R-:W2:Y:S02]  /*2230*/  LDG.E.64 R26, desc[UR10][R26.64] ;  /* 0x0000000a1a1a7981 */ /* 0x000ea4000c1e1b00 */
[C---:B------:R-:W-:Y:S02]  /*2240*/  VIADD R9, R25.reuse, 0x400 ;  /* 0x0000040019097836 */ /* 0x040fe40000000000 */
[----:B------:R-:W-:Y:S01]  /*2250*/  VIADD R21, R25, 0x500 ;  /* 0x0000050019157836 */ /* 0x000fe20000000000 */
[----:B------:R0:W3:Y:S01]  /*2260*/  LDG.E.64 R28, desc[UR10][R18.64] ;  /* 0x0000000a121c7981 */ /* 0x0000e2000c1e1b00 */
[----:B------:R-:W-:-:S04]  /*2270*/  IMAD.WIDE.U32 R14, R15, 0x8, R12 ;  /* 0x000000080f0e7825 */ /* 0x000fc800078e000c */
[--C-:B------:R-:W-:Y:S02]  /*2280*/  IMAD.WIDE.U32 R16, R17, 0x8, R12.reuse ;  /* 0x0000000811107825 */ /* 0x100fe400078e000c */
[----:B------:R-:W4:Y:S02]  /*2290*/  LDG.E.64 R14, desc[UR10][R14.64] ;  /* 0x0000000a0e0e7981 */ /* 0x000f24000c1e1b00 */
[----:B------:R-:W-:Y:S02]  /*22a0*/  VIADD R23, R25, 0x600 ;  /* 0x0000060019177836 */ /* 0x000fe40000000000 */
[--C-:B0-----:R-:W-:Y:S01]  /*22b0*/  IMAD.WIDE.U32 R18, R9, 0x8, R12.reuse ;  /* 0x0000000809127825 */ /* 0x101fe200078e000c */
[----:B------:R-:W5:Y:S03]  /*22c0*/  LDG.E.64 R16, desc[UR10][R16.64] ;  /* 0x0000000a10107981 */ /* 0x000f66000c1e1b00 */
[----:B------:R-:W-:-:S02]  /*22d0*/  IMAD.WIDE.U32 R20, R21, 0x8, R12 ;  /* 0x0000000815147825 */ /* 0x000fc400078e000c */
[----:B------:R-:W5:Y:S02]  /*22e0*/  LDG.E.64 R18, desc[UR10][R18.64] ;  /* 0x0000000a12127981 */ /* 0x000f64000c1e1b00 */
[----:B------:R-:W-:Y:S02]  /*22f0*/  VIADD R25, R25, 0x700 ;  /* 0x0000070019197836 */ /* 0x000fe40000000000 */
[--C-:B------:R-:W-:Y:S01]  /*2300*/  IMAD.WIDE.U32 R22, R23, 0x8, R12.reuse ;  /* 0x0000000817167825 */ /* 0x100fe200078e000c */
[----:B------:R-:W5:Y:S03]  /*2310*/  LDG.E.64 R20, desc[UR10][R20.64] ;  /* 0x0000000a14147981 */ /* 0x000f66000c1e1b00 */
[----:B------:R-:W-:Y:S02]  /*2320*/  IMAD.WIDE.U32 R24, R25, 0x8, R12 ;  /* 0x0000000819187825 */ /* 0x000fe400078e000c */
[----:B------:R-:W5:Y:S04]  /*2330*/  LDG.E.64 R22, desc[UR10][R22.64] ;  /* 0x0000000a16167981 */ /* 0x000f68000c1e1b00 */
[----:B------:R-:W5:Y:S01]  /*2340*/  LDG.E.64 R24, desc[UR10][R24.64] ;  /* 0x0000000a18187981 */ /* 0x000f62000c1e1b00 */
[----:B------:R-:W-:Y:S01]  /*2350*/  VIADD R10, R10, 0x800 ;  /* 0x000008000a0a7836 */ /* 0x000fe20000000000 */
[----:B--2---:R-:W-:Y:S08]  /*2360*/  F2I.F64.TRUNC R9, R26 ;  /* 0x0000001a00097311 */ /* 0x004ff0000030d100 */
[----:B---3--:R-:W0:Y:S08]  /*2370*/  F2I.F64.TRUNC R4, R28 ;  /* 0x0000001c00047311 */ /* 0x008e30000030d100 */
[----:B----4-:R-:W-:Y:S08]  /*2380*/  F2I.F64.TRUNC R28, R14 ;  /* 0x0000000e001c7311 */ /* 0x010ff0000030d100 */
[----:B-----5:R-:W1:Y:S01]  /*2390*/  F2I.F64.TRUNC R29, R16 ;  /* 0x00000010001d7311 */ /* 0x020e62000030d100 */
[----:B0-----:R-:W-:-:S07]  /*23a0*/  IADD3 R9, PT, PT, R9, R4, R11 ;  /* 0x0000000409097210 */ /* 0x001fce0007ffe00b */
[----:B------:R-:W-:Y:S08]  /*23b0*/  F2I.F64.TRUNC R18, R18 ;  /* 0x0000001200127311 */ /* 0x000ff0000030d100 */
[----:B------:R-:W0:Y:S01]  /*23c0*/  F2I.F64.TRUNC R20, R20 ;  /* 0x0000001400147311 */ /* 0x000e22000030d100 */
[----:B-1----:R-:W-:-:S07]  /*23d0*/  IADD3 R9, PT, PT, R29, R28, R9 ;  /* 0x0000001c1d097210 */ /* 0x002fce0007ffe009 */
[----:B------:R-:W-:Y:S08]  /*23e0*/  F2I.F64.TRUNC R22, R22 ;  /* 0x0000001600167311 */ /* 0x000ff0000030d100 */
[----:B------:R-:W1:Y:S01]  /*23f0*/  F2I.F64.TRUNC R24, R24 ;  /* 0x0000001800187311 */ /* 0x000e62000030d100 */
[----:B0-----:R-:W-:-:S04]  /*2400*/  IADD3 R9, PT, PT, R20, R18, R9 ;  /* 0x0000001214097210 */ /* 0x001fc80007ffe009 */
[----:B-1----:R-:W-:-:S07]  /*2410*/  IADD3 R11, PT, PT, R24, R22, R9 ;  /* 0x00000016180b7210 */ /* 0x002fce0007ffe009 */
.L_x_199:
[----:B------:R-:W-:Y:S05]  /*2420*/  BSYNC.RECONVERGENT B2 ;  /* 0x0000000000027941 */ /* 0x000fea0003800200 */
.L_x_198:
[----:B------:R-:W-:Y:S05]  /*2430*/  @!P1 BRA `(.L_x_193) ;  /* 0x0000000000989947 */ /* 0x000fea0003800000 */
[----:B------:R-:W-:Y:S01]  /*2440*/  ISETP.GE.U32.AND P0, PT, R3, 0x4, PT ;  /* 0x000000040300780c */ /* 0x000fe20003f06070 */
[----:B------:R-:W-:Y:S01]  /*2450*/  BSSY.RECONVERGENT B2, `(.L_x_200) ;  /* 0x0000016000027945 */ /* 0x000fe20003800200 */
[----:B------:R-:W-:-:S11]  /*2460*/  LOP3.LUT P1, RZ, R8, 0x3, RZ, 0xc0, !PT ;  /* 0x0000000308ff7812 */ /* 0x000fd6000782c0ff */
[----:B------:R-:W-:Y:S05]  /*2470*/  @!P0 BRA `(.L_x_201) ;  /* 0x00000000004c8947 */ /* 0x000fea0003800000 */
[----:B------:R-:W-:-:S05]  /*2480*/  IADD3 R3, PT, PT, R10, R5, RZ ;  /* 0x000000050a037210 */ /* 0x000fca0007ffe0ff */
[C---:B------:R-:W-:Y:S02]  /*2490*/  VIADD R9, R3.reuse, 0x100 ;  /* 0x0000010003097836 */ /* 0x040fe40000000000 */
[----:B------:R-:W-:-:S04]  /*24a0*/  IMAD.WIDE.U32 R4, R3, 0x8, R12 ;  /* 0x0000000803047825 */ /* 0x000fc800078e000c */
[C---:B------:R-:W-:Y:S02]  /*24b0*/  VIADD R15, R3.reuse, 0x200 ;  /* 0x00000200030f7836 */ /* 0x040fe40000000000 */
[----:B------:R-:W-:Y:S01]  /*24c0*/  VIADD R17, R3, 0x300 ;  /* 0x0000030003117836 */ /* 0x000fe20000000000 */
[----:B------:R-:W2:Y:S01]  /*24d0*/  LDG.E.64 R4, desc[UR10][R4.64] ;  /* 0x0000000a04047981 */ /* 0x000ea2000c1e1b00 */
[----:B------:R-:W-:-:S04]  /*24e0*/  IMAD.WIDE.U32 R8, R9, 0x8, R12 ;  /* 0x0000000809087825 */ /* 0x000fc800078e000c */
[--C-:B------:R-:W-:Y:S02]  /*24f0*/  IMAD.WIDE.U32 R14, R15, 0x8, R12.reuse ;  /* 0x000000080f0e7825 */ /* 0x100fe400078e000c */
[----:B------:R-:W3:Y:S02]  /*2500*/  LDG.E.64 R8, desc[UR10][R8.64] ;  /* 0x0000000a08087981 */ /* 0x000ee4000c1e1b00 */
[----:B------:R-:W-:Y:S02]  /*2510*/  IMAD.WIDE.U32 R16, R17, 0x8, R12 ;  /* 0x0000000811107825 */ /* 0x000fe400078e000c */
[----:B------:R-:W4:Y:S04]  /*2520*/  LDG.E.64 R14, desc[UR10][R14.64] ;  /* 0x0000000a0e0e7981 */ /* 0x000f28000c1e1b00 */
[----:B------:R-:W5:Y:S01]  /*2530*/  LDG.E.64 R16, desc[UR10][R16.64] ;  /* 0x0000000a10107981 */ /* 0x000f62000c1e1b00 */
[----:B------:R-:W-:Y:S01]  /*2540*/  VIADD R10, R10, 0x400 ;  /* 0x000004000a0a7836 */ /* 0x000fe20000000000 */
[----:B--2---:R-:W-:Y:S08]  /*2550*/  F2I.F64.TRUNC R18, R4 ;  /* 0x0000000400127311 */ /* 0x004ff0000030d100 */
[----:B---3--:R-:W0:Y:S08]  /*2560*/  F2I.F64.TRUNC R3, R8 ;  /* 0x0000000800037311 */ /* 0x008e30000030d100 */
[----:B----4-:R-:W-:Y:S08]  /*2570*/  F2I.F64.TRUNC R20, R14 ;  /* 0x0000000e00147311 */ /* 0x010ff0000030d100 */
[----:B-----5:R-:W1:Y:S01]  /*2580*/  F2I.F64.TRUNC R19, R16 ;  /* 0x0000001000137311 */ /* 0x020e62000030d100 */
[----:B0-----:R-:W-:-:S04]  /*2590*/  IADD3 R3, PT, PT, R3, R18, R11 ;  /* 0x0000001203037210 */ /* 0x001fc80007ffe00b */
[----:B-1----:R-:W-:-:S07]  /*25a0*/  IADD3 R11, PT, PT, R19, R20, R3 ;  /* 0x00000014130b7210 */ /* 0x002fce0007ffe003 */
.L_x_201:
[----:B------:R-:W-:Y:S05]  /*25b0*/  BSYNC.RECONVERGENT B2 ;  /* 0x0000000000027941 */ /* 0x000fea0003800200 */
.L_x_200:
[----:B------:R-:W-:Y:S05]  /*25c0*/  @!P1 BRA `(.L_x_193) ;  /* 0x0000000000349947 */ /* 0x000fea0003800000 */
[----:B------:R-:W-:Y:S01]  /*25d0*/  LOP3.LUT R3, R6, 0xffff, RZ, 0xc0, !PT ;  /* 0x0000ffff06037812 */ /* 0x000fe200078ec0ff */
[----:B------:R-:W-:-:S03]  /*25e0*/  IMAD.IADD R7, R10, 0x1, R7 ;  /* 0x000000010a077824 */ /* 0x000fc600078e0207 */
[----:B------:R-:W-:-:S04]  /*25f0*/  LEA.HI R3, R3, 0x1, RZ, 0x18 ;  /* 0x0000000103037811 */ /* 0x000fc800078fc0ff */
[----:B------:R-:W-:-:S05]  /*2600*/  LOP3.LUT R3, R3, 0x3, RZ, 0xc0, !PT ;  /* 0x0000000303037812 */ /* 0x000fca00078ec0ff */
[----:B------:R-:W-:-:S07]  /*2610*/  IMAD.MOV R3, RZ, RZ, -R3 ;  /* 0x000000ffff037224 */ /* 0x000fce00078e0a03 */
.L_x_202:
[----:B------:R-:W-:-:S06]  /*2620*/  IMAD.WIDE.U32 R4, R7, 0x8, R12 ;  /* 0x0000000807047825 */ /* 0x000fcc00078e000c */
[----:B------:R-:W2:Y:S01]  /*2630*/  LDG.E.64 R4, desc[UR10][R4.64] ;  /* 0x0000000a04047981 */ /* 0x000ea2000c1e1b00 */
[----:B------:R-:W-:Y:S02]  /*2640*/  VIADD R3, R3, 0x1 ;  /* 0x0000000103037836 */ /* 0x000fe40000000000 */
[----:B------:R-:W-:-:S03]  /*2650*/  VIADD R7, R7, 0x100 ;  /* 0x0000010007077836 */ /* 0x000fc60000000000 */
[----:B------:R-:W-:Y:S01]  /*2660*/  ISETP.NE.AND P0, PT, R3, RZ, PT ;  /* 0x000000ff0300720c */ /* 0x000fe20003f05270 */
[----:B--2---:R-:W0:Y:S02]  /*2670*/  F2I.F64.TRUNC R6, R4 ;  /* 0x0000000400067311 */ /* 0x004e24000030d100 */
[----:B0-----:R-:W-:-:S10]  /*2680*/  IADD3 R11, PT, PT, R6, R11, RZ ;  /* 0x0000000b060b7210 */ /* 0x001fd40007ffe0ff */
[----:B------:R-:W-:Y:S05]  /*2690*/  @P0 BRA `(.L_x_202) ;  /* 0xfffffffc00e00947 */ /* 0x000fea000383ffff */
.L_x_193:
[----:B------:R-:W-:Y:S05]  /*26a0*/  BSYNC.RECONVERGENT B1 ;  /* 0x0000000000017941 */ /* 0x000fea0003800200 */
.L_x_190:
        /* <DEDUP_REMOVED lines=41> */
[----:B--2---:R-:W-:-:S07]  /*2940*/  IMAD.IADD R9, R2, 0x1, R11 ;  /* 0x0000000102097824 */ /* 0x004fce00078e020b */
.L_x_189:
[----:B------:R-:W-:Y:S05]  /*2950*/  BSYNC.RECONVERGENT B0 ;  /* 0x0000000000007941 */ /* 0x000fea0003800200 */
.L_x_173:
[----:B------:R-:W-:Y:S05]  /*2960*/  @P0 EXIT ;  /* 0x000000000000094d */ /* 0x000fea0003800000 */
[----:B------:R-:W3:Y:S02]  /*2970*/  LDC.64 R2, c[0x0][0x388] ;  /* 0x0000e200ff027b82 */ /* 0x000ee40000000a00 */
[----:B---3--:R-:W-:-:S05]  /*2980*/  IMAD.WIDE.U32 R2, R0, 0x4, R2 ;  /* 0x0000000400027825 */ /* 0x008fca00078e0002 */
[----:B------:R-:W-:Y:S01]  /*2990*/  STG.E desc[UR10][R2.64], R9 ;  /* 0x0000000902007986 */ /* 0x000fe2000c10190a */
[----:B------:R-:W-:Y:S05]  /*29a0*/  EXIT ;  /* 0x000000000000794d */ /* 0x000fea0003800000 */
.L_x_203:
        /* <DEDUP_REMOVED lines=13> */
.L_x_292:


//--------------------- .text._ZN3cub18CUB_300001_SM_10006detail6reduce28DeviceReduceSingleTileKernelINS2_10policy_hubIijN4cuda3std3__44plusIiEEE10Policy1000EN6thrust24THRUST_300001_SM_1000_NS6detail15normal_iteratorINSD_10device_ptrIdEEEEPijS9_iiNS7_10__identityEEEvT0_T1_T2_T3_T4_T6_ --------------------------
	.section	.text._ZN3cub18CUB_300001_SM_10006detail6reduce28DeviceReduceSingleTileKernelINS2_10policy_hubIijN4cuda3std3__44plusIiEEE10Policy1000EN6thrust24THRUST_300001_SM_1000_NS6detail15normal_iteratorINSD_10device_ptrIdEEEEPijS9_iiNS7_10__identityEEEvT0_T1_T2_T3_T4_T6_,"ax",@progbits
	.align	128
        .global         _ZN3cub18CUB_300001_SM_10006detail6reduce28DeviceReduceSingleTileKernelINS2_10policy_hubIijN4cuda3std3__44plusIiEEE10Policy1000EN6thrust24THRUST_300001_SM_1000_NS6detail15normal_iteratorINSD_10device_ptrIdEEEEPijS9_iiNS7_10__identityEEEvT0_T1_T2_T3_T4_T6_
        .type           _ZN3cub18CUB_300001_SM_10006detail6reduce28DeviceReduceSingleTileKernelINS2_10policy_hubIijN4cuda3std3__44plusIiEEE10Policy1000EN6thrust24THRUST_300001_SM_1000_NS6detail15normal_iteratorINSD_10device_ptrIdEEEEPijS9_iiNS7_10__identityEEEvT0_T1_T2_T3_T4_T6_,@function
        .size           _ZN3cub18CUB_300001_SM_10006detail6reduce28DeviceReduceSingleTileKernelINS2_10policy_hubIijN4cuda3std3__44plusIiEEE10Policy1000EN6thrust24THRUST_300001_SM_1000_NS6detail15normal_iteratorINSD_10device_ptrIdEEEEPijS9_iiNS7_10__identityEEEvT0_T1_T2_T3_T4_T6_,(.L_x_293 - _ZN3cub18CUB_300001_SM_10006detail6reduce28DeviceReduceSingleTileKernelINS2_10policy_hubIijN4cuda3std3__44plusIiEEE10Policy1000EN6thrust24THRUST_300001_SM_1000_NS6detail15normal_iteratorINSD_10device_ptrIdEEEEPijS9_iiNS7_10__identityEEEvT0_T1_T2_T3_T4_T6_)
        .other          _ZN3cub18CUB_300001_SM_10006detail6reduce28DeviceReduceSingleTileKernelINS2_10policy_hubIijN4cuda3std3__44plusIiEEE10Policy1000EN6thrust24THRUST_300001_SM_1000_NS6detail15normal_iteratorINSD_10device_ptrIdEEEEPijS9_iiNS7_10__identityEEEvT0_T1_T2_T3_T4_T6_,@"STO_CUDA_ENTRY STV_DEFAULT"
_ZN3cub18CUB_300001_SM_10006detail6reduce28DeviceReduceSingleTileKernelINS2_10policy_hubIijN4cuda3std3__44plusIiEEE10Policy1000EN6thrust24THRUST_300001_SM_1000_NS6detail15normal_iteratorINSD_10device_ptrIdEEEEPijS9_iiNS7_10__identityEEEvT0_T1_T2_T3_T4_T6_:
.text._ZN3cub18CUB_300001_SM_10006detail6reduce28DeviceReduceSingleTileKernelINS2_10policy_hubIijN4cuda3std3__44plusIiEEE10Policy1000EN6thrust24THRUST_300001_SM_1000_NS6detail15normal_iteratorINSD_10device_ptrIdEEEEPijS9_iiNS7_10__identityEEEvT0_T1_T2_T3_T4_T6_:
        /* <DEDUP_REMOVED lines=13> */
.L_x_204:
[----:B------:R-:W-:Y:S01]  /*00d0*/  ISETP.GT.U32.AND P0, PT, R36, 0xfff, PT ;  /* 0x00000fff2400780c */ /* 0x000fe20003f04070 */
[----:B------:R-:W-:-:S12]  /*00e0*/  BSSY.RECONVERGENT B0, `(.L_x_205) ;  /* 0x0000243000007945 */ /* 0x000fd80003800200 */
        /* <DEDUP_REMOVED lines=12> */
.L_x_208:
[----:B------:R-:W-:Y:S05]  /*01b0*/  BSYNC.RECONVERGENT B1 ;  /* 0x0000000000017941 */ /* 0x000fea0003800200 */
.L_x_207:
        /* <DEDUP_REMOVED lines=17> */
.L_x_213:
        /* <DEDUP_REMOVED lines=46> */
.L_x_212:
[----:B------:R-:W-:Y:S05]  /*05b0*/  BSYNC.RECONVERGENT B2 ;  /* 0x0000000000027941 */ /* 0x000fea0003800200 */
.L_x_211:
[----:B------:R-:W-:Y:S05]  /*05c0*/  @!P0 BRA `(.L_x_210) ;  /* 0x0000000400048947 */ /* 0x000fea0003800000 */
[----:B------:R-:W-:Y:S01]  /*05d0*/  ISETP.GE.U32.AND P0, PT, R41, 0x8, PT ;  /* 0x000000082900780c */ /* 0x000fe20003f06070 */
[----:B------:R-:W-:Y:S01]  /*05e0*/  BSSY.RECONVERGENT B2, `(.L_x_214) ;  /* 0x000001b000027945 */ /* 0x000fe20003800200 */
[----:B------:R-:W-:-:S04]  /*05f0*/  LOP3.LUT R20, R0, 0x7, RZ, 0xc0, !PT ;  /* 0x0000000700147812 */ /* 0x000fc800078ec0ff */
[----:B------:R-:W-:-:S07]  /*0600*/  ISETP.NE.AND P1, PT, R20, RZ, PT ;  /* 0x000000ff1400720c */ /* 0x000fce0003f25270 */
[----:B------:R-:W-:Y:S06]  /*0610*/  @!P0 BRA `(.L_x_215) ;  /* 0x00000000005c8947 */ /* 0x000fec0003800000 */
        /* <DEDUP_REMOVED lines=23> */
.L_x_215:
[----:B------:R-:W-:Y:S05]  /*0790*/  BSYNC.RECONVERGENT B2 ;  /* 0x0000000000027941 */ /* 0x000fea0003800200 */
.L_x_214:
        /* <DEDUP_REMOVED lines=19> */
.L_x_217:
[----:B------:R-:W-:Y:S05]  /*08d0*/  BSYNC.RECONVERGENT B2 ;  /* 0x0000000000027941 */ /* 0x000fea0003800200 */
.L_x_216:
[----:B------:R-:W-:Y:S05]  /*08e0*/  @!P1 BRA `(.L_x_210) ;  /* 0x00000000003c9947 */ /* 0x000fea0003800000 */
[----:B------:R-:W0:Y:S01]  /*08f0*/  LDC.64 R2, c[0x0][0x380] ;  /* 0x0000e000ff027b82 */ /* 0x000e220000000a00 */
[----:B------:R-:W-:Y:S02]  /*0900*/  IMAD.MOV R0, RZ, RZ, -R0 ;  /* 0x000000ffff007224 */ /* 0x000fe400078e0a00 */
[----:B0-----:R-:W-:-:S04]  /*0910*/  IMAD.WIDE.U32 R2, R39, 0x8, R2 ;  /* 0x0000000827027825 */ /* 0x001fc800078e0002 */
[----:B------:R-:W-:Y:S02]  /*0920*/  IMAD.MOV.U32 R4, RZ, RZ, R2 ;  /* 0x000000ffff047224 */ /* 0x000fe400078e0002 */
[----:B------:R-:W-:-:S07]  /*0930*/  IMAD.MOV.U32 R7, RZ, RZ, R3 ;  /* 0x000000ffff077224 */ /* 0x000fce00078e0003 */
.L_x_218:
[----:B------:R-:W-:Y:S02]  /*0940*/  IMAD.MOV.U32 R2, RZ, RZ, R4 ;  /* 0x000000ffff027224 */ /* 0x000fe400078e0004 */
[----:B------:R-:W-:-:S06]  /*0950*/  IMAD.MOV.U32 R3, RZ, RZ, R7 ;  /* 0x000000ffff037224 */ /* 0x000fcc00078e0007 */
[----:B------:R-:W2:Y:S01]  /*0960*/  LDG.E.64 R2, desc[UR6][R2.64] ;  /* 0x0000000602027981 */ /* 0x000ea2000c1e1b00 */
[----:B------:R-:W-:Y:S01]  /*0970*/  VIADD R0, R0, 0x1 ;  /* 0x0000000100007836 */ /* 0x000fe20000000000 */
[----:B------:R-:W-:-:S04]  /*0980*/  IADD3 R4, P1, PT, R4, 0x800, RZ ;  /* 0x0000080004047810 */ /* 0x000fc80007f3e0ff */
[----:B------:R-:W-:Y:S01]  /*0990*/  ISETP.NE.AND P0, PT, R0, RZ, PT ;  /* 0x000000ff0000720c */ /* 0x000fe20003f05270 */
[----:B------:R-:W-:Y:S01]  /*09a0*/  IMAD.X R7, RZ, RZ, R7, P1 ;  /* 0x000000ffff077224 */ /* 0x000fe200008e0607 */
[----:B--2---:R-:W1:Y:S02]  /*09b0*/  F2I.F64.TRUNC R5, R2 ;  /* 0x0000000200057311 */ /* 0x004e64000030d100 */
[----:B-1----:R-:W-:-:S09]  /*09c0*/  IMAD.IADD R40, R5, 0x1, R40 ;  /* 0x0000000105287824 */ /* 0x002fd200078e0228 */
[----:B------:R-:W-:Y:S05]  /*09d0*/  @P0 BRA `(.L_x_218) ;  /* 0xfffffffc00d80947 */ /* 0x000fea000383ffff */
.L_x_210:
[----:B------:R-:W-:Y:S05]  /*09e0*/  BSYNC.RECONVERGENT B1 ;  /* 0x0000000000017941 */ /* 0x000fea0003800200 */
.L_x_209:
[----:B------:R-:W-:-:S13]  /*09f0*/  ISETP.GE.U32.AND P0, PT, R36, 0x100, PT ;  /* 0x000001002400780c */ /* 0x000fda0003f06070 */
[----:B------:R-:W-:Y:S05]  /*0a00*/  @!P0 BRA `(.L_x_219) ;  /* 0x0000000000ac8947 */ /* 0x000fea0003800000 */
[----:B------:R-:W2:Y:S01]  /*0a10*/  S2R R6, SR_LANEID ;  /* 0x0000000000067919 */ /* 0x000ea20000000000 */
        /* <DEDUP_REMOVED lines=42> */
.L_x_219:
[----:B------:R-:W-:Y:S01]  /*0cc0*/  LOP3.LUT R0, R37, 0x3e0, RZ, 0xc0, !PT ;  /* 0x000003e025007812 */ /* 0x000fe200078ec0ff */
[----:B------:R-:W2:Y:S03]  /*0cd0*/  S2R R8, SR_LANEID ;  /* 0x0000000000087919 */ /* 0x000ea60000000000 */
        /* <DEDUP_REMOVED lines=54> */
[----:B------:R-:W-:Y:S02]  /*1040*/  ISETP.GT.U32.AND P1, PT, R36, 0xa0, PT ;  /* 0x000000a02400780c */ /* 0x000fe40003f24070 */
        /* <DEDUP_REMOVED lines=10> */
.L_x_206:
[----:B------:R-:W0:Y:S01]  /*10f0*/  S2R R0, SR_TID.X ;  /* 0x0000000000007919 */ /* 0x000e220000002100 */
[----:B------:R-:W1:Y:S02]  /*1100*/  LDCU.64 UR4, c[0x0][0x380] ;  /* 0x00007000ff0477ac */ /* 0x000e640008000a00 */
[----:B-1----:R-:W-:Y:S02]  /*1110*/  IMAD.U32 R6, RZ, RZ, UR4 ;  /* 0x00000004ff067e24 */ /* 0x002fe4000f8e00ff */
[----:B------:R-:W-:Y:S02]  /*1120*/  IMAD.U32 R7, RZ, RZ, UR5 ;  /* 0x00000005ff077e24 */ /* 0x000fe4000f8e00ff */
        /* <DEDUP_REMOVED lines=17> */
[----:B------:R-:W-:Y:S01]  /*1240*/  UMOV UR4, 0x1000 ;  /* 0x0000100000047882 */ /* 0x000fe20000000000 */
[----:B--2---:R-:W-:Y:S08]  /*1250*/  F2I.F64.TRUNC R30, R32 ;  /* 0x00000020001e7311 */ /* 0x004ff0000030d100 */
[----:B---3--:R0:W-:Y:S08]  /*1260*/  F2I.F64.TRUNC R31, R34 ;  /* 0x00000022001f7311 */ /* 0x0081f0000030d100 */
[----:B----4-:R-:W1:Y:S01]  /*1270*/  F2I.F64.TRUNC R38, R38 ;  /* 0x0000002600267311 */ /* 0x010e62000030d100 */
[----:B0-----:R-:W-:-:S05]  /*1280*/  VIADD R34, R36, 0xfffff000 ;  /* 0xfffff00024227836 */ /* 0x001fca0000000000 */
[----:B------:R-:W-:Y:S02]  /*1290*/  ISETP.GE.U32.AND P0, PT, R34, 0x1000, PT ;  /* 0x000010002200780c */ /* 0x000fe40003f06070 */
[----:B-----5:R-:W-:Y:S01]  /*12a0*/  F2I.F64.TRUNC R26, R26 ;  /* 0x0000001a001a7311 */ /* 0x020fe2000030d100 */
[----:B-1----:R-:W-:-:S07]  /*12b0*/  IADD3 R30, PT, PT, R38, R31, R30 ;  /* 0x0000001f261e7210 */ /* 0x002fce0007ffe01e */
        /* <DEDUP_REMOVED lines=20> */
[----:B------:R-:W0:Y:S01]  /*1400*/  LDC R36, c[0x0][0x390] ;  /* 0x0000e400ff247b82 */ /* 0x000e220000000800 */
[----:B------:R-:W-:-:S07]  /*1410*/  UMOV UR4, 0x1000 ;  /* 0x0000100000047882 */ /* 0x000fce0000000000 */
[----:B------:R-:W1:Y:S02]  /*1420*/  LDC.64 R6, c[0x0][0x380] ;  /* 0x0000e000ff067b82 */ /* 0x000e640000000a00 */
.L_x_223:
[----:B------:R-:W-:-:S04]  /*1430*/  VIADD R43, R0, UR4 ;  /* 0x00000004002b7c36 */ /* 0x000fc80008000000 */
        /* <DEDUP_REMOVED lines=17> */
[----:B--2---:R-:W-:Y:S08]  /*1550*/  F2I.F64.TRUNC R38, R38 ;  /* 0x0000002600267311 */ /* 0x004ff0000030d100 */
[----:B---3--:R-:W1:Y:S08]  /*1560*/  F2I.F64.TRUNC R32, R32 ;  /* 0x0000002000207311 */ /* 0x008e70000030d100 */
[----:B----4-:R-:W-:Y:S01]  /*1570*/  F2I.F64.TRUNC R30, R30 ;  /* 0x0000001e001e7311 */ /* 0x010fe2000030d100 */
[----:B-1----:R-:W-:-:S07]  /*1580*/  IADD3 R32, PT, PT, R32, R38, R41 ;  /* 0x0000002620207210 */ /* 0x002fce0007ffe029 */
[----:B-----5:R-:W1:Y:S08]  /*1590*/  F2I.F64.TRUNC R29, R28 ;  /* 0x0000001c001d7311 */ /* 0x020e70000030d100 */
[----:B------:R-:W-:Y:S01]  /*15a0*/  F2I.F64.TRUNC R26, R26 ;  /* 0x0000001a001a7311 */ /* 0x000fe2000030d100 */
[----:B-1----:R-:W-:-:S07]  /*15b0*/  IADD3 R29, PT, PT, R29, R30, R32 ;  /* 0x0000001e1d1d7210 */ /* 0x002fce0007ffe020 */
[----:B------:R-:W1:Y:S08]  /*15c0*/  F2I.F64.TRUNC R25, R24 ;  /* 0x0000001800197311 */ /* 0x000e70000030d100 */
[----:B------:R-:W-:Y:S01]  /*15d0*/  F2I.F64.TRUNC R22, R22 ;  /* 0x0000001600167311 */ /* 0x000fe2000030d100 */
[----:B-1----:R-:W-:-:S07]  /*15e0*/  IADD3 R25, PT, PT, R25, R26, R29 ;  /* 0x0000001a19197210 */ /* 0x002fce0007ffe01d */
[----:B------:R-:W1:Y:S08]  /*15f0*/  F2I.F64.TRUNC R21, R20 ;  /* 0x0000001400157311 */ /* 0x000e70000030d100 */
[----:B------:R-:W-:Y:S01]  /*1600*/  F2I.F64.TRUNC R18, R18 ;  /* 0x0000001200127311 */ /* 0x000fe2000030d100 */
[----:B-1----:R-:W-:-:S07]  /*1610*/  IADD3 R21, PT, PT, R21, R22, R25 ;  /* 0x0000001615157210 */ /* 0x002fce0007ffe019 */
[----:B------:R0:W1:Y:S08]  /*1620*/  F2I.F64.TRUNC R5, R4 ;  /* 0x0000000400057311 */ /* 0x000070000030d100 */
[----:B------:R-:W-:Y:S01]  /*1630*/  F2I.F64.TRUNC R16, R16 ;  /* 0x0000001000107311 */ /* 0x000fe2000030d100 */
[----:B0-----:R-:W-:-:S05]  /*1640*/  VIADD R4, R36, -UR4 ;  /* 0x8000000424047c36 */ /* 0x001fca0008000000 */
[----:B------:R-:W-:Y:S02]  /*1650*/  ISETP.GE.U32.AND P0, PT, R4, 0x1000, PT ;  /* 0x000010000400780c */ /* 0x000fe40003f06070 */
[----:B------:R-:W0:Y:S01]  /*1660*/  F2I.F64.TRUNC R13, R12 ;  /* 0x0000000c000d7311 */ /* 0x000e22000030d100 */
[----:B-1----:R-:W-:-:S07]  /*1670*/  IADD3 R5, PT, PT, R5, R18, R21 ;  /* 0x0000001205057210 */ /* 0x002fce0007ffe015 */
        /* <DEDUP_REMOVED lines=8> */
[----:B------:R-:W-:-:S06]  /*1700*/  UIADD3 UR4, UPT, UPT, UR4, 0x1000, URZ ;  /* 0x0000100004047890 */ /* 0x000fcc000fffe0ff */
[----:B------:R-:W-:-:S13]  /*1710*/  ISETP.LT.U32.AND P0, PT, R34, UR4, PT ;  /* 0x0000000422007c0c */ /* 0x000fda000bf01070 */
[----:B------:R-:W-:Y:S05]  /*1720*/  @!P0 BRA `(.L_x_223) ;  /* 0xfffffffc00408947 */ /* 0x000fea000383ffff */
.L_x_221:
[----:B------:R-:W-:Y:S01]  /*1730*/  VIADD R3, R36, -UR4 ;  /* 0x8000000424037c36 */ /* 0x000fe20008000000 */
[----:B------:R-:W-:Y:S04]  /*1740*/  BSSY.RECONVERGENT B1, `(.L_x_222) ;  /* 0x00000b2000017945 */ /* 0x000fe80003800200 */
[----:B------:R-:W-:-:S04]  /*1750*/  ISETP.GE.AND P0, PT, R0, R3, PT ;  /* 0x000000030000720c */ /* 0x000fc80003f06270 */
[----:B------:R-:W-:-:S13]  /*1760*/  ISETP.LE.U32.OR P0, PT, R36, UR4, P0 ;  /* 0x0000000424007c0c */ /* 0x000fda0008703470 */
[----:B------:R-:W-:Y:S05]  /*1770*/  @P0 BRA `(.L_x_224) ;  /* 0x0000000800b80947 */ /* 0x000fea0003800000 */
[----:B------:R-:W-:Y:S01]  /*1780*/  LOP3.LUT R3, RZ, R0, RZ, 0x33, !PT ;  /* 0x00000000ff037212 */ /* 0x000fe200078e33ff */
[----:B------:R-:W-:Y:S01]  /*1790*/  BSSY.RECONVERGENT B2, `(.L_x_225) ;  /* 0x000005a000027945 */ /* 0x000fe20003800200 */
[----:B------:R-:W-:Y:S02]  /*17a0*/  IMAD.MOV.U32 R5, RZ, RZ, R0 ;  /* 0x000000ffff057224 */ /* 0x000fe400078e0000 */
[----:B------:R-:W-:-:S04]  /*17b0*/  IADD3 R3, PT, PT, R36, -UR4, R3 ;  /* 0x8000000424037c10 */ /* 0x000fc8000fffe003 */
[C---:B------:R-:W-:Y:S02]  /*17c0*/  ISETP.GE.U32.AND P0, PT, R3.reuse, 0xf00, PT ;  /* 0x00000f000300780c */ /* 0x040fe40003f06070 */
[----:B------:R-:W-:-:S04]  /*17d0*/  LEA.HI R3, R3, 0x1, RZ, 0x18 ;  /* 0x0000000103037811 */ /* 0x000fc800078fc0ff */
[----:B------:R-:W-:-:S07]  /*17e0*/  LOP3.LUT R4, R3, 0xf, RZ, 0xc0, !PT ;  /* 0x0000000f03047812 */ /* 0x000fce00078ec0ff */
[----:B------:R-:W-:Y:S05]  /*17f0*/  @!P0 BRA `(.L_x_226) ;  /* 0x00000004004c8947 */ /* 0x000fea0003800000 */
[----:B------:R-:W-:Y:S01]  /*1800*/  LOP3.LUT R40, R3, 0x1fffff0, RZ, 0xc0, !PT ;  /* 0x01fffff003287812 */ /* 0x000fe200078ec0ff */
[----:B------:R-:W-:Y:S01]  /*1810*/  BSSY.RECONVERGENT B3, `(.L_x_227) ;  /* 0x0000050000037945 */ /* 0x000fe20003800200 */
[C---:B------:R-:W-:Y:S01]  /*1820*/  LOP3.LUT R5, R0.reuse, 0x800, RZ, 0xfc, !PT ;  /* 0x0000080000057812 */ /* 0x040fe200078efcff */
[----:B------:R-:W-:Y:S02]  /*1830*/  VIADD R2, R0, UR4 ;  /* 0x0000000400027c36 */ /* 0x000fe40008000000 */
[----:B------:R-:W-:-:S07]  /*1840*/  IMAD.MOV R40, RZ, RZ, -R40 ;  /* 0x000000ffff287224 */ /* 0x000fce00078e0a28 */
.L_x_228:
[C---:B------:R-:W-:Y:S02]  /*1850*/  VIADD R35, R2.reuse, 0x100 ;  /* 0x0000010002237836 */ /* 0x040fe40000000000 */
[C---:B------:R-:W-:Y:S02]  /*1860*/  VIADD R33, R2.reuse, 0x200 ;  /* 0x0000020002217836 */ /* 0x040fe40000000000 */
[C---:B------:R-:W-:Y:S02]  /*1870*/  VIADD R31, R2.reuse, 0x300 ;  /* 0x00000300021f7836 */ /* 0x040fe40000000000 */
[----:B------:R-:W-:-:S04]  /*1880*/  IMAD.WIDE.U32 R36, R2, 0x8, R6 ;  /* 0x0000000802247825 */ /* 0x000fc800078e0006 */
[--C-:B------:R-:W-:Y:S02]  /*1890*/  IMAD.WIDE.U32 R34, R35, 0x8, R6.reuse ;  /* 0x0000000823227825 */ /* 0x100fe400078e0006 */
[----:B------:R-:W2:Y:S02]  /*18a0*/  LDG.E.64 R36, desc[UR6][R36.64] ;  /* 0x0000000624247981 */ /* 0x000ea4000c1e1b00 */
[C---:B------:R-:W-:Y:S02]  /*18b0*/  VIADD R29, R2.reuse, 0x400 ;  /* 0x00000400021d7836 */ /* 0x040fe40000000000 */
[----:B------:R-:W-:Y:S01]  /*18c0*/  VIADD R27, R2, 0x500 ;  /* 0x00000500021b7836 */ /* 0x000fe20000000000 */
[----:B------:R-:W3:Y:S01]  /*18d0*/  LDG.E.64 R34, desc[UR6][R34.64] ;  /* 0x0000000622227981 */ /* 0x000ee2000c1e1b00 */
[----:B------:R-:W-:-:S04]  /*18e0*/  IMAD.WIDE.U32 R32, R33, 0x8, R6 ;  /* 0x0000000821207825 */ /* 0x000fc800078e0006 */
[--C-:B------:R-:W-:Y:S02]  /*18f0*/  IMAD.WIDE.U32 R30, R31, 0x8, R6.reuse ;  /* 0x000000081f1e7825 */ /* 0x100fe400078e0006 */
[----:B------:R-:W4:Y:S02]  /*1900*/  LDG.E.64 R32, desc[UR6][R32.64] ;  /* 0x0000000620207981 */ /* 0x000f24000c1e1b00 */
[C---:B------:R-:W-:Y:S02]  /*1910*/  VIADD R25, R2.reuse, 0x600 ;  /* 0x0000060002197836 */ /* 0x040fe40000000000 */
[----:B------:R-:W-:Y:S01]  /*1920*/  VIADD R23, R2, 0x700 ;  /* 0x0000070002177836 */ /* 0x000fe20000000000 */
[----:B------:R-:W5:Y:S01]  /*1930*/  LDG.E.64 R30, desc[UR6][R30.64] ;  /* 0x000000061e1e7981 */ /* 0x000f62000c1e1b00 */
[----:B------:R-:W-:-:S04]  /*1940*/  IMAD.WIDE.U32 R28, R29, 0x8, R6 ;  /* 0x000000081d1c7825 */ /* 0x000fc800078e0006 */
[--C-:B------:R-:W-:Y:S02]  /*1950*/  IMAD.WIDE.U32 R26, R27, 0x8, R6.reuse ;  /* 0x000000081b1a7825 */ /* 0x100fe400078e0006 */
[----:B------:R-:W5:Y:S02]  /*1960*/  LDG.E.64 R28, desc[UR6][R28.64] ;  /* 0x000000061c1c7981 */ /* 0x000f64000c1e1b00 */
        /* <DEDUP_REMOVED lines=18> */
[----:B------:R-:W-:Y:S02]  /*1a90*/  VIADD R9, R2, 0xe00 ;  /* 0x00000e0002097836 */ /* 0x000fe40000000000 */
[--C-:B------:R-:W-:Y:S01]  /*1aa0*/  IMAD.WIDE.U32 R12, R13, 0x8, R6.reuse ;  /* 0x000000080d0c7825 */ /* 0x100fe200078e0006 */
        /* <DEDUP_REMOVED lines=9> */
[----:B------:R-:W-:-:S05]  /*1b40*/  VIADD R40, R40, 0x10 ;  /* 0x0000001028287836 */ /* 0x000fca0000000000 */
[----:B------:R-:W-:Y:S01]  /*1b50*/  ISETP.NE.AND P0, PT, R40, RZ, PT ;  /* 0x000000ff2800720c */ /* 0x000fe20003f05270 */
[----:B------:R-:W-:Y:S02]  /*1b60*/  VIADD R5, R5, 0x1000 ;  /* 0x0000100005057836 */ /* 0x000fe40000000000 */
        /* <DEDUP_REMOVED lines=23> */
[----:B0-----:R-:W-:-:S04]  /*1ce0*/  IADD3 R10, PT, PT, R10, R13, R14 ;  /* 0x0000000d0a0a7210 */ /* 0x001fc80007ffe00e */
[----:B-1----:R-:W-:Y:S01]  /*1cf0*/  IADD3 R41, PT, PT, R38, R9, R10 ;  /* 0x0000000926297210 */ /* 0x002fe20007ffe00a */
[----:B------:R-:W-:Y:S06]  /*1d00*/  @P0 BRA `(.L_x_228) ;  /* 0xfffffff800d00947 */ /* 0x000fec000383ffff */
[----:B------:R-:W-:Y:S05]  /*1d10*/  BSYNC.RECONVERGENT B3 ;  /* 0x0000000000037941 */ /* 0x000fea0003800200 */
.L_x_227:
[----:B------:R-:W-:-:S07]  /*1d20*/  VIADD R5, R5, 0xfffff800 ;  /* 0xfffff80005057836 */ /* 0x000fce0000000000 */
.L_x_226:
[----:B------:R-:W-:Y:S05]  /*1d30*/  BSYNC.RECONVERGENT B2 ;  /* 0x0000000000027941 */ /* 0x000fea0003800200 */
.L_x_225:
[----:B------:R-:W-:-:S13]  /*1d40*/  ISETP.NE.AND P0, PT, R4, RZ, PT ;  /* 0x000000ff0400720c */ /* 0x000fda0003f05270 */
[----:B------:R-:W-:Y:S05]  /*1d50*/  @!P0 BRA `(.L_x_224) ;  /* 0x0000000400408947 */ /* 0x000fea0003800000 */
[----:B------:R-:W-:Y:S01]  /*1d60*/  ISETP.GE.U32.AND P0, PT, R4, 0x8, PT ;  /* 0x000000080400780c */ /* 0x000fe20003f06070 */
[----:B------:R-:W-:Y:S01]  /*1d70*/  BSSY.RECONVERGENT B2, `(.L_x_229) ;  /* 0x0000029000027945 */ /* 0x000fe20003800200 */
[----:B------:R-:W-:-:S04]  /*1d80*/  LOP3.LUT R2, R3, 0x7, RZ, 0xc0, !PT ;  /* 0x0000000703027812 */ /* 0x000fc800078ec0ff */
[----:B------:R-:W-:-:S07]  /*1d90*/  ISETP.NE.AND P1, PT, R2, RZ, PT ;  /* 0x000000ff0200720c */ /* 0x000fce0003f25270 */
[----:B------:R-:W-:Y:S06]  /*1da0*/  @!P0 BRA `(.L_x_230) ;  /* 0x0000000000948947 */ /* 0x000fec0003800000 */
[----:B------:R-:W-:-:S04]  /*1db0*/  VIADD R13, R5, UR4 ;  /* 0x00000004050d7c36 */ /* 0x000fc80008000000 */
[C---:B------:R-:W-:Y:S02]  /*1dc0*/  VIADD R11, R13.reuse, 0x100 ;  /* 0x000001000d0b7836 */ /* 0x040fe40000000000 */
[C---:B------:R-:W-:Y:S02]  /*1dd0*/  VIADD R15, R13.reuse, 0x200 ;  /* 0x000002000d0f7836 */ /* 0x040fe40000000000 */
[C---:B------:R-:W-:Y:S02]  /*1de0*/  VIADD R17, R13.reuse, 0x300 ;  /* 0x000003000d117836 */ /* 0x040fe40000000000 */
[----:B------:R-:W-:-:S04]  /*1df0*/  IMAD.WIDE.U32 R8, R13, 0x8, R6 ;  /* 0x000000080d087825 */ /* 0x000fc800078e0006 */
[----:B------:R-:W-:Y:S02]  /*1e00*/  IMAD.WIDE.U32 R10, R11, 0x8, R6 ;  /* 0x000000080b0a7825 */ /* 0x000fe400078e0006 */
[----:B------:R-:W2:Y:S02]  /*1e10*/  LDG.E.64 R8, desc[UR6][R8.64] ;  /* 0x0000000608087981 */ /* 0x000ea4000c1e1b00 */
[C---:B------:R-:W-:Y:S02]  /*1e20*/  VIADD R19, R13.reuse, 0x400 ;  /* 0x000004000d137836 */ /* 0x040fe40000000000 */
[C---:B------:R-:W-:Y:S01]  /*1e30*/  VIADD R21, R13.reuse, 0x500 ;  /* 0x000005000d157836 */ /* 0x040fe20000000000 */
[----:B------:R-:W3:Y:S01]  /*1e40*/  LDG.E.64 R10, desc[UR6][R10.64] ;  /* 0x000000060a0a7981 */ /* 0x000ee2000c1e1b00 */
[C---:B------:R-:W-:Y:S02]  /*1e50*/  VIADD R23, R13.reuse, 0x600 ;  /* 0x000006000d177836 */ /* 0x040fe40000000000 */
[----:B------:R-:W-:-:S02]  /*1e60*/  VIADD R25, R13, 0x700 ;  /* 0x000007000d197836 */ /* 0x000fc40000000000 */
[----:B------:R-:W-:-:S04]  /*1e70*/  IMAD.WIDE.U32 R12, R15, 0x8, R6 ;  /* 0x000000080f0c7825 */ /* 0x000fc800078e0006 */
[--C-:B------:R-:W-:Y:S02]  /*1e80*/  IMAD.WIDE.U32 R14, R17, 0x8, R6.reuse ;  /* 0x00000008110e7825 */ /* 0x100fe400078e0006 */
[----:B------:R-:W4:Y:S02]  /*1e90*/  LDG.E.64 R12, desc[UR6][R12.64] ;  /* 0x000000060c0c7981 */ /* 0x000f24000c1e1b00 */
[--C-:B------:R-:W-:Y:S02]  /*1ea0*/  IMAD.WIDE.U32 R16, R19, 0x8, R6.reuse ;  /* 0x0000000813107825 */ /* 0x100fe400078e0006 */
[----:B------:R-:W5:Y:S02]  /*1eb0*/  LDG.E.64 R14, desc[UR6][R14.64] ;  /* 0x000000060e0e7981 */ /* 0x000f64000c1e1b00 */
[--C-:B------:R-:W-:Y:S02]  /*1ec0*/  IMAD.WIDE.U32 R18, R21, 0x8, R6.reuse ;  /* 0x0000000815127825 */ /* 0x100fe400078e0006 */
[----:B------:R-:W5:Y:S02]  /*1ed0*/  LDG.E.64 R16, desc[UR6][R16.64] ;  /* 0x0000000610107981 */ /* 0x000f64000c1e1b00 */
[----:B------:R-:W-:-:S02]  /*1ee0*/  IMAD.WIDE.U32 R20, R23, 0x8, R6 ;  /* 0x0000000817147825 */ /* 0x000fc400078e0006 */
[----:B------:R-:W5:Y:S02]  /*1ef0*/  LDG.E.64 R18, desc[UR6][R18.64] ;  /* 0x0000000612127981 */ /* 0x000f64000c1e1b00 */
        /* <DEDUP_REMOVED lines=16> */
.L_x_230:
[----:B------:R-:W-:Y:S05]  /*2000*/  BSYNC.RECONVERGENT B2 ;  /* 0x0000000000027941 */ /* 0x000fea0003800200 */
.L_x_229:
        /* <DEDUP_REMOVED lines=25> */
.L_x_232:
[----:B------:R-:W-:Y:S05]  /*21a0*/  BSYNC.RECONVERGENT B2 ;  /* 0x0000000000027941 */ /* 0x000fea0003800200 */
.L_x_231:
[----:B------:R-:W-:Y:S05]  /*21b0*/  @!P1 BRA `(.L_x_224) ;  /* 0x0000000000289947 */ /* 0x000fea0003800000 */
[----:B------:R-:W-:Y:S02]  /*21c0*/  VIADD R5, R5, UR4 ;  /* 0x0000000405057c36 */ /* 0x000fe40008000000 */
[----:B------:R-:W-:-:S07]  /*21d0*/  IMAD.MOV R4, RZ, RZ, -R4 ;  /* 0x000000ffff047224 */ /* 0x000fce00078e0a04 */
.L_x_233:
[----:B------:R-:W-:-:S06]  /*21e0*/  IMAD.WIDE.U32 R2, R5, 0x8, R6 ;  /* 0x0000000805027825 */ /* 0x000fcc00078e0006 */
[----:B------:R-:W2:Y:S01]  /*21f0*/  LDG.E.64 R2, desc[UR6][R2.64] ;  /* 0x0000000602027981 */ /* 0x000ea2000c1e1b00 */
[----:B------:R-:W-:Y:S02]  /*2200*/  VIADD R4, R4, 0x1 ;  /* 0x0000000104047836 */ /* 0x000fe40000000000 */
[----:B------:R-:W-:-:S03]  /*2210*/  VIADD R5, R5, 0x100 ;  /* 0x0000010005057836 */ /* 0x000fc60000000000 */
[----:B------:R-:W-:Y:S01]  /*2220*/  ISETP.NE.AND P0, PT, R4, RZ, PT ;  /* 0x000000ff0400720c */ /* 0x000fe20003f05270 */
[----:B--2---:R-:W0:Y:S02]  /*2230*/  F2I.F64.TRUNC R8, R2 ;  /* 0x0000000200087311 */ /* 0x004e24000030d100 */
[----:B0-----:R-:W-:-:S10]  /*2240*/  IMAD.IADD R41, R8, 0x1, R41 ;  /* 0x0000000108297824 */ /* 0x001fd400078e0229 */
[----:B------:R-:W-:Y:S05]  /*2250*/  @P0 BRA `(.L_x_233) ;  /* 0xfffffffc00e00947 */ /* 0x000fea000383ffff */
.L_x_224:
[----:B------:R-:W-:Y:S05]  /*2260*/  BSYNC.RECONVERGENT B1 ;  /* 0x0000000000017941 */ /* 0x000fea0003800200 */
.L_x_222:
        /* <DEDUP_REMOVED lines=42> */
.L_x_220:
[----:B------:R-:W-:Y:S05]  /*2510*/  BSYNC.RECONVERGENT B0 ;  /* 0x0000000000007941 */ /* 0x000fea0003800200 */
.L_x_205:
[----:B------:R-:W-:Y:S05]  /*2520*/  @P0 EXIT ;  /* 0x000000000000094d */ /* 0x000fea0003800000 */
[----:B------:R-:W3:Y:S01]  /*2530*/  LDC.64 R2, c[0x0][0x388] ;  /* 0x0000e200ff027b82 */ /* 0x000ee20000000a00 */
[----:B------:R-:W0:Y:S02]  /*2540*/  LDCU UR4, c[0x0][0x398] ;  /* 0x00007300ff0477ac */ /* 0x000e240008000800 */
[----:B012---:R-:W-:-:S05]  /*2550*/  VIADD R5, R5, UR4 ;  /* 0x0000000405057c36 */ /* 0x007fca0008000000 */
[----:B---3--:R-:W-:Y:S01]  /*2560*/  STG.E desc[UR6][R2.64], R5 ;  /* 0x0000000502007986 */ /* 0x008fe2000c101906 */
[----:B------:R-:W-:Y:S05]  /*2570*/  EXIT ;  /* 0x000000000000794d */ /* 0x000fea0003800000 */
.L_x_234:
        /* <DEDUP_REMOVED lines=16> */
.L_x_293:


//--------------------- .text._ZN3cub18CUB_300001_SM_10006detail9transform16transform_kernelINS2_10policy_hubILb1EN4cuda3std3__45tupleIJN6thrust24THRUST_300001_SM_1000_NS7pointerIfNSA_8cuda_cub3tagENSA_11use_defaultESE_EEEEEE10policy1000ElNS7_10__identityENSA_10device_ptrIdEEJPfEEEvT0_iT1_T2_DpNS2_10kernel_argIT3_EE --------------------------
	.section	.text._ZN3cub18CUB_300001_SM_10006detail9transform16transform_kernelINS2_10policy_hubILb1EN4cuda3std3__45tupleIJN6thrust24THRUST_300001_SM_1000_NS7pointerIfNSA_8cuda_cub3tagENSA_11use_defaultESE_EEEEEE10policy1000ElNS7_10__identityENSA_10device_ptrIdEEJPfEEEvT0_iT1_T2_DpNS2_10kernel_argIT3_EE,"ax",@progbits
	.align	128
        .global         _ZN3cub18CUB_300001_SM_10006detail9transform16transform_kernelINS2_10policy_hubILb1EN4cuda3std3__45tupleIJN6thrust24THRUST_300001_SM_1000_NS7pointerIfNSA_8cuda_cub3tagENSA_11use_defaultESE_EEEEEE10policy1000ElNS7_10__identityENSA_10device_ptrIdEEJPfEEEvT0_iT1_T2_DpNS2_10kernel_argIT3_EE
        .type           _ZN3cub18CUB_300001_SM_10006detail9transform16transform_kernelINS2_10policy_hubILb1EN4cuda3std3__45tupleIJN6thrust24THRUST_300001_SM_1000_NS7pointerIfNSA_8cuda_cub3tagENSA_11use_defaultESE_EEEEEE10policy1000ElNS7_10__identityENSA_10device_ptrIdEEJPfEEEvT0_iT1_T2_DpNS2_10kernel_argIT3_EE,@function
        .size           _ZN3cub18CUB_300001_SM_10006detail9transform16transform_kernelINS2_10policy_hubILb1EN4cuda3std3__45tupleIJN6thrust24THRUST_300001_SM_1000_NS7pointerIfNSA_8cuda_cub3tagENSA_11use_defaultESE_EEEEEE10policy1000ElNS7_10__identityENSA_10device_ptrIdEEJPfEEEvT0_iT1_T2_DpNS2_10kernel_argIT3_EE,(.L_x_294 - _ZN3cub18CUB_300001_SM_10006detail9transform16transform_kernelINS2_10policy_hubILb1EN4cuda3std3__45tupleIJN6thrust24THRUST_300001_SM_1000_NS7pointerIfNSA_8cuda_cub3tagENSA_11use_defaultESE_EEEEEE10policy1000ElNS7_10__identityENSA_10device_ptrIdEEJPfEEEvT0_iT1_T2_DpNS2_10kernel_argIT3_EE)
        .other          _ZN3cub18CUB_300001_SM_10006detail9transform16transform_kernelINS2_10policy_hubILb1EN4cuda3std3__45tupleIJN6thrust24THRUST_300001_SM_1000_NS7pointerIfNSA_8cuda_cub3tagENSA_11use_defaultESE_EEEEEE10policy1000ElNS7_10__identityENSA_10device_ptrIdEEJPfEEEvT0_iT1_T2_DpNS2_10kernel_argIT3_EE,@"STO_CUDA_ENTRY STV_DEFAULT"
_ZN3cub18CUB_300001_SM_10006detail9transform16transform_kernelINS2_10policy_hubILb1EN4cuda3std3__45tupleIJN6thrust24THRUST_300001_SM_1000_NS7pointerIfNSA_8cuda_cub3tagENSA_11use_defaultESE_EEEEEE10policy1000ElNS7_10__identityENSA_10device_ptrIdEEJPfEEEvT0_iT1_T2_DpNS2_10kernel_argIT3_EE:
.text._ZN3cub18CUB_300001_SM_10006detail9transform16transform_kernelINS2_10policy_hubILb1EN4cuda3std3__45tupleIJN6thrust24THRUST_300001_SM_1000_NS7pointerIfNSA_8cuda_cub3tagENSA_11use_defaultESE_EEEEEE10policy1000ElNS7_10__identityENSA_10device_ptrIdEEJPfEEEvT0_iT1_T2_DpNS2_10kernel_argIT3_EE:
[----:B------:R-:W-:Y:S01]  /*0000*/  LDC R1, c[0x0][0x37c] ;  /* 0x0000df00ff017b82 */ /* 0x000fe20000000800 */
[----:B------:R-:W0:Y:S07]  /*0010*/  LDCU UR19, c[0x0][0x388] ;  /* 0x00007100ff1377ac */ /* 0x000e2e0008000800 */
[----:B------:R-:W1:Y:S01]  /*0020*/  S2UR UR4, SR_CTAID.X ;  /* 0x00000000000479c3 */ /* 0x000e620000002500 */
[----:B------:R-:W2:Y:S01]  /*0030*/  S2R R7, SR_TID.X ;  /* 0x0000000000077919 */ /* 0x000ea20000002100 */
[----:B------:R-:W-:Y:S01]  /*0040*/  BSSY.RECONVERGENT B0, `(.L_x_235) ;  /* 0x000001c000007945 */ /* 0x000fe20003800200 */
[----:B------:R-:W3:Y:S01]  /*0050*/  LDCU.64 UR10, c[0x0][0x380] ;  /* 0x00007000ff0a77ac */ /* 0x000ee20008000a00 */
[----:B0-----:R-:W-:-:S04]  /*0060*/  USHF.L.U32 UR15, UR19, 0x7, URZ ;  /* 0x00000007130f7899 */ /* 0x001fc800080006ff */
[----:B------:R-:W-:Y:S02]  /*0070*/  USHF.R.S32.HI UR5, URZ, 0x1f, UR15 ;  /* 0x0000001fff057899 */ /* 0x000fe4000801140f */
[----:B-1----:R-:W-:Y:S02]  /*0080*/  UIMAD.WIDE.U32 UR16, UR15, UR4, URZ ;  /* 0x000000040f1072a5 */ /* 0x002fe4000f8e00ff */
[----:B------:R-:W-:Y:S02]  /*0090*/  UIMAD UR12, UR5, UR4, URZ ;  /* 0x00000004050c72a4 */ /* 0x000fe4000f8e02ff */
[----:B---3--:R-:W-:Y:S02]  /*00a0*/  UIADD3 UR10, UP1, UPT, -UR16, UR10, URZ ;  /* 0x0000000a100a7290 */ /* 0x008fe4000ff3e1ff */
[----:B------:R-:W-:Y:S02]  /*00b0*/  UIADD3 UR12, UPT, UPT, UR17, UR12, URZ ;  /* 0x0000000c110c7290 */ /* 0x000fe4000fffe0ff */
[----:B------:R-:W-:Y:S01]  /*00c0*/  UISETP.LT.U32.AND UP0, UPT, UR10, UR15, UPT ;  /* 0x0000000f0a00728c */ /* 0x000fe2000bf01070 */
[----:B--2---:R-:W-:Y:S01]  /*00d0*/  IMAD.SHL.U32 R0, R7, 0x80, RZ ;  /* 0x0000008007007824 */ /* 0x004fe200078e00ff */
[----:B------:R-:W-:-:S04]  /*00e0*/  UIADD3.X UR4, UPT, UPT, ~UR12, UR11, URZ, UP1, !UPT ;  /* 0x0000000b0c047290 */ /* 0x000fc80008ffe5ff */
[----:B------:R-:W-:-:S04]  /*00f0*/  UISETP.LT.AND.EX UP0, UPT, UR4, UR5, UPT, UP0 ;  /* 0x000000050400728c */ /* 0x000fc8000bf01300 */
[----:B------:R-:W-:-:S04]  /*0100*/  USEL UR10, UR10, UR15, UP0 ;  /* 0x0000000f0a0a7287 */ /* 0x000fc80008000000 */
[----:B------:R-:W-:-:S06]  /*0110*/  USHF.L.U32 UR6, UR10, 0x2, URZ ;  /* 0x000000020a067899 */ /* 0x000fcc00080006ff */
[----:B------:R-:W-:-:S13]  /*0120*/  ISETP.GE.AND P0, PT, R0, UR6, PT ;  /* 0x0000000600007c0c */ /* 0x000fda000bf06270 */
[----:B------:R-:W-:Y:S05]  /*0130*/  @P0 BRA `(.L_x_236) ;  /* 0x0000000000300947 */ /* 0x000fea0003800000 */
[----:B------:R-:W0:Y:S02]  /*0140*/  LDCU.64 UR4, c[0x0][0x398] ;  /* 0x00007300ff0477ac */ /* 0x000e240008000a00 */
[----:B0-----:R-:W-:-:S04]  /*0150*/  ULEA UR4, UP0, UR16, UR4, 0x2 ;  /* 0x0000000410047291 */ /* 0x001fc8000f8010ff */
[----:B------:R-:W-:Y:S02]  /*0160*/  ULEA.HI.X UR5, UR16, UR5, UR12, 0x2, UP0 ;  /* 0x0000000510057291 */ /* 0x000fe400080f140c */
[----:B------:R-:W-:-:S04]  /*0170*/  IMAD.U32 R2, RZ, RZ, UR4 ;  /* 0x00000004ff027e24 */ /* 0x000fc8000f8e00ff */
[----:B------:R-:W-:-:S03]  /*0180*/  MOV R3, UR5 ;  /* 0x0000000500037c02 */ /* 0x000fc60008000f00 */
[----:B------:R-:W-:-:S07]  /*0190*/  IMAD.WIDE.U32 R2, R7, 0x80, R2 ;  /* 0x0000008007027825 */ /* 0x000fce00078e0002 */
.L_x_237:
[----:B------:R-:W-:Y:S01]  /*01a0*/  VIADD R0, R0, 0x4000 ;  /* 0x0000400000007836 */ /* 0x000fe20000000000 */
[----:B------:R0:W-:Y:S04]  /*01b0*/  CCTL.E.PF2 [R2] ;  /* 0x000000000200798f */ /* 0x0001e80000800100 */
[----:B------:R-:W-:Y:S02]  /*01c0*/  ISETP.GE.AND P0, PT, R0, UR6, PT ;  /* 0x0000000600007c0c */ /* 0x000fe4000bf06270 */
[----:B0-----:R-:W-:-:S05]  /*01d0*/  IADD3 R2, P1, PT, R2, 0x4000, RZ ;  /* 0x0000400002027810 */ /* 0x001fca0007f3e0ff */
[----:B------:R-:W-:-:S06]  /*01e0*/  IMAD.X R3, RZ, RZ, R3, P1 ;  /* 0x000000ffff037224 */ /* 0x000fcc00008e0603 */
[----:B------:R-:W-:Y:S05]  /*01f0*/  @!P0 BRA `(.L_x_237) ;  /* 0xfffffffc00e88947 */ /* 0x000fea000383ffff */
.L_x_236:
[----:B------:R-:W-:Y:S05]  /*0200*/  BSYNC.RECONVERGENT B0 ;  /* 0x0000000000007941 */ /* 0x000fea0003800200 */
.L_x_235:
[----:B------:R-:W0:Y:S01]  /*0210*/  LDCU.128 UR4, c[0x0][0x390] ;  /* 0x00007200ff0477ac */ /* 0x000e220008000c00 */
[----:B------:R-:W-:Y:S02]  /*0220*/  USHF.L.U64.HI UR9, UR16, 0x2, UR12 ;  /* 0x0000000210097899 */ /* 0x000fe4000801020c */
[----:B------:R-:W-:Y:S01]  /*0230*/  USHF.L.U64.HI UR8, UR16, 0x3, UR12 ;  /* 0x0000000310087899 */ /* 0x000fe2000801020c */
[----:B------:R-:W1:Y:S01]  /*0240*/  LDCU.64 UR20, c[0x0][0x358] ;  /* 0x00006b00ff1477ac */ /* 0x000e620008000a00 */
[----:B0-----:R-:W-:Y:S02]  /*0250*/  ULEA UR11, UP0, UR16, UR6, 0x2 ;  /* 0x00000006100b7291 */ /* 0x001fe4000f8010ff */
[----:B------:R-:W-:Y:S02]  /*0260*/  ULEA UR13, UP1, UR16, UR4, 0x3 ;  /* 0x00000004100d7291 */ /* 0x000fe4000f8218ff */
[----:B------:R-:W-:Y:S02]  /*0270*/  UIADD3.X UR9, UPT, UPT, UR9, UR7, URZ, UP0, !UPT ;  /* 0x0000000709097290 */ /* 0x000fe400087fe4ff */
[----:B------:R-:W-:Y:S01]  /*0280*/  UISETP.NE.AND UP0, UPT, UR15, UR10, UPT ;  /* 0x0000000a0f00728c */ /* 0x000fe2000bf05270 */
[----:B------:R-:W-:Y:S01]  /*0290*/  MOV R2, UR11 ;  /* 0x0000000b00027c02 */ /* 0x000fe20008000f00 */
[----:B------:R-:W-:Y:S01]  /*02a0*/  UIADD3.X UR14, UPT, UPT, UR8, UR5, URZ, UP1, !UPT ;  /* 0x00000005080e7290 */ /* 0x000fe20008ffe4ff */
[----:B------:R-:W-:-:S02]  /*02b0*/  IMAD.U32 R4, RZ, RZ, UR13 ;  /* 0x0000000dff047e24 */ /* 0x000fc4000f8e00ff */
[----:B------:R-:W-:-:S03]  /*02c0*/  IMAD.U32 R3, RZ, RZ, UR9 ;  /* 0x00000009ff037e24 */ /* 0x000fc6000f8e00ff */
[----:B------:R-:W-:Y:S01]  /*02d0*/  MOV R5, UR14 ;  /* 0x0000000e00057c02 */ /* 0x000fe20008000f00 */
[----:B-1----:R-:W-:Y:S06]  /*02e0*/  BRA.U !UP0, `(.L_x_238) ;  /* 0x0000000908f47547 */ /* 0x002fec000b800000 */
[----:B------:R-:W-:-:S06]  /*02f0*/  UISETP.GE.AND UP0, UPT, UR19, 0x1, UPT ;  /* 0x000000011300788c */ /* 0x000fcc000bf06270 */
[----:B------:R-:W-:-:S13]  /*0300*/  PLOP3.LUT P0, PT, PT, PT, UP0, 0x80, 0x8 ;  /* 0x000000000008781c */ /* 0x000fda0003f0f008 */
[----:B------:R-:W-:Y:S05]  /*0310*/  @!P0 EXIT ;  /* 0x000000000000894d */ /* 0x000fea0003800000 */
[----:B------:R-:W-:Y:S01]  /*0320*/  UISETP.GE.U32.AND UP0, UPT, UR19, 0x8, UPT ;  /* 0x000000081300788c */ /* 0x000fe2000bf06070 */
[----:B------:R-:W-:Y:S01]  /*0330*/  IMAD.MOV.U32 R0, RZ, RZ, RZ ;  /* 0x000000ffff007224 */ /* 0x000fe200078e00ff */
[----:B------:R-:W-:-:S07]  /*0340*/  ULOP3.LUT UR4, UR19, 0x7, URZ, 0xc0, !UPT ;  /* 0x0000000713047892 */ /* 0x000fce000f8ec0ff */
[----:B------:R-:W-:Y:S05]  /*0350*/  BRA.U !UP0, `(.L_x_239) ;  /* 0x0000000508d07547 */ /* 0x000fea000b800000 */
[----:B------:R-:W-:-:S13]  /*0360*/  ISETP.GE.AND P1, PT, R7, UR10, PT ;  /* 0x0000000a07007c0c */ /* 0x000fda000bf26270 */
[----:B------:R-:W-:-:S06]  /*0370*/  @!P1 IMAD.WIDE.U32 R10, R7, 0x4, R2 ;  /* 0x00000004070a9825 */ /* 0x000fcc00078e0002 */
[----:B------:R-:W2:Y:S01]  /*0380*/  @!P1 LDG.E R10, desc[UR20][R10.64] ;  /* 0x000000140a0a9981 */ /* 0x000ea2000c1e1900 */
[C---:B------:R-:W-:Y:S02]  /*0390*/  VIADD R19, R7.reuse, 0x80 ;  /* 0x0000008007137836 */ /* 0x040fe40000000000 */
[----:B------:R-:W-:-:S03]  /*03a0*/  @!P1 IMAD.WIDE.U32 R14, R7, 0x8, R4 ;  /* 0x00000008070e9825 */ /* 0x000fc600078e0004 */
[C---:B------:R-:W-:Y:S01]  /*03b0*/  ISETP.GE.AND P0, PT, R19.reuse, UR10, PT ;  /* 0x0000000a13007c0c */ /* 0x040fe2000bf06270 */
[----:B------:R-:W-:Y:S01]  /*03c0*/  IMAD.WIDE R8, R19, 0x4, R2 ;  /* 0x0000000413087825 */ /* 0x000fe200078e0202 */
[----:B--2---:R-:W0:Y:S02]  /*03d0*/  @!P1 F2F.F64.F32 R12, R10 ;  /* 0x0000000a000c9310 */ /* 0x004e240000201800 */
[----:B0-----:R0:W-:Y:S09]  /*03e0*/  @!P1 STG.E.64 desc[UR20][R14.64], R12 ;  /* 0x0000000c0e009986 */ /* 0x0011f2000c101b14 */
[----:B------:R-:W2:Y:S01]  /*03f0*/  @!P0 LDG.E R16, desc[UR20][R8.64] ;  /* 0x0000001408108981 */ /* 0x000ea2000c1e1900 */
[C---:B------:R-:W-:Y:S01]  /*0400*/  IADD3 R0, PT, PT, R7.reuse, 0x100, RZ ;  /* 0x0000010007007810 */ /* 0x040fe20007ffe0ff */
[C---:B------:R-:W-:Y:S01]  /*0410*/  VIADD R11, R7.reuse, 0x200 ;  /* 0x00000200070b7836 */ /* 0x040fe20000000000 */
[----:B------:R-:W-:Y:S01]  /*0420*/  ULOP3.LUT UR5, UR19, 0x7ffffff8, URZ, 0xc0, !UPT ;  /* 0x7ffffff813057892 */ /* 0x000fe2000f8ec0ff */
[C---:B------:R-:W-:Y:S01]  /*0430*/  VIADD R6, R7.reuse, 0x180 ;  /* 0x0000018007067836 */ /* 0x040fe20000000000 */
[----:B------:R-:W-:Y:S01]  /*0440*/  ISETP.GE.AND P6, PT, R0, UR10, PT ;  /* 0x0000000a00007c0c */ /* 0x000fe2000bfc6270 */
[----:B------:R-:W-:Y:S01]  /*0450*/  BSSY.RECONVERGENT B0, `(.L_x_240) ;  /* 0x0000012000007945 */ /* 0x000fe20003800200 */
[----:B------:R-:W-:-:S02]  /*0460*/  IADD3 R0, PT, PT, R7, 0x280, RZ ;  /* 0x0000028007007810 */ /* 0x000fc40007ffe0ff */
[----:B------:R-:W-:Y:S01]  /*0470*/  ISETP.GE.AND P4, PT, R11, UR10, PT ;  /* 0x0000000a0b007c0c */ /* 0x000fe2000bf86270 */
[----:B------:R-:W-:Y:S01]  /*0480*/  IMAD.WIDE R10, R19, 0x8, R4 ;  /* 0x00000008130a7825 */ /* 0x000fe200078e0204 */
[----:B------:R-:W-:Y:S02]  /*0490*/  ISETP.GE.AND P5, PT, R6, UR10, PT ;  /* 0x0000000a06007c0c */ /* 0x000fe4000bfa6270 */
[----:B------:R-:W-:Y:S01]  /*04a0*/  ISETP.GE.AND P3, PT, R0, UR10, PT ;  /* 0x0000000a00007c0c */ /* 0x000fe2000bf66270 */
[C---:B------:R-:W-:Y:S01]  /*04b0*/  VIADD R6, R7.reuse, 0x300 ;  /* 0x0000030007067836 */ /* 0x040fe20000000000 */
[----:B------:R-:W-:Y:S01]  /*04c0*/  MOV R0, UR5 ;  /* 0x0000000500007c02 */ /* 0x000fe20008000f00 */
[----:B0-----:R-:W-:-:S03]  /*04d0*/  VIADD R12, R7, 0x380 ;  /* 0x00000380070c7836 */ /* 0x001fc60000000000 */
[----:B------:R-:W-:Y:S02]  /*04e0*/  ISETP.GE.AND P2, PT, R6, UR10, PT ;  /* 0x0000000a06007c0c */ /* 0x000fe4000bf46270 */
[----:B------:R-:W-:Y:S01]  /*04f0*/  ISETP.GE.AND P1, PT, R12, UR10, PT ;  /* 0x0000000a0c007c0c */ /* 0x000fe2000bf26270 */
[----:B--2---:R-:W0:Y:S02]  /*0500*/  @!P0 F2F.F64.F32 R16, R16 ;  /* 0x0000001000108310 */ /* 0x004e240000201800 */
[----:B0-----:R0:W-:Y:S01]  /*0510*/  @!P0 STG.E.64 desc[UR20][R10.64], R16 ;  /* 0x000000100a008986 */ /* 0x0011e2000c101b14 */
[----:B------:R-:W-:Y:S01]  /*0520*/  ISETP.NE.AND P0, PT, R0, 0x8, PT ;  /* 0x000000080000780c */ /* 0x000fe20003f05270 */
[----:B------:R-:W-:-:S12]  /*0530*/  @P6 BRA `(.L_x_241) ;  /* 0x00000000000c6947 */ /* 0x000fd80003800000 */
[----:B------:R-:W2:Y:S02]  /*0540*/  LDG.E R12, desc[UR20][R8.64+0x200] ;  /* 0x00020014080c7981 */ /* 0x000ea4000c1e1900 */
[----:B--2---:R-:W1:Y:S02]  /*0550*/  F2F.F64.F32 R12, R12 ;  /* 0x0000000c000c7310 */ /* 0x004e640000201800 */
[----:B-1----:R1:W-:Y:S02]  /*0560*/  STG.E.64 desc[UR20][R10.64+0x400], R12 ;  /* 0x0004000c0a007986 */ /* 0x0023e4000c101b14 */
.L_x_241:
[----:B------:R-:W-:Y:S05]  /*0570*/  BSYNC.RECONVERGENT B0 ;  /* 0x0000000000007941 */ /* 0x000fea0003800200 */
.L_x_240:
[----:B------:R-:W-:Y:S04]  /*0580*/  BSSY.RECONVERGENT B0, `(.L_x_242) ;  /* 0x0000005000007945 */ /* 0x000fe80003800200 */
[----:B------:R-:W-:Y:S05]  /*0590*/  @P5 BRA `(.L_x_243) ;  /* 0x00000000000c5947 */ /* 0x000fea0003800000 */
[----:B-1----:R-:W2:Y:S02]  /*05a0*/  LDG.E R12, desc[UR20][R8.64+0x400] ;  /* 0x00040014080c7981 */ /* 0x002ea4000c1e1900 */
[----:B--2---:R-:W1:Y:S02]  /*05b0*/  F2F.F64.F32 R12, R12 ;  /* 0x0000000c000c7310 */ /* 0x004e640000201800 */
[----:B-1----:R2:W-:Y:S02]  /*05c0*/  STG.E.64 desc[UR20][R10.64+0x800], R12 ;  /* 0x0008000c0a007986 */ /* 0x0025e4000c101b14 */
.L_x_243:
[----:B------:R-:W-:Y:S05]  /*05d0*/  BSYNC.RECONVERGENT B0 ;  /* 0x0000000000007941 */ /* 0x000fea0003800200 */
.L_x_242:
[----:B------:R-:W-:Y:S04]  /*05e0*/  BSSY.RECONVERGENT B0, `(.L_x_244) ;  /* 0x0000005000007945 */ /* 0x000fe80003800200 */
[----:B------:R-:W-:Y:S05]  /*05f0*/  @P4 BRA `(.L_x_245) ;  /* 0x00000000000c4947 */ /* 0x000fea0003800000 */
[----:B-12---:R-:W2:Y:S02]  /*0600*/  LDG.E R12, desc[UR20][R8.64+0x600] ;  /* 0x00060014080c7981 */ /* 0x006ea4000c1e1900 */
[----:B--2---:R-:W1:Y:S02]  /*0610*/  F2F.F64.F32 R12, R12 ;  /* 0x0000000c000c7310 */ /* 0x004e640000201800 */
[----:B-1----:R3:W-:Y:S02]  /*0620*/  STG.E.64 desc[UR20][R10.64+0xc00], R12 ;  /* 0x000c000c0a007986 */ /* 0x0027e4000c101b14 */
.L_x_245:
[----:B------:R-:W-:Y:S05]  /*0630*/  BSYNC.RECONVERGENT B0 ;  /* 0x0000000000007941 */ /* 0x000fea0003800200 */
.L_x_244:
[----:B------:R-:W-:Y:S04]  /*0640*/  BSSY.RECONVERGENT B0, `(.L_x_246) ;  /* 0x0000005000007945 */ /* 0x000fe80003800200 */
[----:B------:R-:W-:Y:S05]  /*0650*/  @P3 BRA `(.L_x_247) ;  /* 0x00000000000c3947 */ /* 0x000fea0003800000 */
[----:B-123--:R-:W2:Y:S02]  /*0660*/  LDG.E R12, desc[UR20][R8.64+0x800] ;  /* 0x00080014080c7981 */ /* 0x00eea4000c1e1900 */
[----:B--2---:R-:W1:Y:S02]  /*0670*/  F2F.F64.F32 R12, R12 ;  /* 0x0000000c000c7310 */ /* 0x004e640000201800 */
[----:B-1----:R4:W-:Y:S02]  /*0680*/  STG.E.64 desc[UR20][R10.64+0x1000], R12 ;  /* 0x0010000c0a007986 */ /* 0x0029e4000c101b14 */
.L_x_247:
[----:B------:R-:W-:Y:S05]  /*0690*/  BSYNC.RECONVERGENT B0 ;  /* 0x0000000000007941 */ /* 0x000fea0003800200 */
.L_x_246:
[----:B------:R-:W-:Y:S04]  /*06a0*/  BSSY.RECONVERGENT B0, `(.L_x_248) ;  /* 0x0000005000007945 */ /* 0x000fe80003800200 */
[----:B------:R-:W-:Y:S05]  /*06b0*/  @P2 BRA `(.L_x_249) ;  /* 0x00000000000c2947 */ /* 0x000fea0003800000 */
[----:B-1234-:R-:W2:Y:S02]  /*06c0*/  LDG.E R12, desc[UR20][R8.64+0xa00] ;  /* 0x000a0014080c7981 */ /* 0x01eea4000c1e1900 */
[----:B--2---:R-:W1:Y:S02]  /*06d0*/  F2F.F64.F32 R12, R12 ;  /* 0x0000000c000c7310 */ /* 0x004e640000201800 */
[----:B-1----:R1:W-:Y:S02]  /*06e0*/  STG.E.64 desc[UR20][R10.64+0x1400], R12 ;  /* 0x0014000c0a007986 */ /* 0x0023e4000c101b14 */
.L_x_249:
[----:B------:R-:W-:Y:S05]  /*06f0*/  BSYNC.RECONVERGENT B0 ;  /* 0x0000000000007941 */ /* 0x000fea0003800200 */
.L_x_248:
[----:B------:R-:W-:Y:S04]  /*0700*/  BSSY.RECONVERGENT B0, `(.L_x_250) ;  /* 0x0000005000007945 */ /* 0x000fe80003800200 */
[----:B------:R-:W-:Y:S05]  /*0710*/  @P1 BRA `(.L_x_251) ;  /* 0x00000000000c1947 */ /* 0x000fea0003800000 */
[----:B-1234-:R-:W2:Y:S02]  /*0720*/  LDG.E R12, desc[UR20][R8.64+0xc00] ;  /* 0x000c0014080c7981 */ /* 0x01eea4000c1e1900 */
[----:B--2---:R-:W1:Y:S02]  /*0730*/  F2F.F64.F32 R12, R12 ;  /* 0x0000000c000c7310 */ /* 0x004e640000201800 */
[----:B-1----:R1:W-:Y:S02]  /*0740*/  STG.E.64 desc[UR20][R10.64+0x1800], R12 ;  /* 0x0018000c0a007986 */ /* 0x0023e4000c101b14 */
.L_x_251:
[----:B------:R-:W-:Y:S05]  /*0750*/  BSYNC.RECONVERGENT B0 ;  /* 0x0000000000007941 */ /* 0x000fea0003800200 */
.L_x_250:
[----:B------:R-:W-:Y:S05]  /*0760*/  @!P0 BRA `(.L_x_239) ;  /* 0x0000000000cc8947 */ /* 0x000fea0003800000 */
[----:B------:R-:W-:-:S07]  /*0770*/  IMAD.MOV.U32 R6, RZ, RZ, 0x8 ;  /* 0x00000008ff067424 */ /* 0x000fce00078e00ff */
.L_x_254:
[----:B01234-:R-:W-:-:S05]  /*0780*/  IMAD R13, R6, 0x80, R7 ;  /* 0x00000080060d7824 */ /* 0x01ffca00078e0207 */
[----:B------:R-:W-:-:S13]  /*0790*/  ISETP.GE.AND P0, PT, R13, UR10, PT ;  /* 0x0000000a0d007c0c */ /* 0x000fda000bf06270 */
[----:B------:R-:W-:-:S05]  /*07a0*/  @!P0 IMAD.WIDE.U32 R8, R13, 0x4, R2 ;  /* 0x000000040d088825 */ /* 0x000fca00078e0002 */
[----:B------:R-:W2:Y:S01]  /*07b0*/  @!P0 LDG.E R14, desc[UR20][R8.64] ;  /* 0x00000014080e8981 */ /* 0x000ea2000c1e1900 */
[C---:B0-----:R-:W-:Y:S01]  /*07c0*/  IADD3 R17, PT, PT, R13.reuse, 0x80, RZ ;  /* 0x000000800d117810 */ /* 0x041fe20007ffe0ff */
[----:B------:R-:W-:-:S03]  /*07d0*/  @!P0 IMAD.WIDE.U32 R20, R13, 0x8, R4 ;  /* 0x000000080d148825 */ /* 0x000fc600078e0004 */
[C---:B------:R-:W-:Y:S01]  /*07e0*/  ISETP.GE.AND P1, PT, R17.reuse, UR10, PT ;  /* 0x0000000a11007c0c */ /* 0x040fe2000bf26270 */
[----:B------:R-:W-:Y:S01]  /*07f0*/  IMAD.WIDE R10, R17, 0x4, R2 ;  /* 0x00000004110a7825 */ /* 0x000fe200078e0202 */
[----:B--2---:R-:W0:Y:S02]  /*0800*/  @!P0 F2F.F64.F32 R14, R14 ;  /* 0x0000000e000e8310 */ /* 0x004e240000201800 */
[----:B0-----:R0:W-:Y:S09]  /*0810*/  @!P0 STG.E.64 desc[UR20][R20.64], R14 ;  /* 0x0000000e14008986 */ /* 0x0011f2000c101b14 */
[----:B------:R-:W2:Y:S01]  /*0820*/  @!P1 LDG.E R18, desc[UR20][R10.64] ;  /* 0x000000140a129981 */ /* 0x000ea2000c1e1900 */
[----:B------:R-:W-:-:S02]  /*0830*/  VIADD R12, R13, 0x100 ;  /* 0x000001000d0c7836 */ /* 0x000fc40000000000 */
[----:B------:R-:W-:-:S03]  /*0840*/  IMAD.WIDE R8, R17, 0x8, R4 ;  /* 0x0000000811087825 */ /* 0x000fc600078e0204 */
[----:B------:R-:W-:Y:S01]  /*0850*/  ISETP.GE.AND P0, PT, R12, UR10, PT ;  /* 0x0000000a0c007c0c */ /* 0x000fe2000bf06270 */
[----:B--2---:R-:W1:Y:S02]  /*0860*/  @!P1 F2F.F64.F32 R18, R18 ;  /* 0x0000001200129310 */ /* 0x004e640000201800 */
[----:B-1----:R1:W-:Y:S10]  /*0870*/  @!P1 STG.E.64 desc[UR20][R8.64], R18 ;  /* 0x0000001208009986 */ /* 0x0023f4000c101b14 */
[----:B------:R-:W2:Y:S01]  /*0880*/  @!P0 LDG.E R16, desc[UR20][R10.64+0x200] ;  /* 0x000200140a108981 */ /* 0x000ea2000c1e1900 */
[----:B------:R-:W-:-:S05]  /*0890*/  VIADD R12, R13, 0x180 ;  /* 0x000001800d0c7836 */ /* 0x000fca0000000000 */
[----:B------:R-:W-:Y:S01]  /*08a0*/  ISETP.GE.AND P1, PT, R12, UR10, PT ;  /* 0x0000000a0c007c0c */ /* 0x000fe2000bf26270 */
[----:B--2---:R-:W2:Y:S02]  /*08b0*/  @!P0 F2F.F64.F32 R16, R16 ;  /* 0x0000001000108310 */ /* 0x004ea40000201800 */
[----:B--2---:R2:W-:Y:S10]  /*08c0*/  @!P0 STG.E.64 desc[UR20][R8.64+0x400], R16 ;  /* 0x0004001008008986 */ /* 0x0045f4000c101b14 */
[----:B0-----:R-:W3:Y:S01]  /*08d0*/  @!P1 LDG.E R14, desc[UR20][R10.64+0x400] ;  /* 0x000400140a0e9981 */ /* 0x001ee2000c1e1900 */
[----:B------:R-:W-:-:S04]  /*08e0*/  IADD3 R12, PT, PT, R13, 0x200, RZ ;  /* 0x000002000d0c7810 */ /* 0x000fc80007ffe0ff */
[----:B------:R-:W-:Y:S01]  /*08f0*/  ISETP.GE.AND P0, PT, R12, UR10, PT ;  /* 0x0000000a0c007c0c */ /* 0x000fe2000bf06270 */
[----:B---3--:R-:W0:Y:S02]  /*0900*/  @!P1 F2F.F64.F32 R14, R14 ;  /* 0x0000000e000e9310 */ /* 0x008e240000201800 */
[----:B0-----:R0:W-:Y:S10]  /*0910*/  @!P1 STG.E.64 desc[UR20][R8.64+0x800], R14 ;  /* 0x0008000e08009986 */ /* 0x0011f4000c101b14 */
[----:B-1----:R-:W3:Y:S01]  /*0920*/  @!P0 LDG.E R18, desc[UR20][R10.64+0x600] ;  /* 0x000600140a128981 */ /* 0x002ee2000c1e1900 */
[----:B------:R-:W-:-:S05]  /*0930*/  VIADD R12, R13, 0x280 ;  /* 0x000002800d0c7836 */ /* 0x000fca0000000000 */
[----:B------:R-:W-:Y:S01]  /*0940*/  ISETP.GE.AND P1, PT, R12, UR10, PT ;  /* 0x0000000a0c007c0c */ /* 0x000fe2000bf26270 */
[----:B---3--:R-:W1:Y:S02]  /*0950*/  @!P0 F2F.F64.F32 R18, R18 ;  /* 0x0000001200128310 */ /* 0x008e640000201800 */
[----:B-1----:R1:W-:Y:S10]  /*0960*/  @!P0 STG.E.64 desc[UR20][R8.64+0xc00], R18 ;  /* 0x000c001208008986 */ /* 0x0023f4000c101b14 */
[----:B--2---:R-:W2:Y:S01]  /*0970*/  @!P1 LDG.E R16, desc[UR20][R10.64+0x800] ;  /* 0x000800140a109981 */ /* 0x004ea2000c1e1900 */
[----:B------:R-:W-:-:S05]  /*0980*/  VIADD R12, R13, 0x300 ;  /* 0x000003000d0c7836 */ /* 0x000fca0000000000 */
[----:B------:R-:W-:Y:S01]  /*0990*/  ISETP.GE.AND P0, PT, R12, UR10, PT ;  /* 0x0000000a0c007c0c */ /* 0x000fe2000bf06270 */
[----:B--2---:R-:W2:Y:S02]  /*09a0*/  @!P1 F2F.F64.F32 R16, R16 ;  /* 0x0000001000109310 */ /* 0x004ea40000201800 */
[----:B--2---:R1:W-:Y:S10]  /*09b0*/  @!P1 STG.E.64 desc[UR20][R8.64+0x1000], R16 ;  /* 0x0010001008009986 */ /* 0x0043f4000c101b14 */
[----:B0-----:R-:W2:Y:S01]  /*09c0*/  @!P0 LDG.E R14, desc[UR20][R10.64+0xa00] ;  /* 0x000a00140a0e8981 */ /* 0x001ea2000c1e1900 */
[----:B------:R-:W-:Y:S01]  /*09d0*/  IADD3 R13, PT, PT, R13, 0x380, RZ ;  /* 0x000003800d0d7810 */ /* 0x000fe20007ffe0ff */
[----:B------:R-:W-:Y:S01]  /*09e0*/  VIADD R6, R6, 0x8 ;  /* 0x0000000806067836 */ /* 0x000fe20000000000 */
[----:B------:R-:W-:Y:S04]  /*09f0*/  BSSY.RECONVERGENT B0, `(.L_x_252) ;  /* 0x0000009000007945 */ /* 0x000fe80003800200 */
[----:B------:R-:W-:Y:S01]  /*0a00*/  ISETP.NE.AND P1, PT, R6, R0, PT ;  /* 0x000000000600720c */ /* 0x000fe20003f25270 */
[----:B--2---:R-:W0:Y:S02]  /*0a10*/  @!P0 F2F.F64.F32 R14, R14 ;  /* 0x0000000e000e8310 */ /* 0x004e240000201800 */
[----:B0-----:R1:W-:Y:S01]  /*0a20*/  @!P0 STG.E.64 desc[UR20][R8.64+0x1400], R14 ;  /* 0x0014000e08008986 */ /* 0x0013e2000c101b14 */
[----:B------:R-:W-:-:S13]  /*0a30*/  ISETP.GE.AND P0, PT, R13, UR10, PT ;  /* 0x0000000a0d007c0c */ /* 0x000fda000bf06270 */
[----:B-1----:R-:W-:Y:S05]  /*0a40*/  @P0 BRA `(.L_x_253) ;  /* 0x00000000000c0947 */ /* 0x002fea0003800000 */
[----:B------:R-:W2:Y:S02]  /*0a50*/  LDG.E R12, desc[UR20][R10.64+0xc00] ;  /* 0x000c00140a0c7981 */ /* 0x000ea4000c1e1900 */
[----:B--2---:R-:W0:Y:S02]  /*0a60*/  F2F.F64.F32 R12, R12 ;  /* 0x0000000c000c7310 */ /* 0x004e240000201800 */
[----:B0-----:R0:W-:Y:S02]  /*0a70*/  STG.E.64 desc[UR20][R8.64+0x1800], R12 ;  /* 0x0018000c08007986 */ /* 0x0011e4000c101b14 */
.L_x_253:
[----:B------:R-:W-:Y:S05]  /*0a80*/  BSYNC.RECONVERGENT B0 ;  /* 0x0000000000007941 */ /* 0x000fea0003800200 */
.L_x_252:
[----:B------:R-:W-:Y:S05]  /*0a90*/  @P1 BRA `(.L_x_254) ;  /* 0xfffffffc00381947 */ /* 0x000fea000383ffff */
.L_x_239:
[----:B------:R-:W-:-:S13]  /*0aa0*/  ISETP.NE.AND P0, PT, RZ, UR4, PT ;  /* 0x00000004ff007c0c */ /* 0x000fda000bf05270 */
[----:B------:R-:W-:Y:S05]  /*0ab0*/  @!P0 EXIT ;  /* 0x000000000000894d */ /* 0x000fea0003800000 */
[----:B------:R-:W5:Y:S01]  /*0ac0*/  LDC R6, c[0x0][0x388] ;  /* 0x0000e200ff067b82 */ /* 0x000f620000000800 */
[----:B------:R-:W-:Y:S01]  /*0ad0*/  UISETP.GE.U32.AND UP0, UPT, UR4, 0x4, UPT ;  /* 0x000000040400788c */ /* 0x000fe2000bf06070 */
[----:B-----5:R-:W-:-:S04]  /*0ae0*/  LOP3.LUT R20, R6, 0x3, RZ, 0xc0, !PT ;  /* 0x0000000306147812 */ /* 0x020fc800078ec0ff */
[----:B------:R-:W-:-:S04]  /*0af0*/  ISETP.NE.AND P2, PT, R20, RZ, PT ;  /* 0x000000ff1400720c */ /* 0x000fc80003f45270 */
[----:B------:R-:W-:Y:S09]  /*0b00*/  BRA.U !UP0, `(.L_x_255) ;  /* 0x0000000108747547 */ /* 0x000ff2000b800000 */
[----:B------:R-:W-:-:S04]  /*0b10*/  LEA R21, R0, R7, 0x7 ;  /* 0x0000000700157211 */ /* 0x000fc800078e38ff */
[----:B------:R-:W-:-:S13]  /*0b20*/  ISETP.GE.AND P0, PT, R21, UR10, PT ;  /* 0x0000000a15007c0c */ /* 0x000fda000bf06270 */
[----:B0-----:R-:W-:-:S05]  /*0b30*/  @!P0 IMAD.WIDE R8, R21, 0x4, R2 ;  /* 0x0000000415088825 */ /* 0x001fca00078e0202 */
[----:B-1234-:R-:W2:Y:S01]  /*0b40*/  @!P0 LDG.E R10, desc[UR20][R8.64] ;  /* 0x00000014080a8981 */ /* 0x01eea2000c1e1900 */
[C---:B------:R-:W-:Y:S02]  /*0b50*/  VIADD R19, R21.reuse, 0x80 ;  /* 0x0000008015137836 */ /* 0x040fe40000000000 */
[----:B------:R-:W-:-:S03]  /*0b60*/  @!P0 IMAD.WIDE R12, R21, 0x8, R4 ;  /* 0x00000008150c8825 */ /* 0x000fc600078e0204 */
[----:B------:R-:W-:-:S13]  /*0b70*/  ISETP.GE.AND P1, PT, R19, UR10, PT ;  /* 0x0000000a13007c0c */ /* 0x000fda000bf26270 */
[----:B------:R-:W-:Y:S01]  /*0b80*/  @!P1 IMAD.WIDE R14, R19, 0x4, R2 ;  /* 0x00000004130e9825 */ /* 0x000fe200078e0202 */
[----:B--2---:R-:W0:Y:S02]  /*0b90*/  @!P0 F2F.F64.F32 R10, R10 ;  /* 0x0000000a000a8310 */ /* 0x004e240000201800 */
[----:B0-----:R0:W-:Y:S04]  /*0ba0*/  @!P0 STG.E.64 desc[UR20][R12.64], R10 ;  /* 0x0000000a0c008986 */ /* 0x0011e8000c101b14 */
[----:B------:R-:W2:Y:S01]  /*0bb0*/  @!P1 LDG.E R16, desc[UR20][R14.64] ;  /* 0x000000140e109981 */ /* 0x000ea2000c1e1900 */
[----:B------:R-:W-:Y:S01]  /*0bc0*/  IADD3 R23, PT, PT, R21, 0x100, RZ ;  /* 0x0000010015177810 */ /* 0x000fe20007ffe0ff */
[----:B------:R-:W-:-:S03]  /*0bd0*/  @!P1 IMAD.WIDE R8, R19, 0x8, R4 ;  /* 0x0000000813089825 */ /* 0x000fc600078e0204 */
[----:B------:R-:W-:-:S13]  /*0be0*/  ISETP.GE.AND P0, PT, R23, UR10, PT ;  /* 0x0000000a17007c0c */ /* 0x000fda000bf06270 */
[----:B------:R-:W-:Y:S01]  /*0bf0*/  @!P0 IMAD.WIDE R18, R23, 0x4, R2 ;  /* 0x0000000417128825 */ /* 0x000fe200078e0202 */
[----:B--2---:R-:W1:Y:S02]  /*0c00*/  @!P1 F2F.F64.F32 R16, R16 ;  /* 0x0000001000109310 */ /* 0x004e640000201800 */
[----:B-1----:R1:W-:Y:S04]  /*0c10*/  @!P1 STG.E.64 desc[UR20][R8.64], R16 ;  /* 0x0000001008009986 */ /* 0x0023e8000c101b14 */
[----:B------:R-:W2:Y:S01]  /*0c20*/  @!P0 LDG.E R18, desc[UR20][R18.64] ;  /* 0x0000001412128981 */ /* 0x000ea2000c1e1900 */
[----:B------:R-:W-:Y:S02]  /*0c30*/  VIADD R21, R21, 0x180 ;  /* 0x0000018015157836 */ /* 0x000fe40000000000 */
[----:B0-----:R-:W-:-:S03]  /*0c40*/  @!P0 IMAD.WIDE R12, R23, 0x8, R4 ;  /* 0x00000008170c8825 */ /* 0x001fc600078e0204 */
[----:B------:R-:W-:-:S13]  /*0c50*/  ISETP.GE.AND P1, PT, R21, UR10, PT ;  /* 0x0000000a15007c0c */ /* 0x000fda000bf26270 */
[C---:B------:R-:W-:Y:S01]  /*0c60*/  @!P1 IMAD.WIDE R14, R21.reuse, 0x4, R2 ;  /* 0x00000004150e9825 */ /* 0x040fe200078e0202 */
[----:B--2---:R-:W0:Y:S02]  /*0c70*/  @!P0 F2F.F64.F32 R10, R18 ;  /* 0x00000012000a8310 */ /* 0x004e240000201800 */
[----:B0-----:R1:W-:Y:S04]  /*0c80*/  @!P0 STG.E.64 desc[UR20][R12.64], R10 ;  /* 0x0000000a0c008986 */ /* 0x0013e8000c101b14 */
[----:B------:R-:W2:Y:S01]  /*0c90*/  @!P1 LDG.E R14, desc[UR20][R14.64] ;  /* 0x000000140e0e9981 */ /* 0x000ea2000c1e1900 */
[----:B------:R-:W-:Y:S01]  /*0ca0*/  @!P1 IMAD.WIDE R24, R21, 0x8, R4 ;  /* 0x0000000815189825 */ /* 0x000fe200078e0204 */
[----:B------:R-:W-:Y:S01]  /*0cb0*/  IADD3 R0, PT, PT, R0, 0x4, RZ ;  /* 0x0000000400007810 */ /* 0x000fe20007ffe0ff */
[----:B--2---:R-:W0:Y:S03]  /*0cc0*/  @!P1 F2F.F64.F32 R22, R14 ;  /* 0x0000000e00169310 */ /* 0x004e260000201800 */
[----:B0-----:R1:W-:Y:S03]  /*0cd0*/  @!P1 STG.E.64 desc[UR20][R24.64], R22 ;  /* 0x0000001618009986 */ /* 0x0013e6000c101b14 */
.L_x_255:
[----:B------:R-:W-:Y:S05]  /*0ce0*/  @!P2 EXIT ;  /* 0x000000000000a94d */ /* 0x000fea0003800000 */
[----:B------:R-:W-:Y:S02]  /*0cf0*/  ISETP.NE.AND P0, PT, R20, 0x1, PT ;  /* 0x000000011400780c */ /* 0x000fe40003f05270 */
[----:B------:R-:W-:-:S04]  /*0d00*/  LOP3.LUT R6, R6, 0x1, RZ, 0xc0, !PT ;  /* 0x0000000106067812 */ /* 0x000fc800078ec0ff */
[----:B------:R-:W-:-:S07]  /*0d10*/  ISETP.NE.U32.AND P2, PT, R6, 0x1, PT ;  /* 0x000000010600780c */ /* 0x000fce0003f45070 */
[----:B------:R-:W-:Y:S06]  /*0d20*/  @!P0 BRA `(.L_x_256) ;  /* 0x00000000003c8947 */ /* 0x000fec0003800000 */
[----:B01234-:R-:W-:-:S05]  /*0d30*/  IMAD R13, R0, 0x80, R7 ;  /* 0x00000080000d7824 */ /* 0x01ffca00078e0207 */
[----:B------:R-:W-:-:S13]  /*0d40*/  ISETP.GE.AND P0, PT, R13, UR10, PT ;  /* 0x0000000a0d007c0c */ /* 0x000fda000bf06270 */
[----:B------:R-:W-:-:S06]  /*0d50*/  @!P0 IMAD.WIDE R8, R13, 0x4, R2 ;  /* 0x000000040d088825 */ /* 0x000fcc00078e0202 */
[----:B------:R-:W2:Y:S01]  /*0d60*/  @!P0 LDG.E R8, desc[UR20][R8.64] ;  /* 0x0000001408088981 */ /* 0x000ea2000c1e1900 */
[C---:B------:R-:W-:Y:S01]  /*0d70*/  IADD3 R19, PT, PT, R13.reuse, 0x80, RZ ;  /* 0x000000800d137810 */ /* 0x040fe20007ffe0ff */
[----:B------:R-:W-:-:S03]  /*0d80*/  @!P0 IMAD.WIDE R12, R13, 0x8, R4 ;  /* 0x000000080d0c8825 */ /* 0x000fc600078e0204 */
[----:B------:R-:W-:-:S13]  /*0d90*/  ISETP.GE.AND P1, PT, R19, UR10, PT ;  /* 0x0000000a13007c0c */ /* 0x000fda000bf26270 */
[C---:B------:R-:W-:Y:S01]  /*0da0*/  @!P1 IMAD.WIDE R14, R19.reuse, 0x4, R2 ;  /* 0x00000004130e9825 */ /* 0x040fe200078e0202 */
[----:B--2---:R-:W0:Y:S02]  /*0db0*/  @!P0 F2F.F64.F32 R10, R8 ;  /* 0x00000008000a8310 */ /* 0x004e240000201800 */
[----:B0-----:R0:W-:Y:S04]  /*0dc0*/  @!P0 STG.E.64 desc[UR20][R12.64], R10 ;  /* 0x0000000a0c008986 */ /* 0x0011e8000c101b14 */
[----:B------:R-:W2:Y:S01]  /*0dd0*/  @!P1 LDG.E R14, desc[UR20][R14.64] ;  /* 0x000000140e0e9981 */ /* 0x000ea2000c1e1900 */
[----:B------:R-:W-:-:S04]  /*0de0*/  @!P1 IMAD.WIDE R18, R19, 0x8, R4 ;  /* 0x0000000813129825 */ /* 0x000fc800078e0204 */
[----:B------:R-:W-:Y:S01]  /*0df0*/  VIADD R0, R0, 0x2 ;  /* 0x0000000200007836 */ /* 0x000fe20000000000 */
[----:B--2---:R-:W1:Y:S02]  /*0e00*/  @!P1 F2F.F64.F32 R16, R14 ;  /* 0x0000000e00109310 */ /* 0x004e640000201800 */
[----:B-1----:R0:W-:Y:S04]  /*0e10*/  @!P1 STG.E.64 desc[UR20][R18.64], R16 ;  /* 0x0000001012009986 */ /* 0x0021e8000c101b14 */
.L_x_256:
[----:B------:R-:W-:Y:S05]  /*0e20*/  @P2 EXIT ;  /* 0x000000000000294d */ /* 0x000fea0003800000 */
[----:B01----:R-:W-:-:S04]  /*0e30*/  LEA R9, R0, R7, 0x7 ;  /* 0x0000000700097211 */ /* 0x003fc800078e38ff */
[----:B------:R-:W-:-:S13]  /*0e40*/  ISETP.GE.AND P0, PT, R9, UR10, PT ;  /* 0x0000000a09007c0c */ /* 0x000fda000bf06270 */
[----:B------:R-:W-:Y:S05]  /*0e50*/  @P0 EXIT ;  /* 0x000000000000094d */ /* 0x000fea0003800000 */
[----:B------:R-:W-:-:S06]  /*0e60*/  IMAD.WIDE R2, R9, 0x4, R2 ;  /* 0x0000000409027825 */ /* 0x000fcc00078e0202 */
[----:B------:R-:W5:Y:S01]  /*0e70*/  LDG.E R2, desc[UR20][R2.64] ;  /* 0x0000001402027981 */ /* 0x000f62000c1e1900 */
[----:B------:R-:W-:Y:S01]  /*0e80*/  IMAD.WIDE R4, R9, 0x8, R4 ;  /* 0x0000000809047825 */ /* 0x000fe200078e0204 */
[----:B-----5:R-:W0:Y:S04]  /*0e90*/  F2F.F64.F32 R6, R2 ;  /* 0x0000000200067310 */ /* 0x020e280000201800 */
[----:B0-----:R-:W-:Y:S01]  /*0ea0*/  STG.E.64 desc[UR20][R4.64], R6 ;  /* 0x0000000604007986 */ /* 0x001fe2000c101b14 */
[----:B------:R-:W-:Y:S05]  /*0eb0*/  EXIT ;  /* 0x000000000000794d */ /* 0x000fea0003800000 */
.L_x_238:
[----:B------:R-:W-:-:S06]  /*0ec0*/  UISETP.GE.AND UP0, UPT, UR19, 0x1, UPT ;  /* 0x000000011300788c */ /* 0x000fcc000bf06270 */
[----:B------:R-:W-:-:S13]  /*0ed0*/  PLOP3.LUT P0, PT, PT, PT, UP0, 0x80, 0x8 ;  /* 0x000000000008781c */ /* 0x000fda0003f0f008 */
[----:B------:R-:W-:Y:S05]  /*0ee0*/  @!P0 EXIT ;  /* 0x000000000000894d */ /* 0x000fea0003800000 */
[----:B------:R-:W-:Y:S01]  /*0ef0*/  UISETP.GE.U32.AND UP0, UPT, UR19, 0x10, UPT ;  /* 0x000000101300788c */ /* 0x000fe2000bf06070 */
[----:B------:R-:W-:Y:S01]  /*0f00*/  IMAD.MOV.U32 R0, RZ, RZ, RZ ;  /* 0x000000ffff007224 */ /* 0x000fe200078e00ff */
[----:B------:R-:W-:-:S06]  /*0f10*/  ULOP3.LUT UR15, UR19, 0xf, URZ, 0xc0, !UPT ;  /* 0x0000000f130f7892 */ /* 0x000fcc000f8ec0ff */
[----:B------:R-:W-:Y:S01]  /*0f20*/  ISETP.NE.AND P0, PT, RZ, UR15, PT ;  /* 0x0000000fff007c0c */ /* 0x000fe2000bf05270 */
[----:B------:R-:W-:-:S12]  /*0f30*/  BRA.U !UP0, `(.L_x_257) ;  /* 0x0000000508307547 */ /* 0x000fd8000b800000 */
[C---:B------:R-:W-:Y:S01]  /*0f40*/  IMAD.WIDE.U32 R10, R7.reuse, 0x4, R2 ;  /* 0x00000004070a7825 */ /* 0x040fe200078e0002 */
[----:B------:R-:W-:Y:S01]  /*0f50*/  ULOP3.LUT UR18, UR19, 0x7ffffff0, URZ, 0xc0, !UPT ;  /* 0x7ffffff013127892 */ /* 0x000fe2000f8ec0ff */
[C---:B------:R-:W-:Y:S01]  /*0f60*/  IADD3 R6, PT, PT, R7.reuse, 0x480, RZ ;  /* 0x0000048007067810 */ /* 0x040fe20007ffe0ff */
[----:B------:R-:W-:Y:S01]  /*0f70*/  UIADD3 UR10, UP0, UPT, UR11, 0x600, URZ ;  /* 0x000006000b0a7890 */ /* 0x000fe2000ff1e0ff */
[----:B------:R-:W-:Y:S01]  /*0f80*/  IMAD.WIDE.U32 R8, R7, 0x8, R4 ;  /* 0x0000000807087825 */ /* 0x000fe200078e0004 */
[----:B------:R-:W-:Y:S01]  /*0f90*/  IADD3 R10, P2, PT, R10, 0x800, RZ ;  /* 0x000008000a0a7810 */ /* 0x000fe20007f5e0ff */
[----:B------:R-:W-:Y:S02]  /*0fa0*/  UIADD3 UR8, UP1, UPT, UR13, 0xc00, URZ ;  /* 0x00000c000d087890 */ /* 0x000fe4000ff3e0ff */
[----:B------:R-:W-:Y:S01]  /*0fb0*/  IMAD.U32 R0, RZ, RZ, UR18 ;  /* 0x00000012ff007e24 */ /* 0x000fe2000f8e00ff */
[----:B------:R-:W-:Y:S01]  /*0fc0*/  IADD3 R8, P1, PT, R8, 0x1000, RZ ;  /* 0x0000100008087810 */ /* 0x000fe20007f3e0ff */
[----:B------:R-:W-:Y:S01]  /*0fd0*/  IMAD.X R11, RZ, RZ, R11, P2 ;  /* 0x000000ffff0b7224 */ /* 0x000fe200010e060b */
[----:B------:R-:W-:-:S02]  /*0fe0*/  UIADD3.X UR11, UPT, UPT, URZ, UR9, URZ, UP0, !UPT ;  /* 0x00000009ff0b7290 */ /* 0x000fc400087fe4ff */
[----:B------:R-:W-:Y:S01]  /*0ff0*/  IADD3.X R9, PT, PT, RZ, R9, RZ, P1, !PT ;  /* 0x00000009ff097210 */ /* 0x000fe20000ffe4ff */
[----:B------:R-:W-:Y:S02]  /*1000*/  UIADD3.X UR9, UPT, UPT, URZ, UR14, URZ, UP1, !UPT ;  /* 0x0000000eff097290 */ /* 0x000fe40008ffe4ff */
[----:B------:R-:W-:-:S12]  /*1010*/  UIADD3 UR13, UPT, UPT, -UR18, URZ, URZ ;  /* 0x000000ff120d7290 */ /* 0x000fd8000fffe1ff */
.L_x_258:
[----:B------:R-:W2:Y:S02]  /*1020*/  LDG.E R12, desc[UR20][R10.64+-0x800] ;  /* 0xfff800140a0c7981 */ /* 0x000ea4000c1e1900 */
[----:B--2---:R-:W0:Y:S02]  /*1030*/  F2F.F64.F32 R12, R12 ;  /* 0x0000000c000c7310 */ /* 0x004e240000201800 */
[----:B0-----:R0:W-:Y:S04]  /*1040*/  STG.E.64 desc[UR20][R8.64+-0x1000], R12 ;  /* 0xfff0000c08007986 */ /* 0x0011e8000c101b14 */
[----:B---3--:R-:W2:Y:S02]  /*1050*/  LDG.E R14, desc[UR20][R10.64+-0x600] ;  /* 0xfffa00140a0e7981 */ /* 0x008ea4000c1e1900 */
[----:B--2---:R-:W1:Y:S02]  /*1060*/  F2F.F64.F32 R14, R14 ;  /* 0x0000000e000e7310 */ /* 0x004e640000201800 */
[----:B-1----:R1:W-:Y:S04]  /*1070*/  STG.E.64 desc[UR20][R8.64+-0xc00], R14 ;  /* 0xfff4000e08007986 */ /* 0x0023e8000c101b14 */
[----:B------:R-:W2:Y:S02]  /*1080*/  LDG.E R16, desc[UR20][R10.64+-0x400] ;  /* 0xfffc00140a107981 */ /* 0x000ea4000c1e1900 */
[----:B--2---:R-:W2:Y:S02]  /*1090*/  F2F.F64.F32 R16, R16 ;  /* 0x0000001000107310 */ /* 0x004ea40000201800 */
[----:B--2---:R2:W-:Y:S04]  /*10a0*/  STG.E.64 desc[UR20][R8.64+-0x800], R16 ;  /* 0xfff8001008007986 */ /* 0x0045e8000c101b14 */
[----:B------:R-:W3:Y:S02]  /*10b0*/  LDG.E R18, desc[UR20][R10.64+-0x200] ;  /* 0xfffe00140a127981 */ /* 0x000ee4000c1e1900 */
[----:B---3--:R-:W3:Y:S02]  /*10c0*/  F2F.F64.F32 R18, R18 ;  /* 0x0000001200127310 */ /* 0x008ee40000201800 */
[----:B---3--:R3:W-:Y:S04]  /*10d0*/  STG.E.64 desc[UR20][R8.64+-0x400], R18 ;  /* 0xfffc001208007986 */ /* 0x0087e8000c101b14 */
[----:B------:R-:W0:Y:S02]  /*10e0*/  LDG.E R20, desc[UR20][R10.64] ;  /* 0x000000140a147981 */ /* 0x000e24000c1e1900 */
[----:B0-----:R-:W0:Y:S02]  /*10f0*/  F2F.F64.F32 R12, R20 ;  /* 0x00000014000c7310 */ /* 0x001e240000201800 */
[----:B0-----:R0:W-:Y:S04]  /*1100*/  STG.E.64 desc[UR20][R8.64], R12 ;  /* 0x0000000c08007986 */ /* 0x0011e8000c101b14 */
[----:B------:R-:W1:Y:S02]  /*1110*/  LDG.E R22, desc[UR20][R10.64+0x200] ;  /* 0x000200140a167981 */ /* 0x000e64000c1e1900 */
[----:B-1----:R-:W1:Y:S02]  /*1120*/  F2F.F64.F32 R14, R22 ;  /* 0x00000016000e7310 */ /* 0x002e640000201800 */
[----:B-1----:R1:W-:Y:S04]  /*1130*/  STG.E.64 desc[UR20][R8.64+0x400], R14 ;  /* 0x0004000e08007986 */ /* 0x0023e8000c101b14 */
[----:B------:R-:W2:Y:S02]  /*1140*/  LDG.E R23, desc[UR20][R10.64+0x400] ;  /* 0x000400140a177981 */ /* 0x000ea4000c1e1900 */
[----:B--2---:R-:W2:Y:S02]  /*1150*/  F2F.F64.F32 R16, R23 ;  /* 0x0000001700107310 */ /* 0x004ea40000201800 */
[----:B--2---:R2:W-:Y:S04]  /*1160*/  STG.E.64 desc[UR20][R8.64+0x800], R16 ;  /* 0x0008001008007986 */ /* 0x0045e8000c101b14 */
[----:B------:R-:W3:Y:S02]  /*1170*/  LDG.E R24, desc[UR20][R10.64+0x600] ;  /* 0x000600140a187981 */ /* 0x000ee4000c1e1900 */
[----:B---3--:R-:W3:Y:S02]  /*1180*/  F2F.F64.F32 R18, R24 ;  /* 0x0000001800127310 */ /* 0x008ee40000201800 */
[----:B---3--:R3:W-:Y:S04]  /*1190*/  STG.E.64 desc[UR20][R8.64+0xc00], R18 ;  /* 0x000c001208007986 */ /* 0x0087e8000c101b14 */
[----:B------:R-:W4:Y:S01]  /*11a0*/  LDG.E R20, desc[UR20][R10.64+0x800] ;  /* 0x000800140a147981 */ /* 0x000f22000c1e1900 */
[----:B0-----:R-:W-:Y:S01]  /*11b0*/  MOV R12, UR10 ;  /* 0x0000000a000c7c02 */ /* 0x001fe20008000f00 */
[----:B------:R-:W-:-:S04]  /*11c0*/  IMAD.U32 R13, RZ, RZ, UR11 ;  /* 0x0000000bff0d7e24 */ /* 0x000fc8000f8e00ff */
[----:B------:R-:W-:Y:S01]  /*11d0*/  IMAD.WIDE R12, R6, 0x4, R12 ;  /* 0x00000004060c7825 */ /* 0x000fe200078e020c */
[----:B----4-:R-:W0:Y:S02]  /*11e0*/  F2F.F64.F32 R20, R20 ;  /* 0x0000001400147310 */ /* 0x010e240000201800 */
[----:B0-----:R0:W-:Y:S04]  /*11f0*/  STG.E.64 desc[UR20][R8.64+0x1000], R20 ;  /* 0x0010001408007986 */ /* 0x0011e8000c101b14 */
[----:B------:R-:W2:Y:S01]  /*1200*/  LDG.E R22, desc[UR20][R12.64+-0x600] ;  /* 0xfffa00140c167981 */ /* 0x000ea2000c1e1900 */
[----:B-1----:R-:W-:Y:S01]  /*1210*/  MOV R14, UR8 ;  /* 0x00000008000e7c02 */ /* 0x002fe20008000f00 */
[----:B------:R-:W-:-:S04]  /*1220*/  IMAD.U32 R15, RZ, RZ, UR9 ;  /* 0x00000009ff0f7e24 */ /* 0x000fc8000f8e00ff */
[----:B------:R-:W-:Y:S01]  /*1230*/  IMAD.WIDE R14, R6, 0x8, R14 ;  /* 0x00000008060e7825 */ /* 0x000fe200078e020e */
[----:B--2---:R-:W1:Y:S04]  /*1240*/  F2F.F64.F32 R16, R22 ;  /* 0x0000001600107310 */ /* 0x004e680000201800 */
[----:B-1----:R1:W-:Y:S04]  /*1250*/  STG.E.64 desc[UR20][R14.64+-0xc00], R16 ;  /* 0xfff400100e007986 */ /* 0x0023e8000c101b14 */
[----:B---3--:R-:W2:Y:S02]  /*1260*/  LDG.E R18, desc[UR20][R12.64+-0x400] ;  /* 0xfffc00140c127981 */ /* 0x008ea4000c1e1900 */
[----:B--2---:R-:W2:Y:S02]  /*1270*/  F2F.F64.F32 R18, R18 ;  /* 0x0000001200127310 */ /* 0x004ea40000201800 */
[----:B--2---:R2:W-:Y:S04]  /*1280*/  STG.E.64 desc[UR20][R14.64+-0x800], R18 ;  /* 0xfff800120e007986 */ /* 0x0045e8000c101b14 */
[----:B------:R-:W0:Y:S02]  /*1290*/  LDG.E R24, desc[UR20][R12.64+-0x200] ;  /* 0xfffe00140c187981 */ /* 0x000e24000c1e1900 */
[----:B0-----:R-:W0:Y:S02]  /*12a0*/  F2F.F64.F32 R20, R24 ;  /* 0x0000001800147310 */ /* 0x001e240000201800 */
[----:B0-----:R0:W-:Y:S04]  /*12b0*/  STG.E.64 desc[UR20][R14.64+-0x400], R20 ;  /* 0xfffc00140e007986 */ /* 0x0011e8000c101b14 */
[----:B------:R-:W3:Y:S02]  /*12c0*/  LDG.E R22, desc[UR20][R12.64] ;  /* 0x000000140c167981 */ /* 0x000ee4000c1e1900 */
[----:B---3--:R-:W3:Y:S02]  /*12d0*/  F2F.F64.F32 R22, R22 ;  /* 0x0000001600167310 */ /* 0x008ee40000201800 */
[----:B---3--:R3:W-:Y:S04]  /*12e0*/  STG.E.64 desc[UR20][R14.64], R22 ;  /* 0x000000160e007986 */ /* 0x0087e8000c101b14 */
[----:B------:R-:W1:Y:S02]  /*12f0*/  LDG.E R25, desc[UR20][R12.64+0x200] ;  /* 0x000200140c197981 */ /* 0x000e64000c1e1900 */
[----:B-1----:R-:W1:Y:S02]  /*1300*/  F2F.F64.F32 R16, R25 ;  /* 0x0000001900107310 */ /* 0x002e640000201800 */
[----:B-1----:R3:W-:Y:S04]  /*1310*/  STG.E.64 desc[UR20][R14.64+0x400], R16 ;  /* 0x000400100e007986 */ /* 0x0027e8000c101b14 */
[----:B------:R-:W2:Y:S02]  /*1320*/  LDG.E R26, desc[UR20][R12.64+0x400] ;  /* 0x000400140c1a7981 */ /* 0x000ea4000c1e1900 */
[----:B--2---:R-:W1:Y:S02]  /*1330*/  F2F.F64.F32 R18, R26 ;  /* 0x0000001a00127310 */ /* 0x004e640000201800 */
[----:B-1----:R3:W-:Y:S04]  /*1340*/  STG.E.64 desc[UR20][R14.64+0x800], R18 ;  /* 0x000800120e007986 */ /* 0x0027e8000c101b14 */
[----:B------:R-:W0:Y:S01]  /*1350*/  LDG.E R24, desc[UR20][R12.64+0x600] ;  /* 0x000600140c187981 */ /* 0x000e22000c1e1900 */
[----:B------:R-:W-:Y:S01]  /*1360*/  UIADD3 UR13, UPT, UPT, UR13, 0x10, URZ ;  /* 0x000000100d0d7890 */ /* 0x000fe2000fffe0ff */
[----:B------:R-:W-:-:S02]  /*1370*/  IADD3 R10, P2, PT, R10, 0x2000, RZ ;  /* 0x000020000a0a7810 */ /* 0x000fc40007f5e0ff */
[----:B------:R-:W-:Y:S01]  /*1380*/  IADD3 R8, P1, PT, R8, 0x4000, RZ ;  /* 0x0000400008087810 */ /* 0x000fe20007f3e0ff */
[----:B------:R-:W-:Y:S01]  /*1390*/  UISETP.NE.AND UP0, UPT, UR13, URZ, UPT ;  /* 0x000000ff0d00728c */ /* 0x000fe2000bf05270 */
[----:B------:R-:W-:Y:S01]  /*13a0*/  IADD3 R6, PT, PT, R6, 0x800, RZ ;  /* 0x0000080006067810 */ /* 0x000fe20007ffe0ff */
[----:B------:R-:W-:Y:S01]  /*13b0*/  IMAD.X R11, RZ, RZ, R11, P2 ;  /* 0x000000ffff0b7224 */ /* 0x000fe200010e060b */
[----:B------:R-:W-:Y:S01]  /*13c0*/  IADD3.X R9, PT, PT, RZ, R9, RZ, P1, !PT ;  /* 0x00000009ff097210 */ /* 0x000fe20000ffe4ff */
[----:B0-----:R-:W0:Y:S02]  /*13d0*/  F2F.F64.F32 R20, R24 ;  /* 0x0000001800147310 */ /* 0x001e240000201800 */
[----:B0-----:R3:W-:Y:S03]  /*13e0*/  STG.E.64 desc[UR20][R14.64+0xc00], R20 ;  /* 0x000c00140e007986 */ /* 0x0017e6000c101b14 */
[----:B------:R-:W-:Y:S05]  /*13f0*/  BRA.U UP0, `(.L_x_258) ;  /* 0xfffffffd00087547 */ /* 0x000fea000b83ffff */
.L_x_257:
[----:B------:R-:W-:Y:S05]  /*1400*/  @!P0 EXIT ;  /* 0x000000000000894d */ /* 0x000fea0003800000 */
[----:B------:R-:W-:Y:S02]  /*1410*/  UISETP.GE.U32.AND UP0, UPT, UR15, 0x8, UPT ;  /* 0x000000080f00788c */ /* 0x000fe4000bf06070 */
[----:B------:R-:W-:-:S06]  /*1420*/  ULOP3.LUT UR8, UR19, 0x7, URZ, 0xc0, !UPT ;  /* 0x0000000713087892 */ /* 0x000fcc000f8ec0ff */
[----:B------:R-:W-:Y:S01]  /*1430*/  ISETP.NE.AND P0, PT, RZ, UR8, PT ;  /* 0x00000008ff007c0c */ /* 0x000fe2000bf05270 */
[----:B------:R-:W-:-:S12]  /*1440*/  BRA.U !UP0, `(.L_x_259) ;  /* 0x0000000108707547 */ /* 0x000fd8000b800000 */
[----:B------:R-:W-:-:S04]  /*1450*/  IMAD R11, R0, 0x80, R7 ;  /* 0x00000080000b7824 */ /* 0x000fc800078e0207 */
[----:B------:R-:W-:-:S05]  /*1460*/  IMAD.WIDE R8, R11, 0x4, R2 ;  /* 0x000000040b087825 */ /* 0x000fca00078e0202 */
[----:B------:R-:W2:Y:S01]  /*1470*/  LDG.E R12, desc[UR20][R8.64] ;  /* 0x00000014080c7981 */ /* 0x000ea2000c1e1900 */
[----:B------:R-:W-:Y:S01]  /*1480*/  IMAD.WIDE R10, R11, 0x8, R4 ;  /* 0x000000080b0a7825 */ /* 0x000fe200078e0204 */
[----:B--2---:R-:W0:Y:S04]  /*1490*/  F2F.F64.F32 R12, R12 ;  /* 0x0000000c000c7310 */ /* 0x004e280000201800 */
        /* <DEDUP_REMOVED lines=17> */
[----:B--2---:R-:W1:Y:S02]  /*15b0*/  F2F.F64.F32 R16, R21 ;  /* 0x0000001500107310 */ /* 0x004e640000201800 */
[----:B-1----:R0:W-:Y:S04]  /*15c0*/  STG.E.64 desc[UR20][R10.64+0x1800], R16 ;  /* 0x001800100a007986 */ /* 0x0021e8000c101b14 */
[----:B------:R-:W3:Y:S01]  /*15d0*/  LDG.E R22, desc[UR20][R8.64+0xe00] ;  /* 0x000e001408167981 */ /* 0x000ee2000c1e1900 */
[----:B------:R-:W-:Y:S01]  /*15e0*/  IADD3 R0, PT, PT, R0, 0x8, RZ ;  /* 0x0000000800007810 */ /* 0x000fe20007ffe0ff */
[----:B---3--:R-:W1:Y:S02]  /*15f0*/  F2F.F64.F32 R18, R22 ;  /* 0x0000001600127310 */ /* 0x008e640000201800 */
[----:B-1----:R0:W-:Y:S04]  /*1600*/  STG.E.64 desc[UR20][R10.64+0x1c00], R18 ;  /* 0x001c00120a007986 */ /* 0x0021e8000c101b14 */
.L_x_259:
[----:B------:R-:W-:Y:S05]  /*1610*/  @!P0 EXIT ;  /* 0x000000000000894d */ /* 0x000fea0003800000 */
[----:B------:R-:W-:Y:S02]  /*1620*/  UISETP.GE.U32.AND UP0, UPT, UR8, 0x4, UPT ;  /* 0x000000040800788c */ /* 0x000fe4000bf06070 */
[----:B------:R-:W-:-:S06]  /*1630*/  ULOP3.LUT UR9, UR19, 0x3, URZ, 0xc0, !UPT ;  /* 0x0000000313097892 */ /* 0x000fcc000f8ec0ff */
[----:B------:R-:W-:Y:S01]  /*1640*/  ISETP.NE.AND P0, PT, RZ, UR9, PT ;  /* 0x00000009ff007c0c */ /* 0x000fe2000bf05270 */
[----:B------:R-:W-:-:S12]  /*1650*/  BRA.U !UP0, `(.L_x_260) ;  /* 0x0000000108407547 */ /* 0x000fd8000b800000 */
[----:B0--3--:R-:W-:-:S04]  /*1660*/  IMAD R15, R0, 0x80, R7 ;  /* 0x00000080000f7824 */ /* 0x009fc800078e0207 */
[----:B------:R-:W-:-:S05]  /*1670*/  IMAD.WIDE R12, R15, 0x4, R2 ;  /* 0x000000040f0c7825 */ /* 0x000fca00078e0202 */
[----:B------:R-:W2:Y:S01]  /*1680*/  LDG.E R2, desc[UR20][R12.64] ;  /* 0x000000140c027981 */ /* 0x000ea2000c1e1900 */
[----:B------:R-:W-:Y:S01]  /*1690*/  IMAD.WIDE R14, R15, 0x8, R4 ;  /* 0x000000080f0e7825 */ /* 0x000fe200078e0204 */
[----:B--2---:R-:W0:Y:S04]  /*16a0*/  F2F.F64.F32 R2, R2 ;  /* 0x0000000200027310 */ /* 0x004e280000201800 */
[----:B0-----:R1:W-:Y:S04]  /*16b0*/  STG.E.64 desc[UR20][R14.64], R2 ;  /* 0x000000020e007986 */ /* 0x0013e8000c101b14 */
[----:B------:R-:W2:Y:S02]  /*16c0*/  LDG.E R4, desc[UR20][R12.64+0x200] ;  /* 0x000200140c047981 */ /* 0x000ea4000c1e1900 */
[----:B--2---:R-:W0:Y:S02]  /*16d0*/  F2F.F64.F32 R4, R4 ;  /* 0x0000000400047310 */ /* 0x004e240000201800 */
[----:B0-----:R1:W-:Y:S04]  /*16e0*/  STG.E.64 desc[UR20][R14.64+0x400], R4 ;  /* 0x000400040e007986 */ /* 0x0013e8000c101b14 */
[----:B------:R-:W2:Y:S02]  /*16f0*/  LDG.E R8, desc[UR20][R12.64+0x400] ;  /* 0x000400140c087981 */ /* 0x000ea4000c1e1900 */
[----:B--2---:R-:W0:Y:S02]  /*1700*/  F2F.F64.F32 R8, R8 ;  /* 0x0000000800087310 */ /* 0x004e240000201800 */
[----:B0-----:R1:W-:Y:S04]  /*1710*/  STG.E.64 desc[UR20][R14.64+0x800], R8 ;  /* 0x000800080e007986 */ /* 0x0013e8000c101b14 */
[----:B------:R-:W2:Y:S01]  /*1720*/  LDG.E R10, desc[UR20][R12.64+0x600] ;  /* 0x000600140c0a7981 */ /* 0x000ea2000c1e1900 */
[----:B------:R-:W-:Y:S01]  /*1730*/  IADD3 R0, PT, PT, R0, 0x4, RZ ;  /* 0x0000000400007810 */ /* 0x000fe20007ffe0ff */
[----:B--2---:R-:W0:Y:S02]  /*1740*/  F2F.F64.F32 R10, R10 ;  /* 0x0000000a000a7310 */ /* 0x004e240000201800 */
[----:B0-----:R1:W-:Y:S04]  /*1750*/  STG.E.64 desc[UR20][R14.64+0xc00], R10 ;  /* 0x000c000a0e007986 */ /* 0x0013e8000c101b14 */
.L_x_260:
[----:B------:R-:W-:Y:S05]  /*1760*/  @!P0 EXIT ;  /* 0x000000000000894d */ /* 0x000fea0003800000 */
[----:B------:R-:W-:Y:S01]  /*1770*/  ULEA UR8, UP0, UR16, UR4, 0x3 ;  /* 0x0000000410087291 */ /* 0x000fe2000f8018ff */
[----:B-1----:R-:W-:Y:S01]  /*1780*/  IMAD R9, R0, 0x80, R7 ;  /* 0x0000008000097824 */ /* 0x002fe200078e0207 */
[----:B------:R-:W-:Y:S02]  /*1790*/  ULEA UR6, UP1, UR16, UR6, 0x2 ;  /* 0x0000000610067291 */ /* 0x000fe4000f8210ff */
[----:B------:R-:W-:Y:S02]  /*17a0*/  ULEA.HI.X UR5, UR16, UR5, UR12, 0x3, UP0 ;  /* 0x0000000510057291 */ /* 0x000fe400080f1c0c */
[----:B------:R-:W-:Y:S02]  /*17b0*/  ULEA.HI.X UR7, UR16, UR7, UR12, 0x2, UP1 ;  /* 0x0000000710077291 */ /* 0x000fe400088f140c */
[----:B------:R-:W-:-:S12]  /*17c0*/  UIADD3 UR4, UPT, UPT, -UR9, URZ, URZ ;  /* 0x000000ff09047290 */ /* 0x000fd8000fffe1ff */
.L_x_261:
[----:B------:R-:W-:Y:S01]  /*17d0*/  MOV R4, UR6 ;  /* 0x0000000600047c02 */ /* 0x000fe20008000f00 */
[----:B------:R-:W-:-:S04]  /*17e0*/  IMAD.U32 R5, RZ, RZ, UR7 ;  /* 0x00000007ff057e24 */ /* 0x000fc8000f8e00ff */
[----:B------:R-:W-:-:S06]  /*17f0*/  IMAD.WIDE R4, R9, 0x4, R4 ;  /* 0x0000000409047825 */ /* 0x000fcc00078e0204 */
[----:B------:R-:W2:Y:S01]  /*1800*/  LDG.E R4, desc[UR20][R4.64] ;  /* 0x0000001404047981 */ /* 0x000ea2000c1e1900 */
[----:B------:R-:W-:Y:S01]  /*1810*/  UIADD3 UR4, UPT, UPT, UR4, 0x1, URZ ;  /* 0x0000000104047890 */ /* 0x000fe2000fffe0ff */
[----:B-1----:R-:W-:Y:S01]  /*1820*/  MOV R2, UR8 ;  /* 0x0000000800027c02 */ /* 0x002fe20008000f00 */
[----:B------:R-:W-:-:S04]  /*1830*/  IMAD.U32 R3, RZ, RZ, UR5 ;  /* 0x00000005ff037e24 */ /* 0x000fc8000f8e00ff */
[----:B------:R-:W-:Y:S01]  /*1840*/  ISETP.NE.AND P0, PT, RZ, UR4, PT ;  /* 0x00000004ff007c0c */ /* 0x000fe2000bf05270 */
[----:B------:R-:W-:Y:S01]  /*1850*/  IMAD.WIDE R2, R9, 0x8, R2 ;  /* 0x0000000809027825 */ /* 0x000fe200078e0202 */
[----:B--2---:R-:W1:Y:S04]  /*1860*/  F2F.F64.F32 R6, R4 ;  /* 0x0000000400067310 */ /* 0x004e680000201800 */
[----:B-1----:R1:W-:Y:S07]  /*1870*/  STG.E.64 desc[UR20][R2.64], R6 ;  /* 0x0000000602007986 */ /* 0x0023ee000c101b14 */
[----:B------:R-:W-:Y:S05]  /*1880*/  @!P0 EXIT ;  /* 0x000000000000894d */ /* 0x000fea0003800000 */
[----:B------:R-:W-:Y:S01]  /*1890*/  IADD3 R9, PT, PT, R9, 0x80, RZ ;  /* 0x0000008009097810 */ /* 0x000fe20007ffe0ff */
[----:B------:R-:W-:Y:S06]  /*18a0*/  BRA `(.L_x_261) ;  /* 0xfffffffc00c87947 */ /* 0x000fec000383ffff */
.L_x_262:
        /* <DEDUP_REMOVED lines=13> */
.L_x_294:


//--------------------- .text._ZN3cub18CUB_300001_SM_10006detail9transform16transform_kernelINS2_10policy_hubILb1EN4cuda3std3__45tupleIJN6thrust24THRUST_300001_SM_1000_NS7pointerIfNSA_8cuda_cub3tagENSA_11use_defaultESE_EEEEEE10policy1000EiNS7_10__identityENSA_10device_ptrIdEEJPfEEEvT0_iT1_T2_DpNS2_10kernel_argIT3_EE --------------------------
	.section	.text._ZN3cub18CUB_300001_SM_10006detail9transform16transform_kernelINS2_10policy_hubILb1EN4cuda3std3__45tupleIJN6thrust24THRUST_300001_SM_1000_NS7pointerIfNSA_8cuda_cub3tagENSA_11use_defaultESE_EEEEEE10policy1000EiNS7_10__identityENSA_10device_ptrIdEEJPfEEEvT0_iT1_T2_DpNS2_10kernel_argIT3_EE,"ax",@progbits
	.align	128
        .global         _ZN3cub18CUB_300001_SM_10006detail9transform16transform_kernelINS2_10policy_hubILb1EN4cuda3std3__45tupleIJN6thrust24THRUST_300001_SM_1000_NS7pointerIfNSA_8cuda_cub3tagENSA_11use_defaultESE_EEEEEE10policy1000EiNS7_10__identityENSA_10device_ptrIdEEJPfEEEvT0_iT1_T2_DpNS2_10kernel_argIT3_EE
        .type           _ZN3cub18CUB_300001_SM_10006detail9transform16transform_kernelINS2_10policy_hubILb1EN4cuda3std3__45tupleIJN6thrust24THRUST_300001_SM_1000_NS7pointerIfNSA_8cuda_cub3tagENSA_11use_defaultESE_EEEEEE10policy1000EiNS7_10__identityENSA_10device_ptrIdEEJPfEEEvT0_iT1_T2_DpNS2_10kernel_argIT3_EE,@function
        .size           _ZN3cub18CUB_300001_SM_10006detail9transform16transform_kernelINS2_10policy_hubILb1EN4cuda3std3__45tupleIJN6thrust24THRUST_300001_SM_1000_NS7pointerIfNSA_8cuda_cub3tagENSA_11use_defaultESE_EEEEEE10policy1000EiNS7_10__identityENSA_10device_ptrIdEEJPfEEEvT0_iT1_T2_DpNS2_10kernel_argIT3_EE,(.L_x_295 - _ZN3cub18CUB_300001_SM_10006detail9transform16transform_kernelINS2_10policy_hubILb1EN4cuda3std3__45tupleIJN6thrust24THRUST_300001_SM_1000_NS7pointerIfNSA_8cuda_cub3tagENSA_11use_defaultESE_EEEEEE10policy1000EiNS7_10__identityENSA_10device_ptrIdEEJPfEEEvT0_iT1_T2_DpNS2_10kernel_argIT3_EE)
        .other          _ZN3cub18CUB_300001_SM_10006detail9transform16transform_kernelINS2_10policy_hubILb1EN4cuda3std3__45tupleIJN6thrust24THRUST_300001_SM_1000_NS7pointerIfNSA_8cuda_cub3tagENSA_11use_defaultESE_EEEEEE10policy1000EiNS7_10__identityENSA_10device_ptrIdEEJPfEEEvT0_iT1_T2_DpNS2_10kernel_argIT3_EE,@"STO_CUDA_ENTRY STV_DEFAULT"
_ZN3cub18CUB_300001_SM_10006detail9transform16transform_kernelINS2_10policy_hubILb1EN4cuda3std3__45tupleIJN6thrust24THRUST_300001_SM_1000_NS7pointerIfNSA_8cuda_cub3tagENSA_11use_defaultESE_EEEEEE10policy1000EiNS7_10__identityENSA_10device_ptrIdEEJPfEEEvT0_iT1_T2_DpNS2_10kernel_argIT3_EE:
.text._ZN3cub18CUB_300001_SM_10006detail9transform16transform_kernelINS2_10policy_hubILb1EN4cuda3std3__45tupleIJN6thrust24THRUST_300001_SM_1000_NS7pointerIfNSA_8cuda_cub3tagENSA_11use_defaultESE_EEEEEE10policy1000EiNS7_10__identityENSA_10device_ptrIdEEJPfEEEvT0_iT1_T2_DpNS2_10kernel_argIT3_EE:
[----:B------:R-:W-:Y:S08]  /*0000*/  LDC R1, c[0x0][0x37c] ;  /* 0x0000df00ff017b82 */ /* 0x000ff00000000800 */
[----:B------:R-:W0:Y:S01]  /*0010*/  LDC.64 R10, c[0x0][0x380] ;  /* 0x0000e000ff0a7b82 */ /* 0x000e220000000a00 */
[----:B------:R-:W1:Y:S01]  /*0020*/  S2R R0, SR_TID.X ;  /* 0x0000000000007919 */ /* 0x000e620000002100 */
[----:B------:R-:W2:Y:S01]  /*0030*/  LDCU.64 UR6, c[0x0][0x358] ;  /* 0x00006b00ff0677ac */ /* 0x000ea20008000a00 */
[----:B------:R-:W-:Y:S05]  /*0040*/  BSSY.RECONVERGENT B0, `(.L_x_263) ;  /* 0x0000016000007945 */ /* 0x000fea0003800200 */
[----:B------:R-:W3:Y:S08]  /*0050*/  S2UR UR4, SR_CTAID.X ;  /* 0x00000000000479c3 */ /* 0x000ef00000002500 */
[----:B------:R-:W4:Y:S01]  /*0060*/  LDC.64 R6, c[0x0][0x398] ;  /* 0x0000e600ff067b82 */ /* 0x000f220000000a00 */
[----:B0-----:R-:W-:-:S07]  /*0070*/  IMAD.SHL.U32 R4, R11, 0x80, RZ ;  /* 0x000000800b047824 */ /* 0x001fce00078e00ff */
[----:B------:R-:W0:Y:S01]  /*0080*/  LDC.64 R8, c[0x0][0x390] ;  /* 0x0000e400ff087b82 */ /* 0x000e220000000a00 */
[----:B---3--:R-:W-:Y:S01]  /*0090*/  IMAD R3, R4, UR4, RZ ;  /* 0x0000000404037c24 */ /* 0x008fe2000f8e02ff */
[----:B-1----:R-:W-:-:S03]  /*00a0*/  SHF.L.U32 R13, R0, 0x7, RZ ;  /* 0x00000007000d7819 */ /* 0x002fc600000006ff */
[----:B------:R-:W-:-:S05]  /*00b0*/  IMAD.IADD R5, R10, 0x1, -R3 ;  /* 0x000000010a057824 */ /* 0x000fca00078e0a03 */
[CC--:B------:R-:W-:Y:S02]  /*00c0*/  VIMNMX R2, PT, PT, R4.reuse, R5.reuse, PT ;  /* 0x0000000504027248 */ /* 0x0c0fe40003fe0100 */
[----:B------:R-:W-:-:S03]  /*00d0*/  ISETP.GT.AND P1, PT, R4, R5, PT ;  /* 0x000000050400720c */ /* 0x000fc60003f24270 */
[----:B------:R-:W-:-:S05]  /*00e0*/  IMAD.SHL.U32 R10, R2, 0x4, RZ ;  /* 0x00000004020a7824 */ /* 0x000fca00078e00ff */
[----:B------:R-:W-:-:S13]  /*00f0*/  ISETP.GE.AND P0, PT, R13, R10, PT ;  /* 0x0000000a0d00720c */ /* 0x000fda0003f06270 */
[----:B--2-4-:R-:W-:Y:S05]  /*0100*/  @P0 BRA `(.L_x_264) ;  /* 0x0000000000240947 */ /* 0x014fea0003800000 */
[----:B------:R-:W1:Y:S02]  /*0110*/  LDC.64 R4, c[0x0][0x398] ;  /* 0x0000e600ff047b82 */ /* 0x000e640000000a00 */
[----:B-1----:R-:W-:-:S04]  /*0120*/  IMAD.WIDE.U32 R4, R0, 0x80, R4 ;  /* 0x0000008000047825 */ /* 0x002fc800078e0004 */
[----:B------:R-:W-:-:S07]  /*0130*/  IMAD.WIDE R4, R3, 0x4, R4 ;  /* 0x0000000403047825 */ /* 0x000fce00078e0204 */
.L_x_265:
[----:B------:R-:W-:Y:S01]  /*0140*/  VIADD R13, R13, 0x4000 ;  /* 0x000040000d0d7836 */ /* 0x000fe20000000000 */
[----:B------:R1:W-:Y:S04]  /*0150*/  CCTL.E.PF2 [R4] ;  /* 0x000000000400798f */ /* 0x0003e80000800100 */
[----:B------:R-:W-:Y:S02]  /*0160*/  ISETP.GE.AND P0, PT, R13, R10, PT ;  /* 0x0000000a0d00720c */ /* 0x000fe40003f06270 */
[----:B-1----:R-:W-:-:S04]  /*0170*/  IADD3 R4, P2, PT, R4, 0x4000, RZ ;  /* 0x0000400004047810 */ /* 0x002fc80007f5e0ff */
[----:B------:R-:W-:-:S07]  /*0180*/  IADD3.X R5, PT, PT, RZ, R5, RZ, P2, !PT ;  /* 0x00000005ff057210 */ /* 0x000fce00017fe4ff */
[----:B------:R-:W-:Y:S05]  /*0190*/  @!P0 BRA `(.L_x_265) ;  /* 0xfffffffc00e88947 */ /* 0x000fea000383ffff */
.L_x_264:
[----:B------:R-:W-:Y:S05]  /*01a0*/  BSYNC.RECONVERGENT B0 ;  /* 0x0000000000007941 */ /* 0x000fea0003800200 */
.L_x_263:
[----:B------:R-:W-:-:S04]  /*01b0*/  IMAD.WIDE R6, R3, 0x4, R6 ;  /* 0x0000000403067825 */ /* 0x000fc800078e0206 */
[----:B0-----:R-:W-:Y:S01]  /*01c0*/  IMAD.WIDE R8, R3, 0x8, R8 ;  /* 0x0000000803087825 */ /* 0x001fe200078e0208 */
[----:B------:R-:W-:Y:S06]  /*01d0*/  @P1 BRA `(.L_x_266) ;  /* 0x00000008005c1947 */ /* 0x000fec0003800000 */
[----:B------:R-:W-:-:S13]  /*01e0*/  ISETP.GE.AND P0, PT, R11, 0x1, PT ;  /* 0x000000010b00780c */ /* 0x000fda0003f06270 */
[----:B------:R-:W-:Y:S05]  /*01f0*/  @!P0 EXIT ;  /* 0x000000000000894d */ /* 0x000fea0003800000 */
[C---:B------:R-:W-:Y:S01]  /*0200*/  ISETP.GE.U32.AND P1, PT, R11.reuse, 0x10, PT ;  /* 0x000000100b00780c */ /* 0x040fe20003f26070 */
[----:B------:R-:W-:Y:S01]  /*0210*/  IMAD.MOV.U32 R5, RZ, RZ, RZ ;  /* 0x000000ffff057224 */ /* 0x000fe200078e00ff */
[----:B------:R-:W-:-:S04]  /*0220*/  LOP3.LUT R2, R11, 0xf, RZ, 0xc0, !PT ;  /* 0x0000000f0b027812 */ /* 0x000fc800078ec0ff */
[----:B------:R-:W-:-:S07]  /*0230*/  ISETP.NE.AND P0, PT, R2, RZ, PT ;  /* 0x000000ff0200720c */ /* 0x000fce0003f05270 */
[----:B------:R-:W-:Y:S06]  /*0240*/  @!P1 BRA `(.L_x_267) ;  /* 0x0000000400209947 */ /* 0x000fec0003800000 */
[----:B------:R-:W-:-:S04]  /*0250*/  IMAD.WIDE.U32 R4, R0, 0x8, R8 ;  /* 0x0000000800047825 */ /* 0x000fc800078e0008 */
[----:B------:R-:W-:Y:S01]  /*0260*/  IMAD.WIDE.U32 R12, R0, 0x4, R6 ;  /* 0x00000004000c7825 */ /* 0x000fe200078e0006 */
[----:B------:R-:W-:-:S03]  /*0270*/  IADD3 R10, P3, PT, R4, 0x1000, RZ ;  /* 0x00001000040a7810 */ /* 0x000fc60007f7e0ff */
[----:B------:R-:W-:Y:S01]  /*0280*/  VIADD R4, R0, 0x480 ;  /* 0x0000048000047836 */ /* 0x000fe20000000000 */
[----:B------:R-:W-:Y:S01]  /*0290*/  IADD3 R14, P1, PT, R12, 0x800, RZ ;  /* 0x000008000c0e7810 */ /* 0x000fe20007f3e0ff */
[----:B------:R-:W-:Y:S01]  /*02a0*/  IMAD.X R25, RZ, RZ, R5, P3 ;  /* 0x000000ffff197224 */ /* 0x000fe200018e0605 */
[----:B------:R-:W-:Y:S02]  /*02b0*/  IADD3 R12, P2, PT, R6, 0x600, RZ ;  /* 0x00000600060c7810 */ /* 0x000fe40007f5e0ff */
[----:B------:R-:W-:Y:S02]  /*02c0*/  LOP3.LUT R5, R11, 0x7ffffff0, RZ, 0xc0, !PT ;  /* 0x7ffffff00b057812 */ /* 0x000fe400078ec0ff */
[----:B------:R-:W-:Y:S02]  /*02d0*/  IADD3 R16, P3, PT, R8, 0xc00, RZ ;  /* 0x00000c0008107810 */ /* 0x000fe40007f7e0ff */
[----:B------:R-:W-:Y:S01]  /*02e0*/  IADD3.X R15, PT, PT, RZ, R13, RZ, P1, !PT ;  /* 0x0000000dff0f7210 */ /* 0x000fe20000ffe4ff */
[----:B------:R-:W-:Y:S01]  /*02f0*/  IMAD.X R13, RZ, RZ, R7, P2 ;  /* 0x000000ffff0d7224 */ /* 0x000fe200010e0607 */
[----:B------:R-:W-:Y:S01]  /*0300*/  IADD3.X R17, PT, PT, RZ, R9, RZ, P3, !PT ;  /* 0x00000009ff117210 */ /* 0x000fe20001ffe4ff */
[----:B------:R-:W-:-:S08]  /*0310*/  IMAD.MOV R28, RZ, RZ, -R5 ;  /* 0x000000ffff1c7224 */ /* 0x000fd000078e0a05 */
.L_x_268:
[----:B-1----:R-:W2:Y:S01]  /*0320*/  LDG.E R18, desc[UR6][R14.64+-0x800] ;  /* 0xfff800060e127981 */ /* 0x002ea2000c1e1900 */
[----:B------:R-:W-:Y:S01]  /*0330*/  IMAD.MOV.U32 R11, RZ, RZ, R25 ;  /* 0x000000ffff0b7224 */ /* 0x000fe200078e0019 */
[----:B--2---:R-:W0:Y:S04]  /*0340*/  F2F.F64.F32 R18, R18 ;  /* 0x0000001200127310 */ /* 0x004e280000201800 */
[----:B0-----:R0:W-:Y:S04]  /*0350*/  STG.E.64 desc[UR6][R10.64+-0x1000], R18 ;  /* 0xfff000120a007986 */ /* 0x0011e8000c101b06 */
[----:B------:R-:W2:Y:S02]  /*0360*/  LDG.E R20, desc[UR6][R14.64+-0x600] ;  /* 0xfffa00060e147981 */ /* 0x000ea4000c1e1900 */
[----:B--2---:R-:W1:Y:S02]  /*0370*/  F2F.F64.F32 R20, R20 ;  /* 0x0000001400147310 */ /* 0x004e640000201800 */
[----:B-1----:R-:W-:Y:S04]  /*0380*/  STG.E.64 desc[UR6][R10.64+-0xc00], R20 ;  /* 0xfff400140a007986 */ /* 0x002fe8000c101b06 */
[----:B------:R-:W2:Y:S02]  /*0390*/  LDG.E R22, desc[UR6][R14.64+-0x400] ;  /* 0xfffc00060e167981 */ /* 0x000ea4000c1e1900 */
[----:B--2---:R-:W1:Y:S02]  /*03a0*/  F2F.F64.F32 R22, R22 ;  /* 0x0000001600167310 */ /* 0x004e640000201800 */
[----:B-1----:R1:W-:Y:S04]  /*03b0*/  STG.E.64 desc[UR6][R10.64+-0x800], R22 ;  /* 0xfff800160a007986 */ /* 0x0023e8000c101b06 */
[----:B------:R-:W2:Y:S02]  /*03c0*/  LDG.E R24, desc[UR6][R14.64+-0x200] ;  /* 0xfffe00060e187981 */ /* 0x000ea4000c1e1900 */
[----:B--2---:R-:W2:Y:S02]  /*03d0*/  F2F.F64.F32 R24, R24 ;  /* 0x0000001800187310 */ /* 0x004ea40000201800 */
[----:B--2---:R2:W-:Y:S04]  /*03e0*/  STG.E.64 desc[UR6][R10.64+-0x400], R24 ;  /* 0xfffc00180a007986 */ /* 0x0045e8000c101b06 */
[----:B------:R-:W0:Y:S02]  /*03f0*/  LDG.E R29, desc[UR6][R14.64] ;  /* 0x000000060e1d7981 */ /* 0x000e24000c1e1900 */
[----:B0-----:R-:W0:Y:S02]  /*0400*/  F2F.F64.F32 R18, R29 ;  /* 0x0000001d00127310 */ /* 0x001e240000201800 */
[----:B0-----:R-:W-:Y:S04]  /*0410*/  STG.E.64 desc[UR6][R10.64], R18 ;  /* 0x000000120a007986 */ /* 0x001fe8000c101b06 */
[----:B------:R-:W3:Y:S02]  /*0420*/  LDG.E R26, desc[UR6][R14.64+0x200] ;  /* 0x000200060e1a7981 */ /* 0x000ee4000c1e1900 */
[----:B---3--:R-:W0:Y:S02]  /*0430*/  F2F.F64.F32 R26, R26 ;  /* 0x0000001a001a7310 */ /* 0x008e240000201800 */
[----:B0-----:R-:W-:Y:S04]  /*0440*/  STG.E.64 desc[UR6][R10.64+0x400], R26 ;  /* 0x0004001a0a007986 */ /* 0x001fe8000c101b06 */
[----:B------:R-:W1:Y:S02]  /*0450*/  LDG.E R29, desc[UR6][R14.64+0x400] ;  /* 0x000400060e1d7981 */ /* 0x000e64000c1e1900 */
[----:B-1----:R-:W0:Y:S02]  /*0460*/  F2F.F64.F32 R22, R29 ;  /* 0x0000001d00167310 */ /* 0x002e240000201800 */
[----:B0-----:R-:W-:Y:S04]  /*0470*/  STG.E.64 desc[UR6][R10.64+0x800], R22 ;  /* 0x000800160a007986 */ /* 0x001fe8000c101b06 */
[----:B------:R-:W3:Y:S02]  /*0480*/  LDG.E R20, desc[UR6][R14.64+0x600] ;  /* 0x000600060e147981 */ /* 0x000ee4000c1e1900 */
[----:B---3--:R-:W0:Y:S02]  /*0490*/  F2F.F64.F32 R20, R20 ;  /* 0x0000001400147310 */ /* 0x008e240000201800 */
[----:B0-----:R0:W-:Y:S04]  /*04a0*/  STG.E.64 desc[UR6][R10.64+0xc00], R20 ;  /* 0x000c00140a007986 */ /* 0x0011e8000c101b06 */
[----:B--2---:R-:W2:Y:S01]  /*04b0*/  LDG.E R24, desc[UR6][R14.64+0x800] ;  /* 0x000800060e187981 */ /* 0x004ea2000c1e1900 */
[C---:B0-----:R-:W-:Y:S01]  /*04c0*/  IMAD.WIDE R20, R4.reuse, 0x4, R12 ;  /* 0x0000000404147825 */ /* 0x041fe200078e020c */
[----:B--2---:R-:W0:Y:S02]  /*04d0*/  F2F.F64.F32 R18, R24 ;  /* 0x0000001800127310 */ /* 0x004e240000201800 */
[----:B0-----:R0:W-:Y:S04]  /*04e0*/  STG.E.64 desc[UR6][R10.64+0x1000], R18 ;  /* 0x001000120a007986 */ /* 0x0011e8000c101b06 */
[----:B------:R-:W2:Y:S01]  /*04f0*/  LDG.E R25, desc[UR6][R20.64+-0x600] ;  /* 0xfffa000614197981 */ /* 0x000ea2000c1e1900 */
[----:B0-----:R-:W-:Y:S01]  /*0500*/  IMAD.WIDE R18, R4, 0x8, R16 ;  /* 0x0000000804127825 */ /* 0x001fe200078e0210 */
[----:B--2---:R-:W0:Y:S04]  /*0510*/  F2F.F64.F32 R24, R25 ;  /* 0x0000001900187310 */ /* 0x004e280000201800 */
[----:B0-----:R-:W-:Y:S04]  /*0520*/  STG.E.64 desc[UR6][R18.64+-0xc00], R24 ;  /* 0xfff4001812007986 */ /* 0x001fe8000c101b06 */
[----:B------:R-:W2:Y:S02]  /*0530*/  LDG.E R26, desc[UR6][R20.64+-0x400] ;  /* 0xfffc0006141a7981 */ /* 0x000ea4000c1e1900 */
[----:B--2---:R-:W0:Y:S02]  /*0540*/  F2F.F64.F32 R26, R26 ;  /* 0x0000001a001a7310 */ /* 0x004e240000201800 */
[----:B0-----:R-:W-:Y:S04]  /*0550*/  STG.E.64 desc[UR6][R18.64+-0x800], R26 ;  /* 0xfff8001a12007986 */ /* 0x001fe8000c101b06 */
[----:B------:R-:W2:Y:S02]  /*0560*/  LDG.E R29, desc[UR6][R20.64+-0x200] ;  /* 0xfffe0006141d7981 */ /* 0x000ea4000c1e1900 */
[----:B--2---:R-:W0:Y:S02]  /*0570*/  F2F.F64.F32 R22, R29 ;  /* 0x0000001d00167310 */ /* 0x004e240000201800 */
[----:B0-----:R0:W-:Y:S04]  /*0580*/  STG.E.64 desc[UR6][R18.64+-0x400], R22 ;  /* 0xfffc001612007986 */ /* 0x0011e8000c101b06 */
[----:B------:R-:W0:Y:S02]  /*0590*/  LDG.E R29, desc[UR6][R20.64] ;  /* 0x00000006141d7981 */ /* 0x000e24000c1e1900 */
[----:B0-----:R-:W0:Y:S02]  /*05a0*/  F2F.F64.F32 R22, R29 ;  /* 0x0000001d00167310 */ /* 0x001e240000201800 */
[----:B0-----:R-:W-:Y:S04]  /*05b0*/  STG.E.64 desc[UR6][R18.64], R22 ;  /* 0x0000001612007986 */ /* 0x001fe8000c101b06 */
[----:B------:R-:W2:Y:S02]  /*05c0*/  LDG.E R24, desc[UR6][R20.64+0x200] ;  /* 0x0002000614187981 */ /* 0x000ea4000c1e1900 */
[----:B--2---:R-:W0:Y:S02]  /*05d0*/  F2F.F64.F32 R24, R24 ;  /* 0x0000001800187310 */ /* 0x004e240000201800 */
[----:B0-----:R0:W-:Y:S04]  /*05e0*/  STG.E.64 desc[UR6][R18.64+0x400], R24 ;  /* 0x0004001812007986 */ /* 0x0011e8000c101b06 */
[----:B------:R-:W2:Y:S02]  /*05f0*/  LDG.E R26, desc[UR6][R20.64+0x400] ;  /* 0x00040006141a7981 */ /* 0x000ea4000c1e1900 */
[----:B--2---:R-:W1:Y:S02]  /*0600*/  F2F.F64.F32 R26, R26 ;  /* 0x0000001a001a7310 */ /* 0x004e640000201800 */
[----:B-1----:R1:W-:Y:S04]  /*0610*/  STG.E.64 desc[UR6][R18.64+0x800], R26 ;  /* 0x0008001a12007986 */ /* 0x0023e8000c101b06 */
[----:B------:R-:W2:Y:S01]  /*0620*/  LDG.E R29, desc[UR6][R20.64+0x600] ;  /* 0x00060006141d7981 */ /* 0x000ea2000c1e1900 */
[----:B------:R-:W-:-:S02]  /*0630*/  IADD3 R28, PT, PT, R28, 0x10, RZ ;  /* 0x000000101c1c7810 */ /* 0x000fc40007ffe0ff */
[----:B------:R-:W-:Y:S02]  /*0640*/  IADD3 R10, P2, PT, R10, 0x4000, RZ ;  /* 0x000040000a0a7810 */ /* 0x000fe40007f5e0ff */
[----:B------:R-:W-:Y:S02]  /*0650*/  ISETP.NE.AND P1, PT, R28, RZ, PT ;  /* 0x000000ff1c00720c */ /* 0x000fe40003f25270 */
[----:B------:R-:W-:Y:S01]  /*0660*/  IADD3 R14, P3, PT, R14, 0x2000, RZ ;  /* 0x000020000e0e7810 */ /* 0x000fe20007f7e0ff */
[----:B0-----:R-:W-:Y:S01]  /*0670*/  IMAD.X R25, RZ, RZ, R11, P2 ;  /* 0x000000ffff197224 */ /* 0x001fe200010e060b */
[----:B------:R-:W-:-:S03]  /*0680*/  IADD3 R4, PT, PT, R4, 0x800, RZ ;  /* 0x0000080004047810 */ /* 0x000fc60007ffe0ff */
[----:B------:R-:W-:Y:S01]  /*0690*/  IMAD.X R15, RZ, RZ, R15, P3 ;  /* 0x000000ffff0f7224 */ /* 0x000fe200018e060f */
[----:B--2---:R-:W0:Y:S02]  /*06a0*/  F2F.F64.F32 R22, R29 ;  /* 0x0000001d00167310 */ /* 0x004e240000201800 */
[----:B0-----:R1:W-:Y:S03]  /*06b0*/  STG.E.64 desc[UR6][R18.64+0xc00], R22 ;  /* 0x000c001612007986 */ /* 0x0013e6000c101b06 */
[----:B------:R-:W-:Y:S05]  /*06c0*/  @P1 BRA `(.L_x_268) ;  /* 0xfffffffc00141947 */ /* 0x000fea000383ffff */
.L_x_267:
[----:B------:R-:W-:Y:S05]  /*06d0*/  @!P0 EXIT ;  /* 0x000000000000894d */ /* 0x000fea0003800000 */
[----:B------:R-:W0:Y:S01]  /*06e0*/  LDCU UR4, c[0x0][0x384] ;  /* 0x00007080ff0477ac */ /* 0x000e220008000800 */
[----:B------:R-:W-:Y:S01]  /*06f0*/  ISETP.GE.U32.AND P0, PT, R2, 0x8, PT ;  /* 0x000000080200780c */ /* 0x000fe20003f06070 */
[----:B0-----:R-:W-:-:S06]  /*0700*/  ULOP3.LUT UR5, UR4, 0x7, URZ, 0xc0, !UPT ;  /* 0x0000000704057892 */ /* 0x001fcc000f8ec0ff */
[----:B------:R-:W-:-:S06]  /*0710*/  ISETP.NE.AND P1, PT, RZ, UR5, PT ;  /* 0x00000005ff007c0c */ /* 0x000fcc000bf25270 */
[----:B------:R-:W-:Y:S07]  /*0720*/  @!P0 BRA `(.L_x_269) ;  /* 0x0000000000708947 */ /* 0x000fee0003800000 */
[----:B------:R-:W-:-:S04]  /*0730*/  IMAD R11, R5, 0x80, R0 ;  /* 0x00000080050b7824 */ /* 0x000fc800078e0200 */
[----:B------:R-:W-:-:S05]  /*0740*/  IMAD.WIDE R12, R11, 0x4, R6 ;  /* 0x000000040b0c7825 */ /* 0x000fca00078e0206 */
[----:B------:R-:W2:Y:S01]  /*0750*/  LDG.E R14, desc[UR6][R12.64] ;  /* 0x000000060c0e7981 */ /* 0x000ea2000c1e1900 */
[----:B------:R-:W-:Y:S01]  /*0760*/  IMAD.WIDE R10, R11, 0x8, R8 ;  /* 0x000000080b0a7825 */ /* 0x000fe200078e0208 */
[----:B--2---:R-:W0:Y:S04]  /*0770*/  F2F.F64.F32 R14, R14 ;  /* 0x0000000e000e7310 */ /* 0x004e280000201800 */
[----:B0-----:R0:W-:Y:S04]  /*0780*/  STG.E.64 desc[UR6][R10.64], R14 ;  /* 0x0000000e0a007986 */ /* 0x0011e8000c101b06 */
[----:B------:R-:W2:Y:S02]  /*0790*/  LDG.E R16, desc[UR6][R12.64+0x200] ;  /* 0x000200060c107981 */ /* 0x000ea4000c1e1900 */
[----:B--2---:R-:W2:Y:S02]  /*07a0*/  F2F.F64.F32 R16, R16 ;  /* 0x0000001000107310 */ /* 0x004ea40000201800 */
[----:B--2---:R2:W-:Y:S04]  /*07b0*/  STG.E.64 desc[UR6][R10.64+0x400], R16 ;  /* 0x000400100a007986 */ /* 0x0045e8000c101b06 */
[----:B-1----:R-:W3:Y:S02]  /*07c0*/  LDG.E R18, desc[UR6][R12.64+0x400] ;  /* 0x000400060c127981 */ /* 0x002ee4000c1e1900 */
[----:B---3--:R-:W1:Y:S02]  /*07d0*/  F2F.F64.F32 R18, R18 ;  /* 0x0000001200127310 */ /* 0x008e640000201800 */
[----:B-1----:R1:W-:Y:S04]  /*07e0*/  STG.E.64 desc[UR6][R10.64+0x800], R18 ;  /* 0x000800120a007986 */ /* 0x0023e8000c101b06 */
[----:B------:R-:W3:Y:S02]  /*07f0*/  LDG.E R20, desc[UR6][R12.64+0x600] ;  /* 0x000600060c147981 */ /* 0x000ee4000c1e1900 */
[----:B---3--:R-:W3:Y:S02]  /*0800*/  F2F.F64.F32 R20, R20 ;  /* 0x0000001400147310 */ /* 0x008ee40000201800 */
[----:B---3--:R3:W-:Y:S04]  /*0810*/  STG.E.64 desc[UR6][R10.64+0xc00], R20 ;  /* 0x000c00140a007986 */ /* 0x0087e8000c101b06 */
[----:B------:R-:W0:Y:S02]  /*0820*/  LDG.E R2, desc[UR6][R12.64+0x800] ;  /* 0x000800060c027981 */ /* 0x000e24000c1e1900 */
[----:B0-----:R-:W0:Y:S02]  /*0830*/  F2F.F64.F32 R14, R2 ;  /* 0x00000002000e7310 */ /* 0x001e240000201800 */
[----:B0-----:R0:W-:Y:S04]  /*0840*/  STG.E.64 desc[UR6][R10.64+0x1000], R14 ;  /* 0x0010000e0a007986 */ /* 0x0011e8000c101b06 */
[----:B------:R-:W2:Y:S02]  /*0850*/  LDG.E R4, desc[UR6][R12.64+0xa00] ;  /* 0x000a00060c047981 */ /* 0x000ea4000c1e1900 */
[----:B--2---:R-:W2:Y:S02]  /*0860*/  F2F.F64.F32 R16, R4 ;  /* 0x0000000400107310 */ /* 0x004ea40000201800 */
[----:B--2---:R0:W-:Y:S04]  /*0870*/  STG.E.64 desc[UR6][R10.64+0x1400], R16 ;  /* 0x001400100a007986 */ /* 0x0041e8000c101b06 */
[----:B------:R-:W1:Y:S02]  /*0880*/  LDG.E R22, desc[UR6][R12.64+0xc00] ;  /* 0x000c00060c167981 */ /* 0x000e64000c1e1900 */
[----:B-1----:R-:W1:Y:S02]  /*0890*/  F2F.F64.F32 R18, R22 ;  /* 0x0000001600127310 */ /* 0x002e640000201800 */
[----:B-1----:R0:W-:Y:S04]  /*08a0*/  STG.E.64 desc[UR6][R10.64+0x1800], R18 ;  /* 0x001800120a007986 */ /* 0x0021e8000c101b06 */
[----:B------:R-:W3:Y:S01]  /*08b0*/  LDG.E R23, desc[UR6][R12.64+0xe00] ;  /* 0x000e00060c177981 */ /* 0x000ee2000c1e1900 */
[----:B------:R-:W-:Y:S01]  /*08c0*/  VIADD R5, R5, 0x8 ;  /* 0x0000000805057836 */ /* 0x000fe20000000000 */
[----:B---3--:R-:W1:Y:S02]  /*08d0*/  F2F.F64.F32 R20, R23 ;  /* 0x0000001700147310 */ /* 0x008e640000201800 */
[----:B-1----:R0:W-:Y:S04]  /*08e0*/  STG.E.64 desc[UR6][R10.64+0x1c00], R20 ;  /* 0x001c00140a007986 */ /* 0x0021e8000c101b06 */
.L_x_269:
[----:B------:R-:W-:Y:S05]  /*08f0*/  @!P1 EXIT ;  /* 0x000000000000994d */ /* 0x000fea0003800000 */
[----:B------:R-:W-:Y:S02]  /*0900*/  UISETP.GE.U32.AND UP0, UPT, UR5, 0x4, UPT ;  /* 0x000000040500788c */ /* 0x000fe4000bf06070 */
[----:B------:R-:W-:-:S06]  /*0910*/  ULOP3.LUT UR4, UR4, 0x3, URZ, 0xc0, !UPT ;  /* 0x0000000304047892 */ /* 0x000fcc000f8ec0ff */
[----:B------:R-:W-:Y:S01]  /*0920*/  ISETP.NE.AND P0, PT, RZ, UR4, PT ;  /* 0x00000004ff007c0c */ /* 0x000fe2000bf05270 */
[----:B------:R-:W-:-:S12]  /*0930*/  BRA.U !UP0, `(.L_x_270) ;  /* 0x0000000108407547 */ /* 0x000fd8000b800000 */
[----:B0-----:R-:W-:-:S05]  /*0940*/  LEA R17, R5, R0, 0x7 ;  /* 0x0000000005117211 */ /* 0x001fca00078e38ff */
[----:B------:R-:W-:-:S05]  /*0950*/  IMAD.WIDE R14, R17, 0x4, R6 ;  /* 0x00000004110e7825 */ /* 0x000fca00078e0206 */
[----:B------:R-:W2:Y:S01]  /*0960*/  LDG.E R6, desc[UR6][R14.64] ;  /* 0x000000060e067981 */ /* 0x000ea2000c1e1900 */
[----:B------:R-:W-:Y:S01]  /*0970*/  IMAD.WIDE R16, R17, 0x8, R8 ;  /* 0x0000000811107825 */ /* 0x000fe200078e0208 */
[----:B--2---:R-:W0:Y:S04]  /*0980*/  F2F.F64.F32 R6, R6 ;  /* 0x0000000600067310 */ /* 0x004e280000201800 */
[----:B0-----:R2:W-:Y:S04]  /*0990*/  STG.E.64 desc[UR6][R16.64], R6 ;  /* 0x0000000610007986 */ /* 0x0015e8000c101b06 */
[----:B------:R-:W3:Y:S02]  /*09a0*/  LDG.E R8, desc[UR6][R14.64+0x200] ;  /* 0x000200060e087981 */ /* 0x000ee4000c1e1900 */
[----:B---3--:R-:W0:Y:S02]  /*09b0*/  F2F.F64.F32 R8, R8 ;  /* 0x0000000800087310 */ /* 0x008e240000201800 */
[----:B0-----:R2:W-:Y:S04]  /*09c0*/  STG.E.64 desc[UR6][R16.64+0x400], R8 ;  /* 0x0004000810007986 */ /* 0x0015e8000c101b06 */
[----:B------:R-:W3:Y:S02]  /*09d0*/  LDG.E R10, desc[UR6][R14.64+0x400] ;  /* 0x000400060e0a7981 */ /* 0x000ee4000c1e1900 */
[----:B---3--:R-:W0:Y:S02]  /*09e0*/  F2F.F64.F32 R10, R10 ;  /* 0x0000000a000a7310 */ /* 0x008e240000201800 */
[----:B0-----:R2:W-:Y:S04]  /*09f0*/  STG.E.64 desc[UR6][R16.64+0x800], R10 ;  /* 0x0008000a10007986 */ /* 0x0015e8000c101b06 */
[----:B------:R-:W3:Y:S01]  /*0a00*/  LDG.E R12, desc[UR6][R14.64+0x600] ;  /* 0x000600060e0c7981 */ /* 0x000ee2000c1e1900 */
[----:B------:R-:W-:Y:S01]  /*0a10*/  VIADD R5, R5, 0x4 ;  /* 0x0000000405057836 */ /* 0x000fe20000000000 */
[----:B---3--:R-:W0:Y:S02]  /*0a20*/  F2F.F64.F32 R12, R12 ;  /* 0x0000000c000c7310 */ /* 0x008e240000201800 */
[----:B0-----:R2:W-:Y:S04]  /*0a30*/  STG.E.64 desc[UR6][R16.64+0xc00], R12 ;  /* 0x000c000c10007986 */ /* 0x0015e8000c101b06 */
.L_x_270:
[----:B------:R-:W-:Y:S05]  /*0a40*/  @!P0 EXIT ;  /* 0x000000000000894d */ /* 0x000fea0003800000 */
[----:B--2---:R-:W2:Y:S01]  /*0a50*/  LDC.64 R6, c[0x0][0x390] ;  /* 0x0000e400ff067b82 */ /* 0x004ea20000000a00 */
[----:B------:R-:W-:Y:S01]  /*0a60*/  IMAD R13, R5, 0x80, R0 ;  /* 0x00000080050d7824 */ /* 0x000fe200078e0200 */
[----:B------:R-:W-:-:S06]  /*0a70*/  UIADD3 UR4, UPT, UPT, -UR4, URZ, URZ ;  /* 0x000000ff04047290 */ /* 0x000fcc000fffe1ff */
[----:B0-----:R-:W0:Y:S01]  /*0a80*/  LDC.64 R10, c[0x0][0x398] ;  /* 0x0000e600ff0a7b82 */ /* 0x001e220000000a00 */
[----:B--2---:R-:W-:-:S04]  /*0a90*/  IMAD.WIDE R8, R3, 0x8, R6 ;  /* 0x0000000803087825 */ /* 0x004fc800078e0206 */
[----:B0-----:R-:W-:-:S07]  /*0aa0*/  IMAD.WIDE R10, R3, 0x4, R10 ;  /* 0x00000004030a7825 */ /* 0x001fce00078e020a */
.L_x_271:
[----:B------:R-:W-:-:S06]  /*0ab0*/  IMAD.WIDE R4, R13, 0x4, R10 ;  /* 0x000000040d047825 */ /* 0x000fcc00078e020a */
[----:B------:R-:W2:Y:S01]  /*0ac0*/  LDG.E R4, desc[UR6][R4.64] ;  /* 0x0000000604047981 */ /* 0x000ea2000c1e1900 */
[C---:B0-----:R-:W-:Y:S01]  /*0ad0*/  IMAD.WIDE R2, R13.reuse, 0x8, R8 ;  /* 0x000000080d027825 */ /* 0x041fe200078e0208 */
[----:B------:R-:W-:Y:S01]  /*0ae0*/  UIADD3 UR4, UPT, UPT, UR4, 0x1, URZ ;  /* 0x0000000104047890 */ /* 0x000fe2000fffe0ff */
[----:B------:R-:W-:-:S03]  /*0af0*/  IADD3 R13, PT, PT, R13, 0x80, RZ ;  /* 0x000000800d0d7810 */ /* 0x000fc60007ffe0ff */
[----:B------:R-:W-:Y:S01]  /*0b00*/  UISETP.NE.AND UP0, UPT, UR4, URZ, UPT ;  /* 0x000000ff0400728c */ /* 0x000fe2000bf05270 */
[----:B--2---:R-:W0:Y:S02]  /*0b10*/  F2F.F64.F32 R6, R4 ;  /* 0x0000000400067310 */ /* 0x004e240000201800 */
[----:B0-----:R0:W-:Y:S06]  /*0b20*/  STG.E.64 desc[UR6][R2.64], R6 ;  /* 0x0000000602007986 */ /* 0x0011ec000c101b06 */
[----:B------:R-:W-:Y:S05]  /*0b30*/  BRA.U UP0, `(.L_x_271) ;  /* 0xfffffffd00dc7547 */ /* 0x000fea000b83ffff */
[----:B------:R-:W-:Y:S05]  /*0b40*/  EXIT ;  /* 0x000000000000794d */ /* 0x000fea0003800000 */
.L_x_266:
[----:B------:R-:W-:-:S13]  /*0b50*/  ISETP.GE.AND P0, PT, R11, 0x1, PT ;  /* 0x000000010b00780c */ /* 0x000fda0003f06270 */
[----:B------:R-:W-:Y:S05]  /*0b60*/  @!P0 EXIT ;  /* 0x000000000000894d */ /* 0x000fea0003800000 */
[C---:B------:R-:W-:Y:S01]  /*0b70*/  ISETP.GE.U32.AND P0, PT, R11.reuse, 0x8, PT ;  /* 0x000000080b00780c */ /* 0x040fe20003f06070 */
[----:B------:R-:W-:Y:S01]  /*0b80*/  IMAD.MOV.U32 R3, RZ, RZ, RZ ;  /* 0x000000ffff037224 */ /* 0x000fe200078e00ff */
[----:B------:R-:W-:-:S11]  /*0b90*/  LOP3.LUT R22, R11, 0x7, RZ, 0xc0, !PT ;  /* 0x000000070b167812 */ /* 0x000fd600078ec0ff */
[----:B------:R-:W-:Y:S05]  /*0ba0*/  @!P0 BRA `(.L_x_272) ;  /* 0x0000000000d08947 */ /* 0x000fea0003800000 */
[----:B------:R-:W-:Y:S01]  /*0bb0*/  LOP3.LUT R3, R11, 0x7ffffff8, RZ, 0xc0, !PT ;  /* 0x7ffffff80b037812 */ /* 0x000fe200078ec0ff */
[----:B------:R-:W-:-:S07]  /*0bc0*/  IMAD.MOV.U32 R10, RZ, RZ, RZ ;  /* 0x000000ffff0a7224 */ /* 0x000fce00078e00ff */
.L_x_275:
[----:B------:R-:W-:-:S04]  /*0bd0*/  LEA R11, R10, R0, 0x7 ;  /* 0x000000000a0b7211 */ /* 0x000fc800078e38ff */
[----:B------:R-:W-:-:S13]  /*0be0*/  ISETP.GE.AND P0, PT, R11, R2, PT ;  /* 0x000000020b00720c */ /* 0x000fda0003f06270 */
[----:B0-----:R-:W-:-:S05]  /*0bf0*/  @!P0 IMAD.WIDE.U32 R12, R11, 0x4, R6 ;  /* 0x000000040b0c8825 */ /* 0x001fca00078e0006 */
[----:B------:R-:W2:Y:S01]  /*0c00*/  @!P0 LDG.E R14, desc[UR6][R12.64] ;  /* 0x000000060c0e8981 */ /* 0x000ea2000c1e1900 */
[C---:B------:R-:W-:Y:S02]  /*0c10*/  VIADD R21, R11.reuse, 0x80 ;  /* 0x000000800b157836 */ /* 0x040fe40000000000 */
[----:B------:R-:W-:-:S03]  /*0c20*/  @!P0 IMAD.WIDE.U32 R16, R11, 0x8, R8 ;  /* 0x000000080b108825 */ /* 0x000fc600078e0008 */
[C---:B------:R-:W-:Y:S01]  /*0c30*/  ISETP.GE.AND P1, PT, R21.reuse, R2, PT ;  /* 0x000000021500720c */ /* 0x040fe20003f26270 */
[----:B------:R-:W-:Y:S01]  /*0c40*/  IMAD.WIDE R4, R21, 0x4, R6 ;  /* 0x0000000415047825 */ /* 0x000fe200078e0206 */
[----:B--2---:R-:W0:Y:S02]  /*0c50*/  @!P0 F2F.F64.F32 R14, R14 ;  /* 0x0000000e000e8310 */ /* 0x004e240000201800 */
[----:B0-----:R0:W-:Y:S09]  /*0c60*/  @!P0 STG.E.64 desc[UR6][R16.64], R14 ;  /* 0x0000000e10008986 */ /* 0x0011f2000c101b06 */
[----:B------:R-:W2:Y:S01]  /*0c70*/  @!P1 LDG.E R18, desc[UR6][R4.64] ;  /* 0x0000000604129981 */ /* 0x000ea2000c1e1900 */
[----:B------:R-:W-:-:S02]  /*0c80*/  VIADD R23, R11, 0x100 ;  /* 0x000001000b177836 */ /* 0x000fc40000000000 */
[----:B------:R-:W-:-:S03]  /*0c90*/  IMAD.WIDE R12, R21, 0x8, R8 ;  /* 0x00000008150c7825 */ /* 0x000fc600078e0208 */
[----:B------:R-:W-:Y:S01]  /*0ca0*/  ISETP.GE.AND P0, PT, R23, R2, PT ;  /* 0x000000021700720c */ /* 0x000fe20003f06270 */
[----:B--2---:R-:W1:Y:S02]  /*0cb0*/  @!P1 F2F.F64.F32 R18, R18 ;  /* 0x0000001200129310 */ /* 0x004e640000201800 */
[----:B-1----:R1:W-:Y:S10]  /*0cc0*/  @!P1 STG.E.64 desc[UR6][R12.64], R18 ;  /* 0x000000120c009986 */ /* 0x0023f4000c101b06 */
[----:B------:R-:W2:Y:S01]  /*0cd0*/  @!P0 LDG.E R20, desc[UR6][R4.64+0x200] ;  /* 0x0002000604148981 */ /* 0x000ea2000c1e1900 */
[----:B------:R-:W-:-:S04]  /*0ce0*/  IADD3 R23, PT, PT, R11, 0x180, RZ ;  /* 0x000001800b177810 */ /* 0x000fc80007ffe0ff */
[----:B------:R-:W-:Y:S01]  /*0cf0*/  ISETP.GE.AND P1, PT, R23, R2, PT ;  /* 0x000000021700720c */ /* 0x000fe20003f26270 */
[----:B--2---:R-:W2:Y:S02]  /*0d00*/  @!P0 F2F.F64.F32 R20, R20 ;  /* 0x0000001400148310 */ /* 0x004ea40000201800 */
[----:B--2---:R2:W-:Y:S10]  /*0d10*/  @!P0 STG.E.64 desc[UR6][R12.64+0x400], R20 ;  /* 0x000400140c008986 */ /* 0x0045f4000c101b06 */
[----:B0-----:R-:W3:Y:S01]  /*0d20*/  @!P1 LDG.E R14, desc[UR6][R4.64+0x400] ;  /* 0x00040006040e9981 */ /* 0x001ee2000c1e1900 */
[----:B------:R-:W-:-:S05]  /*0d30*/  VIADD R17, R11, 0x200 ;  /* 0x000002000b117836 */ /* 0x000fca0000000000 */
[----:B------:R-:W-:Y:S01]  /*0d40*/  ISETP.GE.AND P0, PT, R17, R2, PT ;  /* 0x000000021100720c */ /* 0x000fe20003f06270 */
[----:B---3--:R-:W0:Y:S02]  /*0d50*/  @!P1 F2F.F64.F32 R14, R14 ;  /* 0x0000000e000e9310 */ /* 0x008e240000201800 */
[----:B0-----:R0:W-:Y:S10]  /*0d60*/  @!P1 STG.E.64 desc[UR6][R12.64+0x800], R14 ;  /* 0x0008000e0c009986 */ /* 0x0011f4000c101b06 */
[----:B------:R-:W3:Y:S01]  /*0d70*/  @!P0 LDG.E R16, desc[UR6][R4.64+0x600] ;  /* 0x0006000604108981 */ /* 0x000ee2000c1e1900 */
[----:B-1----:R-:W-:-:S04]  /*0d80*/  IADD3 R19, PT, PT, R11, 0x280, RZ ;  /* 0x000002800b137810 */ /* 0x002fc80007ffe0ff */
[----:B------:R-:W-:Y:S01]  /*0d90*/  ISETP.GE.AND P1, PT, R19, R2, PT ;  /* 0x000000021300720c */ /* 0x000fe20003f26270 */
[----:B---3--:R-:W1:Y:S02]  /*0da0*/  @!P0 F2F.F64.F32 R16, R16 ;  /* 0x0000001000108310 */ /* 0x008e640000201800 */
[----:B-1----:R1:W-:Y:S10]  /*0db0*/  @!P0 STG.E.64 desc[UR6][R12.64+0xc00], R16 ;  /* 0x000c00100c008986 */ /* 0x0023f4000c101b06 */
[----:B------:R-:W3:Y:S01]  /*0dc0*/  @!P1 LDG.E R18, desc[UR6][R4.64+0x800] ;  /* 0x0008000604129981 */ /* 0x000ee2000c1e1900 */
[----:B--2---:R-:W-:-:S05]  /*0dd0*/  VIADD R21, R11, 0x300 ;  /* 0x000003000b157836 */ /* 0x004fca0000000000 */
[-C--:B------:R-:W-:Y:S01]  /*0de0*/  ISETP.GE.AND P0, PT, R21, R2.reuse, PT ;  /* 0x000000021500720c */ /* 0x080fe20003f06270 */
[----:B---3--:R-:W2:Y:S02]  /*0df0*/  @!P1 F2F.F64.F32 R18, R18 ;  /* 0x0000001200129310 */ /* 0x008ea40000201800 */
        /* <DEDUP_REMOVED lines=8> */
[----:B------:R-:W-:-:S13]  /*0e80*/  ISETP.GE.AND P0, PT, R11, R2, PT ;  /* 0x000000020b00720c */ /* 0x000fda0003f06270 */
[----:B-1----:R-:W-:Y:S05]  /*0e90*/  @P0 BRA `(.L_x_274) ;  /* 0x00000000000c0947 */ /* 0x002fea0003800000 */
[----:B------:R-:W2:Y:S02]  /*0ea0*/  LDG.E R14, desc[UR6][R4.64+0xc00] ;  /* 0x000c0006040e7981 */ /* 0x000ea4000c1e1900 */
[----:B--2---:R-:W0:Y:S02]  /*0eb0*/  F2F.F64.F32 R14, R14 ;  /* 0x0000000e000e7310 */ /* 0x004e240000201800 */
[----:B0-----:R0:W-:Y:S02]  /*0ec0*/  STG.E.64 desc[UR6][R12.64+0x1800], R14 ;  /* 0x0018000e0c007986 */ /* 0x0011e4000c101b06 */
.L_x_274:
[----:B------:R-:W-:Y:S05]  /*0ed0*/  BSYNC.RECONVERGENT B0 ;  /* 0x0000000000007941 */ /* 0x000fea0003800200 */
.L_x_273:
[----:B------:R-:W-:Y:S05]  /*0ee0*/  @P1 BRA `(.L_x_275) ;  /* 0xfffffffc00381947 */ /* 0x000fea000383ffff */
.L_x_272:
[----:B------:R-:W-:-:S13]  /*0ef0*/  ISETP.NE.AND P0, PT, R22, RZ, PT ;  /* 0x000000ff1600720c */ /* 0x000fda0003f05270 */
[----:B------:R-:W-:Y:S05]  /*0f00*/  @!P0 EXIT ;  /* 0x000000000000894d */ /* 0x000fea0003800000 */
[----:B------:R-:W1:Y:S01]  /*0f10*/  LDC R4, c[0x0][0x384] ;  /* 0x0000e100ff047b82 */ /* 0x000e620000000800 */
[----:B------:R-:W-:Y:S02]  /*0f20*/  ISETP.GE.U32.AND P1, PT, R22, 0x4, PT ;  /* 0x000000041600780c */ /* 0x000fe40003f26070 */
[----:B-1----:R-:W-:-:S04]  /*0f30*/  LOP3.LUT R5, R4, 0x3, RZ, 0xc0, !PT ;  /* 0x0000000304057812 */ /* 0x002fc800078ec0ff */
[----:B------:R-:W-:-:S07]  /*0f40*/  ISETP.NE.AND P0, PT, R5, RZ, PT ;  /* 0x000000ff0500720c */ /* 0x000fce0003f05270 */
[----:B------:R-:W-:Y:S06]  /*0f50*/  @!P1 BRA `(.L_x_276) ;  /* 0x0000000000749947 */ /* 0x000fec0003800000 */
[----:B------:R-:W-:-:S04]  /*0f60*/  LEA R23, R3, R0, 0x7 ;  /* 0x0000000003177211 */ /* 0x000fc800078e38ff */
[----:B------:R-:W-:-:S13]  /*0f70*/  ISETP.GE.AND P1, PT, R23, R2, PT ;  /* 0x000000021700720c */ /* 0x000fda0003f26270 */
[----:B------:R-:W-:-:S05]  /*0f80*/  @!P1 IMAD.WIDE R10, R23, 0x4, R6 ;  /* 0x00000004170a9825 */ /* 0x000fca00078e0206 */
[----:B0-----:R-:W2:Y:S01]  /*0f90*/  @!P1 LDG.E R12, desc[UR6][R10.64] ;  /* 0x000000060a0c9981 */ /* 0x001ea2000c1e1900 */
[C---:B------:R-:W-:Y:S02]  /*0fa0*/  VIADD R21, R23.reuse, 0x80 ;  /* 0x0000008017157836 */ /* 0x040fe40000000000 */
[----:B------:R-:W-:-:S03]  /*0fb0*/  @!P1 IMAD.WIDE R14, R23, 0x8, R8 ;  /* 0x00000008170e9825 */ /* 0x000fc600078e0208 */
[----:B------:R-:W-:-:S13]  /*0fc0*/  ISETP.GE.AND P2, PT, R21, R2, PT ;  /* 0x000000021500720c */ /* 0x000fda0003f46270 */
[----:B------:R-:W-:Y:S01]  /*0fd0*/  @!P2 IMAD.WIDE R16, R21, 0x4, R6 ;  /* 0x000000041510a825 */ /* 0x000fe200078e0206 */
[----:B--2---:R-:W0:Y:S02]  /*0fe0*/  @!P1 F2F.F64.F32 R12, R12 ;  /* 0x0000000c000c9310 */ /* 0x004e240000201800 */
[----:B0-----:R0:W-:Y:S04]  /*0ff0*/  @!P1 STG.E.64 desc[UR6][R14.64], R12 ;  /* 0x0000000c0e009986 */ /* 0x0011e8000c101b06 */
[----:B------:R-:W2:Y:S01]  /*1000*/  @!P2 LDG.E R18, desc[UR6][R16.64] ;  /* 0x000000061012a981 */ /* 0x000ea2000c1e1900 */
[----:B------:R-:W-:Y:S01]  /*1010*/  IADD3 R25, PT, PT, R23, 0x100, RZ ;  /* 0x0000010017197810 */ /* 0x000fe20007ffe0ff */
[----:B------:R-:W-:-:S03]  /*1020*/  @!P2 IMAD.WIDE R10, R21, 0x8, R8 ;  /* 0x00000008150aa825 */ /* 0x000fc600078e0208 */
[----:B------:R-:W-:-:S13]  /*1030*/  ISETP.GE.AND P1, PT, R25, R2, PT ;  /* 0x000000021900720c */ /* 0x000fda0003f26270 */
[----:B------:R-:W-:Y:S01]  /*1040*/  @!P1 IMAD.WIDE R20, R25, 0x4, R6 ;  /* 0x0000000419149825 */ /* 0x000fe200078e0206 */
[----:B--2---:R-:W1:Y:S02]  /*1050*/  @!P2 F2F.F64.F32 R18, R18 ;  /* 0x000000120012a310 */ /* 0x004e640000201800 */
[----:B-1----:R1:W-:Y:S04]  /*1060*/  @!P2 STG.E.64 desc[UR6][R10.64], R18 ;  /* 0x000000120a00a986 */ /* 0x0023e8000c101b06 */
[----:B------:R-:W2:Y:S01]  /*1070*/  @!P1 LDG.E R20, desc[UR6][R20.64] ;  /* 0x0000000614149981 */ /* 0x000ea2000c1e1900 */
[----:B------:R-:W-:Y:S02]  /*1080*/  VIADD R27, R23, 0x180 ;  /* 0x00000180171b7836 */ /* 0x000fe40000000000 */
[----:B0-----:R-:W-:-:S03]  /*1090*/  @!P1 IMAD.WIDE R14, R25, 0x8, R8 ;  /* 0x00000008190e9825 */ /* 0x001fc600078e0208 */
[----:B------:R-:W-:-:S13]  /*10a0*/  ISETP.GE.AND P2, PT, R27, R2, PT ;  /* 0x000000021b00720c */ /* 0x000fda0003f46270 */
        /* <DEDUP_REMOVED lines=8> */
.L_x_276:
[----:B------:R-:W-:Y:S05]  /*1130*/  @!P0 EXIT ;  /* 0x000000000000894d */ /* 0x000fea0003800000 */
[----:B------:R-:W-:Y:S02]  /*1140*/  ISETP.NE.AND P0, PT, R5, 0x1, PT ;  /* 0x000000010500780c */ /* 0x000fe40003f05270 */
[----:B------:R-:W-:-:S04]  /*1150*/  LOP3.LUT R4, R4, 0x1, RZ, 0xc0, !PT ;  /* 0x0000000104047812 */ /* 0x000fc800078ec0ff */
[----:B------:R-:W-:-:S07]  /*1160*/  ISETP.NE.U32.AND P2, PT, R4, 0x1, PT ;  /* 0x000000010400780c */ /* 0x000fce0003f45070 */
[----:B------:R-:W-:Y:S06]  /*1170*/  @!P0 BRA `(.L_x_277) ;  /* 0x00000000003c8947 */ /* 0x000fec0003800000 */
[----:B01----:R-:W-:-:S05]  /*1180*/  IMAD R13, R3, 0x80, R0 ;  /* 0x00000080030d7824 */ /* 0x003fca00078e0200 */
[----:B------:R-:W-:-:S13]  /*1190*/  ISETP.GE.AND P0, PT, R13, R2, PT ;  /* 0x000000020d00720c */ /* 0x000fda0003f06270 */
[----:B------:R-:W-:-:S06]  /*11a0*/  @!P0 IMAD.WIDE R4, R13, 0x4, R6 ;  /* 0x000000040d048825 */ /* 0x000fcc00078e0206 */
[----:B------:R-:W2:Y:S01]  /*11b0*/  @!P0 LDG.E R4, desc[UR6][R4.64] ;  /* 0x0000000604048981 */ /* 0x000ea2000c1e1900 */
[C---:B------:R-:W-:Y:S01]  /*11c0*/  IADD3 R19, PT, PT, R13.reuse, 0x80, RZ ;  /* 0x000000800d137810 */ /* 0x040fe20007ffe0ff */
[----:B------:R-:W-:-:S03]  /*11d0*/  @!P0 IMAD.WIDE R12, R13, 0x8, R8 ;  /* 0x000000080d0c8825 */ /* 0x000fc600078e0208 */
[----:B------:R-:W-:-:S13]  /*11e0*/  ISETP.GE.AND P1, PT, R19, R2, PT ;  /* 0x000000021300720c */ /* 0x000fda0003f26270 */
[C---:B------:R-:W-:Y:S01]  /*11f0*/  @!P1 IMAD.WIDE R14, R19.reuse, 0x4, R6 ;  /* 0x00000004130e9825 */ /* 0x040fe200078e0206 */
[----:B--2---:R-:W0:Y:S02]  /*1200*/  @!P0 F2F.F64.F32 R10, R4 ;  /* 0x00000004000a8310 */ /* 0x004e240000201800 */
[----:B0-----:R2:W-:Y:S04]  /*1210*/  @!P0 STG.E.64 desc[UR6][R12.64], R10 ;  /* 0x0000000a0c008986 */ /* 0x0015e8000c101b06 */
[----:B------:R-:W3:Y:S01]  /*1220*/  @!P1 LDG.E R14, desc[UR6][R14.64] ;  /* 0x000000060e0e9981 */ /* 0x000ee2000c1e1900 */
[----:B------:R-:W-:-:S04]  /*1230*/  @!P1 IMAD.WIDE R18, R19, 0x8, R8 ;  /* 0x0000000813129825 */ /* 0x000fc800078e0208 */
[----:B------:R-:W-:Y:S01]  /*1240*/  VIADD R3, R3, 0x2 ;  /* 0x0000000203037836 */ /* 0x000fe20000000000 */
[----:B---3--:R-:W0:Y:S02]  /*1250*/  @!P1 F2F.F64.F32 R16, R14 ;  /* 0x0000000e00109310 */ /* 0x008e240000201800 */
[----:B0-----:R2:W-:Y:S04]  /*1260*/  @!P1 STG.E.64 desc[UR6][R18.64], R16 ;  /* 0x0000001012009986 */ /* 0x0015e8000c101b06 */
.L_x_277:
[----:B------:R-:W-:Y:S05]  /*1270*/  @P2 EXIT ;  /* 0x000000000000294d */ /* 0x000fea0003800000 */
[----:B------:R-:W-:-:S04]  /*1280*/  LEA R5, R3, R0, 0x7 ;  /* 0x0000000003057211 */ /* 0x000fc800078e38ff */
[----:B------:R-:W-:-:S13]  /*1290*/  ISETP.GE.AND P0, PT, R5, R2, PT ;  /* 0x000000020500720c */ /* 0x000fda0003f06270 */
[----:B------:R-:W-:Y:S05]  /*12a0*/  @P0 EXIT ;  /* 0x000000000000094d */ /* 0x000fea0003800000 */
[----:B------:R-:W-:-:S05]  /*12b0*/  IMAD.WIDE R6, R5, 0x4, R6 ;  /* 0x0000000405067825 */ /* 0x000fca00078e0206 */
[----:B------:R-:W3:Y:S01]  /*12c0*/  LDG.E R2, desc[UR6][R6.64] ;  /* 0x0000000606027981 */ /* 0x000ee2000c1e1900 */
[----:B------:R-:W-:Y:S01]  /*12d0*/  IMAD.WIDE R8, R5, 0x8, R8 ;  /* 0x0000000805087825 */ /* 0x000fe200078e0208 */
[----:B---3--:R-:W3:Y:S04]  /*12e0*/  F2F.F64.F32 R2, R2 ;  /* 0x0000000200027310 */ /* 0x008ee80000201800 */
[----:B---3--:R-:W-:Y:S01]  /*12f0*/  STG.E.64 desc[UR6][R8.64], R2 ;  /* 0x0000000208007986 */ /* 0x008fe2000c101b06 */
[----:B------:R-:W-:Y:S05]  /*1300*/  EXIT ;  /* 0x000000000000794d */ /* 0x000fea0003800000 */
.L_x_278:
        /* <DEDUP_REMOVED lines=15> */
.L_x_295:


//--------------------- .text._ZN3cub18CUB_300001_SM_10006detail8for_each13static_kernelINS2_12policy_hub_t12policy_500_tEmN6thrust24THRUST_300001_SM_1000_NS8cuda_cub20__uninitialized_fill7functorINS7_10device_ptrIdEEdEEEEvT0_T1_ --------------------------
	.section	.text._ZN3cub18CUB_300001_SM_10006detail8for_each13static_kernelINS2_12policy_hub_t12policy_500_tEmN6thrust24THRUST_300001_SM_1000_NS8cuda_cub20__uninitialized_fill7functorINS7_10device_ptrIdEEdEEEEvT0_T1_,"ax",@progbits
	.align	128
        .global         _ZN3cub18CUB_300001_SM_10006detail8for_each13static_kernelINS2_12policy_hub_t12policy_500_tEmN6thrust24THRUST_300001_SM_1000_NS8cuda_cub20__uninitialized_fill7functorINS7_10device_ptrIdEEdEEEEvT0_T1_
        .type           _ZN3cub18CUB_300001_SM_10006detail8for_each13static_kernelINS2_12policy_hub_t12policy_500_tEmN6thrust24THRUST_300001_SM_1000_NS8cuda_cub20__uninitialized_fill7functorINS7_10device_ptrIdEEdEEEEvT0_T1_,@function
        .size           _ZN3cub18CUB_300001_SM_10006detail8for_each13static_kernelINS2_12policy_hub_t12policy_500_tEmN6thrust24THRUST_300001_SM_1000_NS8cuda_cub20__uninitialized_fill7functorINS7_10device_ptrIdEEdEEEEvT0_T1_,(.L_x_296 - _ZN3cub18CUB_300001_SM_10006detail8for_each13static_kernelINS2_12policy_hub_t12policy_500_tEmN6thrust24THRUST_300001_SM_1000_NS8cuda_cub20__uninitialized_fill7functorINS7_10device_ptrIdEEdEEEEvT0_T1_)
        .other          _ZN3cub18CUB_300001_SM_10006detail8for_each13static_kernelINS2_12policy_hub_t12policy_500_tEmN6thrust24THRUST_300001_SM_1000_NS8cuda_cub20__uninitialized_fill7functorINS7_10device_ptrIdEEdEEEEvT0_T1_,@"STO_CUDA_ENTRY STV_DEFAULT"
_ZN3cub18CUB_300001_SM_10006detail8for_each13static_kernelINS2_12policy_hub_t12policy_500_tEmN6thrust24THRUST_300001_SM_1000_NS8cuda_cub20__uninitialized_fill7functorINS7_10device_ptrIdEEdEEEEvT0_T1_:
.text._ZN3cub18CUB_300001_SM_10006detail8for_each13static_kernelINS2_12policy_hub_t12policy_500_tEmN6thrust24THRUST_300001_SM_1000_NS8cuda_cub20__uninitialized_fill7functorINS7_10device_ptrIdEEdEEEEvT0_T1_:
[----:B------:R-:W-:Y:S08]  /*0000*/  LDC R1, c[0x0][0x37c] ;  /* 0x0000df00ff017b82 */ /* 0x000ff00000000800 */
[----:B------:R-:W0:Y:S01]  /*0010*/  S2UR UR4, SR_CTAID.X ;  /* 0x00000000000479c3 */ /* 0x000e220000002500 */
[----:B------:R-:W1:Y:S01]  /*0020*/  LDCU.64 UR6, c[0x0][0x380] ;  /* 0x00007000ff0677ac */ /* 0x000e620008000a00 */
[----:B------:R-:W2:Y:S01]  /*0030*/  LDCU.64 UR8, c[0x0][0x358] ;  /* 0x00006b00ff0877ac */ /* 0x000ea20008000a00 */
[----:B0-----:R-:W-:-:S04]  /*0040*/  UIMAD.WIDE.U32 UR4, UR4, 0x200, URZ ;  /* 0x00000200040478a5 */ /* 0x001fc8000f8e00ff */
[----:B-1----:R-:W-:-:S04]  /*0050*/  UIADD3 UR6, UP0, UPT, -UR4, UR6, URZ ;  /* 0x0000000604067290 */ /* 0x002fc8000ff1e1ff */
[----:B------:R-:W-:Y:S02]  /*0060*/  UIADD3.X UR7, UPT, UPT, ~UR5, UR7, URZ, UP0, !UPT ;  /* 0x0000000705077290 */ /* 0x000fe400087fe5ff */
[----:B------:R-:W-:-:S04]  /*0070*/  UISETP.GE.U32.AND UP0, UPT, UR6, 0x200, UPT ;  /* 0x000002000600788c */ /* 0x000fc8000bf06070 */
[----:B------:R-:W-:-:S09]  /*0080*/  UISETP.GE.U32.AND.EX UP0, UPT, UR7, URZ, UPT, UP0 ;  /* 0x000000ff0700728c */ /* 0x000fd2000bf06100 */
[----:B--2---:R-:W-:Y:S05]  /*0090*/  BRA.U !UP0, `(.L_x_279) ;  /* 0x0000000108287547 */ /* 0x004fea000b800000 */
[----:B------:R-:W0:Y:S01]  /*00a0*/  S2R R0, SR_TID.X ;  /* 0x0000000000007919 */ /* 0x000e220000002100 */
[----:B------:R-:W1:Y:S01]  /*00b0*/  LDCU.64 UR6, c[0x0][0x388] ;  /* 0x00007100ff0677ac */ /* 0x000e620008000a00 */
[----:B------:R-:W2:Y:S01]  /*00c0*/  LDC.64 R4, c[0x0][0x390] ;  /* 0x0000e400ff047b82 */ /* 0x000ea20000000a00 */
[----:B0-----:R-:W-:-:S05]  /*00d0*/  IADD3 R0, P0, PT, R0, UR4, RZ ;  /* 0x0000000400007c10 */ /* 0x001fca000ff1e0ff */
[----:B------:R-:W-:Y:S01]  /*00e0*/  IMAD.X R3, RZ, RZ, UR5, P0 ;  /* 0x00000005ff037e24 */ /* 0x000fe200080e06ff */
[----:B-1----:R-:W-:-:S04]  /*00f0*/  LEA R2, P0, R0, UR6, 0x3 ;  /* 0x0000000600027c11 */ /* 0x002fc8000f8018ff */
[----:B------:R-:W-:-:S05]  /*0100*/  LEA.HI.X R3, R0, UR7, R3, 0x3, P0 ;  /* 0x0000000700037c11 */ /* 0x000fca00080f1c03 */
[----:B--2---:R-:W-:Y:S04]  /*0110*/  STG.E.64 desc[UR8][R2.64], R4 ;  /* 0x0000000402007986 */ /* 0x004fe8000c101b08 */
[----:B------:R-:W-:Y:S01]  /*0120*/  STG.E.64 desc[UR8][R2.64+0x800], R4 ;  /* 0x0008000402007986 */ /* 0x000fe2000c101b08 */
[----:B------:R-:W-:Y:S05]  /*0130*/  EXIT ;  /* 0x000000000000794d */ /* 0x000fea0003800000 */
.L_x_279:
[----:B------:R-:W0:Y:S01]  /*0140*/  S2R R0, SR_TID.X ;  /* 0x0000000000007919 */ /* 0x000e220000002100 */
[----:B------:R-:W-:Y:S01]  /*0150*/  IMAD.U32 R2, RZ, RZ, UR7 ;  /* 0x00000007ff027e24 */ /* 0x000fe2000f8e00ff */
[----:B------:R-:W1:Y:S01]  /*0160*/  LDCU.64 UR10, c[0x0][0x388] ;  /* 0x00007100ff0a77ac */ /* 0x000e620008000a00 */
[----:B------:R-:W-:Y:S01]  /*0170*/  IMAD.U32 R6, RZ, RZ, UR7 ;  /* 0x00000007ff067e24 */ /* 0x000fe2000f8e00ff */
[----:B0-----:R-:W-:-:S04]  /*0180*/  ISETP.LT.U32.AND P0, PT, R0, UR6, PT ;  /* 0x0000000600007c0c */ /* 0x001fc8000bf01070 */
[----:B------:R-:W-:Y:S01]  /*0190*/  ISETP.GT.U32.AND.EX P0, PT, R2, RZ, PT, P0 ;  /* 0x000000ff0200720c */ /* 0x000fe20003f04100 */
[C---:B------:R-:W-:Y:S01]  /*01a0*/  VIADD R2, R0.reuse, 0x100 ;  /* 0x0000010000027836 */ /* 0x040fe20000000000 */
[----:B------:R-:W-:-:S04]  /*01b0*/  IADD3 R0, P2, PT, R0, UR4, RZ ;  /* 0x0000000400007c10 */ /* 0x000fc8000ff5e0ff */
[----:B------:R-:W-:Y:S01]  /*01c0*/  ISETP.LT.U32.AND P1, PT, R2, UR6, PT ;  /* 0x0000000602007c0c */ /* 0x000fe2000bf21070 */
[----:B------:R-:W-:Y:S01]  /*01d0*/  IMAD.X R3, RZ, RZ, UR5, P2 ;  /* 0x00000005ff037e24 */ /* 0x000fe200090e06ff */
[----:B-1----:R-:W-:Y:S02]  /*01e0*/  LEA R2, P2, R0, UR10, 0x3 ;  /* 0x0000000a00027c11 */ /* 0x002fe4000f8418ff */
[----:B------:R-:W-:Y:S02]  /*01f0*/  ISETP.GT.U32.AND.EX P1, PT, R6, RZ, PT, P1 ;  /* 0x000000ff0600720c */ /* 0x000fe40003f24110 */
[----:B------:R-:W-:Y:S01]  /*0200*/  LEA.HI.X R3, R0, UR11, R3, 0x3, P2 ;  /* 0x0000000b00037c11 */ /* 0x000fe200090f1c03 */
[----:B------:R-:W0:Y:S04]  /*0210*/  @P0 LDC.64 R4, c[0x0][0x390] ;  /* 0x0000e400ff040b82 */ /* 0x000e280000000a00 */
[----:B0-----:R0:W-:Y:S06]  /*0220*/  @P0 STG.E.64 desc[UR8][R2.64], R4 ;  /* 0x0000000402000986 */ /* 0x0011ec000c101b08 */
[----:B------:R-:W-:Y:S05]  /*0230*/  @!P1 EXIT ;  /* 0x000000000000994d */ /* 0x000fea0003800000 */
[----:B0-----:R-:W0:Y:S02]  /*0240*/  LDC.64 R4, c[0x0][0x390] ;  /* 0x0000e400ff047b82 */ /* 0x001e240000000a00 */
[----:B0-----:R-:W-:Y:S01]  /*0250*/  STG.E.64 desc[UR8][R2.64+0x800], R4 ;  /* 0x0008000402007986 */ /* 0x001fe2000c101b08 */
[----:B------:R-:W-:Y:S05]  /*0260*/  EXIT ;  /* 0x000000000000794d */ /* 0x000fea0003800000 */
.L_x_280:
        /* <DEDUP_REMOVED lines=9> */
.L_x_296:


//--------------------- .text._ZN3cub18CUB_300001_SM_10006detail11EmptyKernelIvEEvv --------------------------
	.section	.text._ZN3cub18CUB_300001_SM_10006detail11EmptyKernelIvEEvv,"ax",@progbits
	.align	128
        .global         _ZN3cub18CUB_300001_SM_10006detail11EmptyKernelIvEEvv
        .type           _ZN3cub18CUB_300001_SM_10006detail11EmptyKernelIvEEvv,@function
        .size           _ZN3cub18CUB_300001_SM_10006detail11EmptyKernelIvEEvv,(.L_x_297 - _ZN3cub18CUB_300001_SM_10006detail11EmptyKernelIvEEvv)
        .other          _ZN3cub18CUB_300001_SM_10006detail11EmptyKernelIvEEvv,@"STO_CUDA_ENTRY STV_DEFAULT"
_ZN3cub18CUB_300001_SM_10006detail11EmptyKernelIvEEvv:
.text._ZN3cub18CUB_300001_SM_10006detail11EmptyKernelIvEEvv:
[----:B------:R-:W-:Y:S01]  /*0000*/  LDC R1, c[0x0][0x37c] ;  /* 0x0000df00ff017b82 */ /* 0x000fe20000000800 */
[----:B------:R-:W-:Y:S05]  /*0010*/  EXIT ;  /* 0x000000000000794d */ /* 0x000fea0003800000 */
.L_x_281:
        /* <DEDUP_REMOVED lines=14> */
.L_x_297:


//--------------------- .text._Z3addPdS_id        --------------------------
	.section	.text._Z3addPdS_id,"ax",@progbits
	.align	128
        .global         _Z3addPdS_id
        .type           _Z3addPdS_id,@function
        .size           _Z3addPdS_id,(.L_x_287 - _Z3addPdS_id)
        .other          _Z3addPdS_id,@"STO_CUDA_ENTRY STV_DEFAULT"
_Z3addPdS_id:
.text._Z3addPdS_id:
[----:B------:R-:W-:Y:S01]  /*0000*/  LDC R1, c[0x0][0x37c] ;  /* 0x0000df00ff017b82 */ /* 0x000fe20000000800 */
[----:B------:R-:W0:Y:S07]  /*0010*/  S2R R3, SR_TID.X ;  /* 0x0000000000037919 */ /* 0x000e2e0000002100 */
[----:B------:R-:W0:Y:S01]  /*0020*/  S2UR UR4, SR_CTAID.X ;  /* 0x00000000000479c3 */ /* 0x000e220000002500 */
[----:B------:R-:W1:Y:S07]  /*0030*/  LDCU UR5, c[0x0][0x390] ;  /* 0x00007200ff0577ac */ /* 0x000e6e0008000800 */
[----:B------:R-:W0:Y:S02]  /*0040*/  LDC R10, c[0x0][0x360] ;  /* 0x0000d800ff0a7b82 */ /* 0x000e240000000800 */
[----:B0-----:R-:W-:-:S05]  /*0050*/  IMAD R10, R10, UR4, R3 ;  /* 0x000000040a0a7c24 */ /* 0x001fca000f8e0203 */
[----:B-1----:R-:W-:-:S13]  /*0060*/  ISETP.GE.AND P0, PT, R10, UR5, PT ;  /* 0x000000050a007c0c */ /* 0x002fda000bf06270 */
[----:B------:R-:W-:Y:S05]  /*0070*/  @P0 EXIT ;  /* 0x000000000000094d */ /* 0x000fea0003800000 */
[----:B------:R-:W0:Y:S01]  /*0080*/  LDC.64 R4, c[0x0][0x380] ;  /* 0x0000e000ff047b82 */ /* 0x000e220000000a00 */
[----:B------:R-:W1:Y:S01]  /*0090*/  LDCU.64 UR4, c[0x0][0x358] ;  /* 0x00006b00ff0477ac */ /* 0x000e620008000a00 */
[----:B------:R-:W2:Y:S01]  /*00a0*/  LDCU.64 UR6, c[0x0][0x398] ;  /* 0x00007300ff0677ac */ /* 0x000ea20008000a00 */
[----:B0-----:R-:W-:-:S05]  /*00b0*/  IMAD.WIDE R4, R10, 0x8, R4 ;  /* 0x000000080a047825 */ /* 0x001fca00078e0204 */
[----:B-1----:R-:W2:Y:S01]  /*00c0*/  LDG.E.64 R2, desc[UR4][R4.64] ;  /* 0x0000000404027981 */ /* 0x002ea2000c1e1b00 */
[----:B------:R-:W-:Y:S01]  /*00d0*/  BSSY.RECONVERGENT B0, `(.L_x_282) ;  /* 0x0000004000007945 */ /* 0x000fe20003800200 */
[----:B------:R-:W-:Y:S01]  /*00e0*/  MOV R0, 0x110 ;  /* 0x0000011000007802 */ /* 0x000fe20000000f00 */
[----:B--2---:R-:W-:-:S11]  /*00f0*/  DADD R2, R2, -UR6 ;  /* 0x8000000602027e29 */ /* 0x004fd60008000000 */
[----:B------:R-:W-:Y:S05]  /*0100*/  CALL.REL.NOINC `($_Z3addPdS_id$__internal_accurate_pow) ;  /* 0x0000000000607944 */ /* 0x000fea0003c00000 */
[----:B------:R-:W-:Y:S05]  /*0110*/  BSYNC.RECONVERGENT B0 ;  /* 0x0000000000007941 */ /* 0x000fea0003800200 */
.L_x_282:
[C---:B------:R-:W-:Y:S01]  /*0120*/  DADD R4, R2.reuse, 2 ;  /* 0x4000000002047429 */ /* 0x040fe20000000000 */
[----:B------:R-:W0:Y:S01]  /*0130*/  LDC.64 R6, c[0x0][0x388] ;  /* 0x0000e200ff067b82 */ /* 0x000e220000000a00 */
[C---:B------:R-:W-:Y:S01]  /*0140*/  DSETP.NEU.AND P1, PT, R2.reuse, RZ, PT ;  /* 0x000000ff0200722a */ /* 0x040fe20003f2d000 */
[----:B------:R-:W-:Y:S01]  /*0150*/  BSSY.RECONVERGENT B0, `(.L_x_283) ;  /* 0x000000e000007945 */ /* 0x000fe20003800200 */
[----:B------:R-:W-:-:S06]  /*0160*/  DSETP.NEU.AND P0, PT, R2, 1, PT ;  /* 0x3ff000000200742a */ /* 0x000fcc0003f0d000 */
[----:B------:R-:W-:Y:S01]  /*0170*/  LOP3.LUT R4, R5, 0x7ff00000, RZ, 0xc0, !PT ;  /* 0x7ff0000005047812 */ /* 0x000fe200078ec0ff */
[----:B------:R-:W-:-:S03]  /*0180*/  IMAD.MOV.U32 R5, RZ, RZ, R9 ;  /* 0x000000ffff057224 */ /* 0x000fc600078e0009 */
[----:B------:R-:W-:Y:S01]  /*0190*/  ISETP.NE.AND P2, PT, R4, 0x7ff00000, PT ;  /* 0x7ff000000400780c */ /* 0x000fe20003f45270 */
[----:B------:R-:W-:Y:S01]  /*01a0*/  IMAD.MOV.U32 R4, RZ, RZ, R8 ;  /* 0x000000ffff047224 */ /* 0x000fe200078e0008 */
[----:B------:R-:W-:-:S11]  /*01b0*/  @!P1 CS2R R4, SRZ ;  /* 0x0000000000049805 */ /* 0x000fd6000001ff00 */
[----:B------:R-:W-:Y:S05]  /*01c0*/  @P2 BRA `(.L_x_284) ;  /* 0x0000000000182947 */ /* 0x000fea0003800000 */
[----:B------:R-:W-:-:S14]  /*01d0*/  DSETP.NAN.AND P1, PT, R2, R2, PT ;  /* 0x000000020200722a */ /* 0x000fdc0003f28000 */
[----:B------:R-:W-:Y:S01]  /*01e0*/  @P1 DADD R4, R2, 2 ;  /* 0x4000000002041429 */ /* 0x000fe20000000000 */
[----:B------:R-:W-:Y:S10]  /*01f0*/  @P1 BRA `(.L_x_284) ;  /* 0x00000000000c1947 */ /* 0x000ff40003800000 */
[----:B------:R-:W-:-:S14]  /*0200*/  DSETP.NEU.AND P1, PT, |R2|, +INF , PT ;  /* 0x7ff000000200742a */ /* 0x000fdc0003f2d200 */
[----:B------:R-:W-:Y:S02]  /*0210*/  @!P1 IMAD.MOV.U32 R4, RZ, RZ, 0x0 ;  /* 0x00000000ff049424 */ /* 0x000fe400078e00ff */
[----:B------:R-:W-:-:S07]  /*0220*/  @!P1 IMAD.MOV.U32 R5, RZ, RZ, 0x7ff00000 ;  /* 0x7ff00000ff059424 */ /* 0x000fce00078e00ff */
.L_x_284:
[----:B------:R-:W-:Y:S05]  /*0230*/  BSYNC.RECONVERGENT B0 ;  /* 0x0000000000007941 */ /* 0x000fea0003800200 */
.L_x_283:
[----:B------:R-:W-:Y:S01]  /*0240*/  FSEL R2, R4, RZ, P0 ;  /* 0x000000ff04027208 */ /* 0x000fe20000000000 */
[----:B0-----:R-:W-:Y:S01]  /*0250*/  IMAD.WIDE R10, R10, 0x8, R6 ;  /* 0x000000080a0a7825 */ /* 0x001fe200078e0206 */
[----:B------:R-:W-:-:S05]  /*0260*/  FSEL R3, R5, 1.875, P0 ;  /* 0x3ff0000005037808 */ /* 0x000fca0000000000 */
[----:B------:R-:W-:Y:S01]  /*0270*/  STG.E.64 desc[UR4][R10.64], R2 ;  /* 0x000000020a007986 */ /* 0x000fe2000c101b04 */
[----:B------:R-:W-:Y:S05]  /*0280*/  EXIT ;  /* 0x000000000000794d */ /* 0x000fea0003800000 */
        .type           $_Z3addPdS_id$__internal_accurate_pow,@function
        .size           $_Z3addPdS_id$__internal_accurate_pow,(.L_x_287 - $_Z3addPdS_id$__internal_accurate_pow)
$_Z3addPdS_id$__internal_accurate_pow:
[----:B------:R-:W-:Y:S01]  /*0290*/  DADD R4, -RZ, |R2| ;  /* 0x00000000ff047229 */ /* 0x000fe20000000502 */
[----:B------:R-:W-:Y:S01]  /*02a0*/  IMAD.MOV.U32 R14, RZ, RZ, RZ ;  /* 0x000000ffff0e7224 */ /* 0x000fe200078e00ff */
[----:B------:R-:W-:Y:S01]  /*02b0*/  UMOV UR6, 0x7d2cafe2 ;  /* 0x7d2cafe200067882 */ /* 0x000fe20000000000 */
[----:B------:R-:W-:Y:S01]  /*02c0*/  IMAD.MOV.U32 R18, RZ, RZ, 0x41ad3b5a ;  /* 0x41ad3b5aff127424 */ /* 0x000fe200078e00ff */
[----:B------:R-:W-:Y:S01]  /*02d0*/  UMOV UR7, 0x3eb0f5ff ;  /* 0x3eb0f5ff00077882 */ /* 0x000fe20000000000 */
[----:B------:R-:W-:Y:S01]  /*02e0*/  IMAD.MOV.U32 R19, RZ, RZ, 0x3ed0f5d2 ;  /* 0x3ed0f5d2ff137424 */ /* 0x000fe200078e00ff */
[----:B------:R-:W-:Y:S01]  /*02f0*/  UMOV UR8, 0x3b39803f ;  /* 0x3b39803f00087882 */ /* 0x000fe20000000000 */
[----:B------:R-:W-:-:S03]  /*0300*/  UMOV UR9, 0x3c7abc9e ;  /* 0x3c7abc9e00097882 */ /* 0x000fc60000000000 */
[----:B------:R-:W-:Y:S02]  /*0310*/  ISETP.GT.U32.AND P0, PT, R5, 0xfffff, PT ;  /* 0x000fffff0500780c */ /* 0x000fe40003f04070 */
[----:B------:R-:W-:-:S11]  /*0320*/  MOV R6, R5 ;  /* 0x0000000500067202 */ /* 0x000fd60000000f00 */
[----:B------:R-:W-:-:S10]  /*0330*/  @!P0 DMUL R22, R4, 1.80143985094819840000e+16 ;  /* 0x4350000004168828 */ /* 0x000fd40000000000 */
[----:B------:R-:W-:Y:S02]  /*0340*/  @!P0 IMAD.MOV.U32 R6, RZ, RZ, R23 ;  /* 0x000000ffff068224 */ /* 0x000fe400078e0017 */
[----:B------:R-:W-:-:S03]  /*0350*/  @!P0 IMAD.MOV.U32 R4, RZ, RZ, R22 ;  /* 0x000000ffff048224 */ /* 0x000fc600078e0016 */
[----:B------:R-:W-:Y:S01]  /*0360*/  LOP3.LUT R6, R6, 0x800fffff, RZ, 0xc0, !PT ;  /* 0x800fffff06067812 */ /* 0x000fe200078ec0ff */
[----:B------:R-:W-:Y:S01]  /*0370*/  IMAD.MOV.U32 R12, RZ, RZ, R4 ;  /* 0x000000ffff0c7224 */ /* 0x000fe200078e0004 */
[----:B------:R-:W-:Y:S02]  /*0380*/  SHF.R.U32.HI R4, RZ, 0x14, R5 ;  /* 0x00000014ff047819 */ /* 0x000fe40000011605 */
[----:B------:R-:W-:Y:S02]  /*0390*/  LOP3.LUT R13, R6, 0x3ff00000, RZ, 0xfc, !PT ;  /* 0x3ff00000060d7812 */ /* 0x000fe400078efcff */
[----:B------:R-:W-:Y:S02]  /*03a0*/  @!P0 LEA.HI R4, R23, 0xffffffca, RZ, 0xc ;  /* 0xffffffca17048811 */ /* 0x000fe400078f60ff */
[----:B------:R-:W-:-:S03]  /*03b0*/  ISETP.GE.U32.AND P1, PT, R13, 0x3ff6a09f, PT ;  /* 0x3ff6a09f0d00780c */ /* 0x000fc60003f26070 */
[----:B------:R-:W-:-:S10]  /*03c0*/  VIADD R5, R4, 0xfffffc01 ;  /* 0xfffffc0104057836 */ /* 0x000fd40000000000 */
[----:B------:R-:W-:Y:S02]  /*03d0*/  @P1 VIADD R7, R13, 0xfff00000 ;  /* 0xfff000000d071836 */ /* 0x000fe40000000000 */
[----:B------:R-:W-:-:S03]  /*03e0*/  @P1 VIADD R5, R4, 0xfffffc02 ;  /* 0xfffffc0204051836 */ /* 0x000fc60000000000 */
[----:B------:R-:W-:Y:S02]  /*03f0*/  @P1 MOV R13, R7 ;  /* 0x00000007000d1202 */ /* 0x000fe40000000f00 */
[----:B------:R-:W-:Y:S01]  /*0400*/  LOP3.LUT R4, R5, 0x80000000, RZ, 0x3c, !PT ;  /* 0x8000000005047812 */ /* 0x000fe200078e3cff */
[----:B------:R-:W-:-:S03]  /*0410*/  IMAD.MOV.U32 R5, RZ, RZ, 0x43300000 ;  /* 0x43300000ff057424 */ /* 0x000fc600078e00ff */
[C---:B------:R-:W-:Y:S02]  /*0420*/  DADD R8, R12.reuse, 1 ;  /* 0x3ff000000c087429 */ /* 0x040fe40000000000 */
[----:B------:R-:W-:-:S04]  /*0430*/  DADD R12, R12, -1 ;  /* 0xbff000000c0c7429 */ /* 0x000fc80000000000 */
[----:B------:R-:W0:Y:S02]  /*0440*/  MUFU.RCP64H R15, R9 ;  /* 0x00000009000f7308 */ /* 0x000e240000001800 */
[----:B0-----:R-:W-:-:S08]  /*0450*/  DFMA R6, -R8, R14, 1 ;  /* 0x3ff000000806742b */ /* 0x001fd0000000010e */
[----:B------:R-:W-:-:S08]  /*0460*/  DFMA R6, R6, R6, R6 ;  /* 0x000000060606722b */ /* 0x000fd00000000006 */
[----:B------:R-:W-:-:S08]  /*0470*/  DFMA R14, R14, R6, R14 ;  /* 0x000000060e0e722b */ /* 0x000fd0000000000e */
[----:B------:R-:W-:-:S08]  /*0480*/  DMUL R6, R12, R14 ;  /* 0x0000000e0c067228 */ /* 0x000fd00000000000 */
[----:B------:R-:W-:-:S08]  /*0490*/  DFMA R6, R12, R14, R6 ;  /* 0x0000000e0c06722b */ /* 0x000fd00000000006 */
[----:B------:R-:W-:Y:S02]  /*04a0*/  DMUL R16, R6, R6 ;  /* 0x0000000606107228 */ /* 0x000fe40000000000 */
[----:B------:R-:W-:-:S06]  /*04b0*/  DADD R20, R12, -R6 ;  /* 0x000000000c147229 */ /* 0x000fcc0000000806 */
[----:B------:R-:W-:Y:S01]  /*04c0*/  DFMA R8, R16, UR6, R18 ;  /* 0x0000000610087c2b */ /* 0x000fe20008000012 */
[----:B------:R-:W-:Y:S01]  /*04d0*/  UMOV UR6, 0x75488a3f ;  /* 0x75488a3f00067882 */ /* 0x000fe20000000000 */
[----:B------:R-:W-:Y:S01]  /*04e0*/  UMOV UR7, 0x3ef3b20a ;  /* 0x3ef3b20a00077882 */ /* 0x000fe20000000000 */
[----:B------:R-:W-:-:S05]  /*04f0*/  DADD R20, R20, R20 ;  /* 0x0000000014147229 */ /* 0x000fca0000000014 */
[----:B------:R-:W-:Y:S01]  /*0500*/  DFMA R8, R16, R8, UR6 ;  /* 0x0000000610087e2b */ /* 0x000fe20008000008 */
[----:B------:R-:W-:Y:S01]  /*0510*/  UMOV UR6, 0xe4faecd5 ;  /* 0xe4faecd500067882 */ /* 0x000fe20000000000 */
[----:B------:R-:W-:Y:S01]  /*0520*/  UMOV UR7, 0x3f1745cd ;  /* 0x3f1745cd00077882 */ /* 0x000fe20000000000 */
[-C--:B------:R-:W-:Y:S02]  /*0530*/  DFMA R20, R12, -R6.reuse, R20 ;  /* 0x800000060c14722b */ /* 0x080fe40000000014 */
[----:B------:R-:W-:-:S03]  /*0540*/  DMUL R12, R6, R6 ;  /* 0x00000006060c7228 */ /* 0x000fc60000000000 */
[----:B------:R-:W-:Y:S01]  /*0550*/  DFMA R8, R16, R8, UR6 ;  /* 0x0000000610087e2b */ /* 0x000fe20008000008 */
[----:B------:R-:W-:Y:S01]  /*0560*/  UMOV UR6, 0x258a578b ;  /* 0x258a578b00067882 */ /* 0x000fe20000000000 */
[----:B------:R-:W-:Y:S01]  /*0570*/  UMOV UR7, 0x3f3c71c7 ;  /* 0x3f3c71c700077882 */ /* 0x000fe20000000000 */
[----:B------:R-:W-:-:S05]  /*0580*/  DMUL R14, R14, R20 ;  /* 0x000000140e0e7228 */ /* 0x000fca0000000000 */
[----:B------:R-:W-:Y:S01]  /*0590*/  DFMA R8, R16, R8, UR6 ;  /* 0x0000000610087e2b */ /* 0x000fe20008000008 */
[----:B------:R-:W-:Y:S01]  /*05a0*/  UMOV UR6, 0x9242b910 ;  /* 0x9242b91000067882 */ /* 0x000fe20000000000 */
[----:B------:R-:W-:-:S06]  /*05b0*/  UMOV UR7, 0x3f624924 ;  /* 0x3f62492400077882 */ /* 0x000fcc0000000000 */
[----:B------:R-:W-:Y:S01]  /*05c0*/  DFMA R8, R16, R8, UR6 ;  /* 0x0000000610087e2b */ /* 0x000fe20008000008 */
[----:B------:R-:W-:Y:S01]  /*05d0*/  UMOV UR6, 0x99999dfb ;  /* 0x99999dfb00067882 */ /* 0x000fe20000000000 */
[----:B------:R-:W-:-:S06]  /*05e0*/  UMOV UR7, 0x3f899999 ;  /* 0x3f89999900077882 */ /* 0x000fcc0000000000 */
[----:B------:R-:W-:Y:S01]  /*05f0*/  DFMA R18, R16, R8, UR6 ;  /* 0x0000000610127e2b */ /* 0x000fe20008000008 */
[----:B------:R-:W-:Y:S01]  /*0600*/  UMOV UR6, 0x55555555 ;  /* 0x5555555500067882 */ /* 0x000fe20000000000 */
[----:B------:R-:W-:-:S06]  /*0610*/  UMOV UR7, 0x3fb55555 ;  /* 0x3fb5555500077882 */ /* 0x000fcc0000000000 */
[----:B------:R-:W-:-:S08]  /*0620*/  DFMA R8, R16, R18, UR6 ;  /* 0x0000000610087e2b */ /* 0x000fd00008000012 */
[----:B------:R-:W-:Y:S01]  /*0630*/  DADD R24, -R8, UR6 ;  /* 0x0000000608187e29 */ /* 0x000fe20008000100 */
[----:B------:R-:W-:Y:S01]  /*0640*/  UMOV UR6, 0xb9e7b0 ;  /* 0x00b9e7b000067882 */ /* 0x000fe20000000000 */
[----:B------:R-:W-:-:S06]  /*0650*/  UMOV UR7, 0x3c46a4cb ;  /* 0x3c46a4cb00077882 */ /* 0x000fcc0000000000 */
[----:B------:R-:W-:Y:S02]  /*0660*/  DFMA R20, R16, R18, R24 ;  /* 0x000000121014722b */ /* 0x000fe40000000018 */
[C---:B------:R-:W-:Y:S01]  /*0670*/  DMUL R16, R6.reuse, R12 ;  /* 0x0000000c06107228 */ /* 0x040fe20000000000 */
[----:B------:R-:W-:Y:S01]  /*0680*/  VIADD R19, R15, 0x100000 ;  /* 0x001000000f137836 */ /* 0x000fe20000000000 */
[----:B------:R-:W-:Y:S01]  /*0690*/  DFMA R24, R6, R6, -R12 ;  /* 0x000000060618722b */ /* 0x000fe2000000080c */
[----:B------:R-:W-:-:S03]  /*06a0*/  MOV R18, R14 ;  /* 0x0000000e00127202 */ /* 0x000fc60000000f00 */
[----:B------:R-:W-:Y:S01]  /*06b0*/  DADD R20, R20, -UR6 ;  /* 0x8000000614147e29 */ /* 0x000fe20008000000 */
[----:B------:R-:W-:Y:S01]  /*06c0*/  UMOV UR6, 0x80000000 ;  /* 0x8000000000067882 */ /* 0x000fe20000000000 */
[C---:B------:R-:W-:Y:S01]  /*06d0*/  DFMA R26, R6.reuse, R12, -R16 ;  /* 0x0000000c061a722b */ /* 0x040fe20000000810 */
[----:B------:R-:W-:Y:S01]  /*06e0*/  UMOV UR7, 0x43300000 ;  /* 0x4330000000077882 */ /* 0x000fe20000000000 */
[----:B------:R-:W-:-:S04]  /*06f0*/  DFMA R24, R6, R18, R24 ;  /* 0x000000120618722b */ /* 0x000fc80000000018 */
[----:B------:R-:W-:Y:S02]  /*0700*/  DADD R18, R8, R20 ;  /* 0x0000000008127229 */ /* 0x000fe40000000014 */
[----:B------:R-:W-:-:S06]  /*0710*/  DFMA R26, R14, R12, R26 ;  /* 0x0000000c0e1a722b */ /* 0x000fcc000000001a */
[----:B------:R-:W-:Y:S02]  /*0720*/  DMUL R12, R18, R16 ;  /* 0x00000010120c7228 */ /* 0x000fe40000000000 */
[----:B------:R-:W-:Y:S02]  /*0730*/  DFMA R24, R6, R24, R26 ;  /* 0x000000180618722b */ /* 0x000fe4000000001a */
[----:B------:R-:W-:-:S04]  /*0740*/  DADD R26, R8, -R18 ;  /* 0x00000000081a7229 */ /* 0x000fc80000000812 */
[----:B------:R-:W-:-:S04]  /*0750*/  DFMA R8, R18, R16, -R12 ;  /* 0x000000101208722b */ /* 0x000fc8000000080c */
[----:B------:R-:W-:-:S04]  /*0760*/  DADD R26, R20, R26 ;  /* 0x00000000141a7229 */ /* 0x000fc8000000001a */
[----:B------:R-:W-:-:S08]  /*0770*/  DFMA R8, R18, R24, R8 ;  /* 0x000000181208722b */ /* 0x000fd00000000008 */
[----:B------:R-:W-:-:S08]  /*0780*/  DFMA R26, R26, R16, R8 ;  /* 0x000000101a1a722b */ /* 0x000fd00000000008 */
[----:B------:R-:W-:-:S08]  /*0790*/  DADD R16, R12, R26 ;  /* 0x000000000c107229 */ /* 0x000fd0000000001a */
[--C-:B------:R-:W-:Y:S02]  /*07a0*/  DADD R8, R6, R16.reuse ;  /* 0x0000000006087229 */ /* 0x100fe40000000010 */
[----:B------:R-:W-:-:S06]  /*07b0*/  DADD R12, R12, -R16 ;  /* 0x000000000c0c7229 */ /* 0x000fcc0000000810 */
[----:B------:R-:W-:Y:S02]  /*07c0*/  DADD R6, R6, -R8 ;  /* 0x0000000006067229 */ /* 0x000fe40000000808 */
[----:B------:R-:W-:-:S06]  /*07d0*/  DADD R12, R26, R12 ;  /* 0x000000001a0c7229 */ /* 0x000fcc000000000c */
[----:B------:R-:W-:-:S08]  /*07e0*/  DADD R6, R16, R6 ;  /* 0x0000000010067229 */ /* 0x000fd00000000006 */
[----:B------:R-:W-:-:S08]  /*07f0*/  DADD R6, R12, R6 ;  /* 0x000000000c067229 */ /* 0x000fd00000000006 */
[----:B------:R-:W-:Y:S02]  /*0800*/  DADD R6, R14, R6 ;  /* 0x000000000e067229 */ /* 0x000fe40000000006 */
[----:B------:R-:W-:Y:S01]  /*0810*/  DADD R14, R4, -UR6 ;  /* 0x80000006040e7e29 */ /* 0x000fe20008000000 */
[----:B------:R-:W-:Y:S01]  /*0820*/  UMOV UR6, 0xfefa39ef ;  /* 0xfefa39ef00067882 */ /* 0x000fe20000000000 */
[----:B------:R-:W-:-:S04]  /*0830*/  UMOV UR7, 0x3fe62e42 ;  /* 0x3fe62e4200077882 */ /* 0x000fc80000000000 */
[----:B------:R-:W-:-:S08]  /*0840*/  DADD R12, R8, R6 ;  /* 0x00000000080c7229 */ /* 0x000fd00000000006 */
[--C-:B------:R-:W-:Y:S02]  /*0850*/  DFMA R4, R14, UR6, R12.reuse ;  /* 0x000000060e047c2b */ /* 0x100fe4000800000c */
[----:B------:R-:W-:-:S06]  /*0860*/  DADD R8, R8, -R12 ;  /* 0x0000000008087229 */ /* 0x000fcc000000080c */
[----:B------:R-:W-:Y:S02]  /*0870*/  DFMA R16, R14, -UR6, R4 ;  /* 0x800000060e107c2b */ /* 0x000fe40008000004 */
[----:B------:R-:W-:-:S06]  /*0880*/  DADD R8, R6, R8 ;  /* 0x0000000006087229 */ /* 0x000fcc0000000008 */
[----:B------:R-:W-:-:S08]  /*0890*/  DADD R16, -R12, R16 ;  /* 0x000000000c107229 */ /* 0x000fd00000000110 */
[----:B------:R-:W-:-:S08]  /*08a0*/  DADD R8, R8, -R16 ;  /* 0x0000000008087229 */ /* 0x000fd00000000810 */
[----:B------:R-:W-:-:S08]  /*08b0*/  DFMA R8, R14, UR8, R8 ;  /* 0x000000080e087c2b */ /* 0x000fd00008000008 */
[----:B------:R-:W-:-:S08]  /*08c0*/  DADD R6, R4, R8 ;  /* 0x0000000004067229 */ /* 0x000fd00000000008 */
[----:B------:R-:W-:Y:S02]  /*08d0*/  DADD R12, R4, -R6 ;  /* 0x00000000040c7229 */ /* 0x000fe40000000806 */
[----:B------:R-:W-:-:S06]  /*08e0*/  DMUL R4, R6, 2 ;  /* 0x4000000006047828 */ /* 0x000fcc0000000000 */
[----:B------:R-:W-:Y:S02]  /*08f0*/  DADD R12, R8, R12 ;  /* 0x00000000080c7229 */ /* 0x000fe4000000000c */
[----:B------:R-:W-:Y:S01]  /*0900*/  DFMA R6, R6, 2, -R4 ;  /* 0x400000000606782b */ /* 0x000fe20000000804 */
[----:B------:R-:W-:Y:S01]  /*0910*/  MOV R8, 0x652b82fe ;  /* 0x652b82fe00087802 */ /* 0x000fe20000000f00 */
[----:B------:R-:W-:-:S06]  /*0920*/  IMAD.MOV.U32 R9, RZ, RZ, 0x3ff71547 ;  /* 0x3ff71547ff097424 */ /* 0x000fcc00078e00ff */
[----:B------:R-:W-:-:S08]  /*0930*/  DFMA R12, R12, 2, R6 ;  /* 0x400000000c0c782b */ /* 0x000fd00000000006 */
[----:B------:R-:W-:-:S08]  /*0940*/  DADD R6, R4, R12 ;  /* 0x0000000004067229 */ /* 0x000fd0000000000c */
[----:B------:R-:W-:Y:S02]  /*0950*/  DFMA R8, R6, R8, 6.75539944105574400000e+15 ;  /* 0x433800000608742b */ /* 0x000fe40000000008 */
[----:B------:R-:W-:Y:S01]  /*0960*/  FSETP.GEU.AND P0, PT, |R7|, 4.1917929649353027344, PT ;  /* 0x4086232b0700780b */ /* 0x000fe20003f0e200 */
[----:B------:R-:W-:-:S05]  /*0970*/  DADD R4, R4, -R6 ;  /* 0x0000000004047229 */ /* 0x000fca0000000806 */
[----:B------:R-:W-:-:S03]  /*0980*/  DADD R14, R8, -6.75539944105574400000e+15 ;  /* 0xc3380000080e7429 */ /* 0x000fc60000000000 */
[----:B------:R-:W-:-:S05]  /*0990*/  DADD R12, R12, R4 ;  /* 0x000000000c0c7229 */ /* 0x000fca0000000004 */
[----:B------:R-:W-:Y:S01]  /*09a0*/  DFMA R16, R14, -UR6, R6 ;  /* 0x800000060e107c2b */ /* 0x000fe20008000006 */
[----:B------:R-:W-:Y:S01]  /*09b0*/  UMOV UR6, 0x3b39803f ;  /* 0x3b39803f00067882 */ /* 0x000fe20000000000 */
[----:B------:R-:W-:-:S06]  /*09c0*/  UMOV UR7, 0x3c7abc9e ;  /* 0x3c7abc9e00077882 */ /* 0x000fcc0000000000 */
[----:B------:R-:W-:Y:S01]  /*09d0*/  DFMA R14, R14, -UR6, R16 ;  /* 0x800000060e0e7c2b */ /* 0x000fe20008000010 */
[----:B------:R-:W-:Y:S01]  /*09e0*/  UMOV UR6, 0x69ce2bdf ;  /* 0x69ce2bdf00067882 */ /* 0x000fe20000000000 */
[----:B------:R-:W-:Y:S01]  /*09f0*/  IMAD.MOV.U32 R16, RZ, RZ, -0x35dec16 ;  /* 0xfca213eaff107424 */ /* 0x000fe200078e00ff */
[----:B------:R-:W-:Y:S01]  /*0a00*/  UMOV UR7, 0x3e5ade15 ;  /* 0x3e5ade1500077882 */ /* 0x000fe20000000000 */
[----:B------:R-:W-:-:S06]  /*0a10*/  IMAD.MOV.U32 R17, RZ, RZ, 0x3e928af3 ;  /* 0x3e928af3ff117424 */ /* 0x000fcc00078e00ff */
[----:B------:R-:W-:Y:S01]  /*0a20*/  DFMA R16, R14, UR6, R16 ;  /* 0x000000060e107c2b */ /* 0x000fe20008000010 */
        /* <DEDUP_REMOVED lines=24> */
[----:B------:R-:W-:-:S08]  /*0bb0*/  DFMA R16, R14, R16, 1 ;  /* 0x3ff000000e10742b */ /* 0x000fd00000000010 */
[----:B------:R-:W-:-:S10]  /*0bc0*/  DFMA R14, R14, R16, 1 ;  /* 0x3ff000000e0e742b */ /* 0x000fd40000000010 */
[----:B------:R-:W-:Y:S01]  /*0bd0*/  LEA R5, R8, R15, 0x14 ;  /* 0x0000000f08057211 */ /* 0x000fe200078ea0ff */
[----:B------:R-:W-:Y:S01]  /*0be0*/  IMAD.MOV.U32 R4, RZ, RZ, R14 ;  /* 0x000000ffff047224 */ /* 0x000fe200078e000e */
[----:B------:R-:W-:Y:S06]  /*0bf0*/  @!P0 BRA `(.L_x_285) ;  /* 0x0000000000308947 */ /* 0x000fec0003800000 */
[----:B------:R-:W-:Y:S01]  /*0c00*/  FSETP.GEU.AND P1, PT, |R7|, 4.2275390625, PT ;  /* 0x408748000700780b */ /* 0x000fe20003f2e200 */
[C---:B------:R-:W-:Y:S02]  /*0c10*/  DADD R16, R6.reuse, +INF ;  /* 0x7ff0000006107429 */ /* 0x040fe40000000000 */
[----:B------:R-:W-:-:S08]  /*0c20*/  DSETP.GEU.AND P0, PT, R6, RZ, PT ;  /* 0x000000ff0600722a */ /* 0x000fd00003f0e000 */
[----:B------:R-:W-:Y:S02]  /*0c30*/  FSEL R5, R17, RZ, P0 ;  /* 0x000000ff11057208 */ /* 0x000fe40000000000 */
[----:B------:R-:W-:-:S04]  /*0c40*/  @!P1 LEA.HI R4, R8, R8, RZ, 0x1 ;  /* 0x0000000808049211 */ /* 0x000fc800078f08ff */
[----:B------:R-:W-:Y:S02]  /*0c50*/  @!P1 SHF.R.S32.HI R7, RZ, 0x1, R4 ;  /* 0x00000001ff079819 */ /* 0x000fe40000011404 */
[----:B------:R-:W-:-:S03]  /*0c60*/  FSEL R4, R16, RZ, P0 ;  /* 0x000000ff10047208 */ /* 0x000fc60000000000 */
[----:B------:R-:W-:Y:S02]  /*0c70*/  @!P1 IMAD.IADD R6, R8, 0x1, -R7 ;  /* 0x0000000108069824 */ /* 0x000fe400078e0a07 */
[----:B------:R-:W-:-:S03]  /*0c80*/  @!P1 IMAD R15, R7, 0x100000, R15 ;  /* 0x00100000070f9824 */ /* 0x000fc600078e020f */
[----:B------:R-:W-:Y:S02]  /*0c90*/  @!P1 LEA R7, R6, 0x3ff00000, 0x14 ;  /* 0x3ff0000006079811 */ /* 0x000fe400078ea0ff */
[----:B------:R-:W-:-:S06]  /*0ca0*/  @!P1 MOV R6, RZ ;  /* 0x000000ff00069202 */ /* 0x000fcc0000000f00 */
[----:B------:R-:W-:-:S11]  /*0cb0*/  @!P1 DMUL R4, R14, R6 ;  /* 0x000000060e049228 */ /* 0x000fd60000000000 */
.L_x_285:
[----:B------:R-:W-:Y:S02]  /*0cc0*/  DFMA R6, R12, R4, R4 ;  /* 0x000000040c06722b */ /* 0x000fe40000000004 */
[----:B------:R-:W-:-:S08]  /*0cd0*/  DSETP.NEU.AND P0, PT, |R4|, +INF , PT ;  /* 0x7ff000000400742a */ /* 0x000fd00003f0d200 */
[----:B------:R-:W-:Y:S01]  /*0ce0*/  FSEL R8, R4, R6, !P0 ;  /* 0x0000000604087208 */ /* 0x000fe20004000000 */
[----:B------:R-:W-:Y:S01]  /*0cf0*/  IMAD.MOV.U32 R4, RZ, RZ, R0 ;  /* 0x000000ffff047224 */ /* 0x000fe200078e0000 */
[----:B------:R-:W-:Y:S01]  /*0d00*/  FSEL R9, R5, R7, !P0 ;  /* 0x0000000705097208 */ /* 0x000fe20004000000 */
[----:B------:R-:W-:-:S04]  /*0d10*/  IMAD.MOV.U32 R5, RZ, RZ, 0x0 ;  /* 0x00000000ff057424 */ /* 0x000fc800078e00ff */
[----:B------:R-:W-:Y:S05]  /*0d20*/  RET.REL.NODEC R4 `(_Z3addPdS_id) ;  /* 0xfffffff004b47950 */ /* 0x000fea0003c3ffff */
.L_x_286:
        /* <DEDUP_REMOVED lines=13> */
.L_x_287:


//--------------------- .nv.shared._ZN3cub18CUB_300001_SM_10006detail6reduce28DeviceReduceSingleTileKernelINS2_10policy_hubIiyN4cuda3std3__44plusIiEEE10Policy1000EPiSC_iS9_iiNS7_10__identityEEEvT0_T1_T2_T3_T4_T6_ --------------------------
	.section	.nv.shared._ZN3cub18CUB_300001_SM_10006detail6reduce28DeviceReduceSingleTileKernelINS2_10policy_hubIiyN4cuda3std3__44plusIiEEE10Policy1000EPiSC_iS9_iiNS7_10__identityEEEvT0_T1_T2_T3_T4_T6_,"aw",@nobits
	.sectionflags	@""
	.align	4
.nv.shared._ZN3cub18CUB_300001_SM_10006detail6reduce28DeviceReduceSingleTileKernelINS2_10policy_hubIiyN4cuda3std3__44plusIiEEE10Policy1000EPiSC_iS9_iiNS7_10__identityEEEvT0_T1_T2_T3_T4_T6_:
	.zero		1068


//--------------------- .nv.shared.reserved.0     --------------------------
	.section	.nv.shared.reserved.0,"aw",@nobits
	.weak		__nv_reservedSMEM_offset_0_alias
	.size		__nv_reservedSMEM_offset_0_alias, 0, 64
	.other		__nv_reservedSMEM_offset_0_alias,@"STO_CUDA_RESERVED_SHARED STV_DEFAULT"
__nv_reservedSMEM_offset_0_alias:
	.zero		0
	.zero		64


//--------------------- .nv.global                --------------------------
	.section	.nv.global,"aw",@nobits
.nv.global:
	.type		_ZN34_INTERNAL_00d522fd_4_k_cu_6c2b89cd6thrust24THRUST_300001_SM_1000_NS3seqE,@object
	.size		_ZN34_INTERNAL_00d522fd_4_k_cu_6c2b89cd6thrust24THRUST_300001_SM_1000_NS3seqE,(_ZN34_INTERNAL_00d522fd_4_k_cu_6c2b89cd4cuda3std3__48in_placeE - _ZN34_INTERNAL_00d522fd_4_k_cu_6c2b89cd6thrust24THRUST_300001_SM_1000_NS3seqE)
_ZN34_INTERNAL_00d522fd_4_k_cu_6c2b89cd6thrust24THRUST_300001_SM_1000_NS3seqE:
	.zero		1
	.type		_ZN34_INTERNAL_00d522fd_4_k_cu_6c2b89cd4cuda3std3__48in_placeE,@object
	.size		_ZN34_INTERNAL_00d522fd_4_k_cu_6c2b89cd4cuda3std3__48in_placeE,(_ZN34_INTERNAL_00d522fd_4_k_cu_6c2b89cd4cuda3std6ranges3__45__cpo4sizeE - _ZN34_INTERNAL_00d522fd_4_k_cu_6c2b89cd4cuda3std3__48in_placeE)
_ZN34_INTERNAL_00d522fd_4_k_cu_6c2b89cd4cuda3std3__48in_placeE:
	.zero		1
	.type		_ZN34_INTERNAL_00d522fd_4_k_cu_6c2b89cd4cuda3std6ranges3__45__cpo4sizeE,@object
	.size		_ZN34_INTERNAL_00d522fd_4_k_cu_6c2b89cd4cuda3std6ranges3__45__cpo4sizeE,(_ZN34_INTERNAL_00d522fd_4_k_cu_6c2b89cd6thrust24THRUST_300001_SM_1000_NS12placeholders2_3E - _ZN34_INTERNAL_00d522fd_4_k_cu_6c2b89cd4cuda3std6ranges3__45__cpo4sizeE)
_ZN34_INTERNAL_00d522fd_4_k_cu_6c2b89cd4cuda3std6ranges3__45__cpo4sizeE:
	.zero		1
	.type		_ZN34_INTERNAL_00d522fd_4_k_cu_6c2b89cd6thrust24THRUST_300001_SM_1000_NS12placeholders2_3E,@object
	.size		_ZN34_INTERNAL_00d522fd_4_k_cu_6c2b89cd6thrust24THRUST_300001_SM_1000_NS12placeholders2_3E,(_ZN34_INTERNAL_00d522fd_4_k_cu_6c2b89cd4cuda3std3__45__cpo6cbeginE - _ZN34_INTERNAL_00d522fd_4_k_cu_6c2b89cd6thrust24THRUST_300001_SM_1000_NS12placeholders2_3E)
_ZN34_INTERNAL_00d522fd_4_k_cu_6c2b89cd6thrust24THRUST_300001_SM_1000_NS12placeholders2_3E:
	.zero		1
	.type		_ZN34_INTERNAL_00d522fd_4_k_cu_6c2b89cd4cuda3std3__45__cpo6cbeginE,@object
	.size		_ZN34_INTERNAL_00d522fd_4_k_cu_6c2b89cd4cuda3std3__45__cpo6cbeginE,(_ZN34_INTERNAL_00d522fd_4_k_cu_6c2b89cd4cuda3std6ranges3__45__cpo6cbeginE - _ZN34_INTERNAL_00d522fd_4_k_cu_6c2b89cd4cuda3std3__45__cpo6cbeginE)
_ZN34_INTERNAL_00d522fd_4_k_cu_6c2b89cd4cuda3std3__45__cpo6cbeginE:
	.zero		1
	.type		_ZN34_INTERNAL_00d522fd_4_k_cu_6c2b89cd4cuda3std6ranges3__45__cpo6cbeginE,@object
	.size		_ZN34_INTERNAL_00d522fd_4_k_cu_6c2b89cd4cuda3std6ranges3__45__cpo6cbeginE,(_ZN34_INTERNAL_00d522fd_4_k_cu_6c2b89cd6thrust24THRUST_300001_SM_1000_NS12placeholders2_7E - _ZN34_INTERNAL_00d522fd_4_k_cu_6c2b89cd4cuda3std6ranges3__45__cpo6cbeginE)
_ZN34_INTERNAL_00d522fd_4_k_cu_6c2b89cd4cuda3std6ranges3__45__cpo6cbeginE:
	.zero		1
	.type		_ZN34_INTERNAL_00d522fd_4_k_cu_6c2b89cd6thrust24THRUST_300001_SM_1000_NS12placeholders2_7E,@object
	.size		_ZN34_INTERNAL_00d522fd_4_k_cu_6c2b89cd6thrust24THRUST_300001_SM_1000_NS12placeholders2_7E,(_ZN34_INTERNAL_00d522fd_4_k_cu_6c2b89cd4cuda3std3__45__cpo7crbeginE - _ZN34_INTERNAL_00d522fd_4_k_cu_6c2b89cd6thrust24THRUST_300001_SM_1000_NS12placeholders2_7E)
_ZN34_INTERNAL_00d522fd_4_k_cu_6c2b89cd6thrust24THRUST_300001_SM_1000_NS12placeholders2_7E:
	.zero		1
	.type		_ZN34_INTERNAL_00d522fd_4_k_cu_6c2b89cd4cuda3std3__45__cpo7crbeginE,@object
	.size		_ZN34_INTERNAL_00d522fd_4_k_cu_6c2b89cd4cuda3std3__45__cpo7crbeginE,(_ZN34_INTERNAL_00d522fd_4_k_cu_6c2b89cd4cuda3std6ranges3__45__cpo4nextE - _ZN34_INTERNAL_00d522fd_4_k_cu_6c2b89cd4cuda3std3__45__cpo7crbeginE)
_ZN34_INTERNAL_00d522fd_4_k_cu_6c2b89cd4cuda3std3__45__cpo7crbeginE:
	.zero		1
	.type		_ZN34_INTERNAL_00d522fd_4_k_cu_6c2b89cd4cuda3std6ranges3__45__cpo4nextE,@object
	.size		_ZN34_INTERNAL_00d522fd_4_k_cu_6c2b89cd4cuda3std6ranges3__45__cpo4nextE,(_ZN34_INTERNAL_00d522fd_4_k_cu_6c2b89cd4cuda3std6ranges3__45__cpo4swapE - _ZN34_INTERNAL_00d522fd_4_k_cu_6c2b89cd4cuda3std6ranges3__45__cpo4nextE)
_ZN34_INTERNAL_00d522fd_4_k_cu_6c2b89cd4cuda3std6ranges3__45__cpo4nextE:
	.zero		1
	.type		_ZN34_INTERNAL_00d522fd_4_k_cu_6c2b89cd4cuda3std6ranges3__45__cpo4swapE,@object
	.size		_ZN34_INTERNAL_00d522fd_4_k_cu_6c2b89cd4cuda3std6ranges3__45__cpo4swapE,(_ZN34_INTERNAL_00d522fd_4_k_cu_6c2b89cd6thrust24THRUST_300001_SM_1000_NS8cuda_cub10par_nosyncE - _ZN34_INTERNAL_00d522fd_4_k_cu_6c2b89cd4cuda3std6ranges3__45__cpo4swapE)
_ZN34_INTERNAL_00d522fd_4_k_cu_6c2b89cd4cuda3std6ranges3__45__cpo4swapE:
	.zero		1
	.type		_ZN34_INTERNAL_00d522fd_4_k_cu_6c2b89cd6thrust24THRUST_300001_SM_1000_NS8cuda_cub10par_nosyncE,@object
	.size		_ZN34_INTERNAL_00d522fd_4_k_cu_6c2b89cd6thrust24THRUST_300001_SM_1000_NS8cuda_cub10par_nosyncE,(_ZN34_INTERNAL_00d522fd_4_k_cu_6c2b89cd6thrust24THRUST_300001_SM_1000_NS12placeholders2_9E - _ZN34_INTERNAL_00d522fd_4_k_cu_6c2b89cd6thrust24THRUST_300001_SM_1000_NS8cuda_cub10par_nosyncE)
_ZN34_INTERNAL_00d522fd_4_k_cu_6c2b89cd6thrust24THRUST_300001_SM_1000_NS8cuda_cub10par_nosyncE:
	.zero		1
	.type		_ZN34_INTERNAL_00d522fd_4_k_cu_6c2b89cd6thrust24THRUST_300001_SM_1000_NS12placeholders2_9E,@object
	.size		_ZN34_INTERNAL_00d522fd_4_k_cu_6c2b89cd6thrust24THRUST_300001_SM_1000_NS12placeholders2_9E,(_ZN34_INTERNAL_00d522fd_4_k_cu_6c2b89cd4cuda3std3__436_GLOBAL__N__00d522fd_4_k_cu_6c2b89cd6ignoreE - _ZN34_INTERNAL_00d522fd_4_k_cu_6c2b89cd6thrust24THRUST_300001_SM_1000_NS12placeholders2_9E)
_ZN34_INTERNAL_00d522fd_4_k_cu_6c2b89cd6thrust24THRUST_300001_SM_1000_NS12placeholders2_9E:
	.zero		1
	.type		_ZN34_INTERNAL_00d522fd_4_k_cu_6c2b89cd4cuda3std3__436_GLOBAL__N__00d522fd_4_k_cu_6c2b89cd6ignoreE,@object
	.size		_ZN34_INTERNAL_00d522fd_4_k_cu_6c2b89cd4cuda3std3__436_GLOBAL__N__00d522fd_4_k_cu_6c2b89cd6ignoreE,(_ZN34_INTERNAL_00d522fd_4_k_cu_6c2b89cd4cuda3std6ranges3__45__cpo4dataE - _ZN34_INTERNAL_00d522fd_4_k_cu_6c2b89cd4cuda3std3__436_GLOBAL__N__00d522fd_4_k_cu_6c2b89cd6ignoreE)
_ZN34_INTERNAL_00d522fd_4_k_cu_6c2b89cd4cuda3std3__436_GLOBAL__N__00d522fd_4_k_cu_6c2b89cd6ignoreE:
	.zero		1
	.type		_ZN34_INTERNAL_00d522fd_4_k_cu_6c2b89cd4cuda3std6ranges3__45__cpo4dataE,@object
	.size		_ZN34_INTERNAL_00d522fd_4_k_cu_6c2b89cd4cuda3std6ranges3__45__cpo4dataE,(_ZN34_INTERNAL_00d522fd_4_k_cu_6c2b89cd6thrust24THRUST_300001_SM_1000_NS12placeholders2_1E - _ZN34_INTERNAL_00d522fd_4_k_cu_6c2b89cd4cuda3std6ranges3__45__cpo4dataE)
_ZN34_INTERNAL_00d522fd_4_k_cu_6c2b89cd4cuda3std6ranges3__45__cpo4dataE:
	.zero		1
	.type		_ZN34_INTERNAL_00d522fd_4_k_cu_6c2b89cd6thrust24THRUST_300001_SM_1000_NS12placeholders2_1E,@object
	.size		_ZN34_INTERNAL_00d522fd_4_k_cu_6c2b89cd6thrust24THRUST_300001_SM_1000_NS12placeholders2_1E,(_ZN34_INTERNAL_00d522fd_4_k_cu_6c2b89cd4cuda3std3__45__cpo5beginE - _ZN34_INTERNAL_00d522fd_4_k_cu_6c2b89cd6thrust24THRUST_300001_SM_1000_NS12placeholders2_1E)
_ZN34_INTERNAL_00d522fd_4_k_cu_6c2b89cd6thrust24THRUST_300001_SM_1000_NS12placeholders2_1E:
	.zero		1
	.type		_ZN34_INTERNAL_00d522fd_4_k_cu_6c2b89cd4cuda3std3__45__cpo5beginE,@object
	.size		_ZN34_INTERNAL_00d522fd_4_k_cu_6c2b89cd4cuda3std3__45__cpo5beginE,(_ZN34_INTERNAL_00d522fd_4_k_cu_6c2b89cd4cuda3std6ranges3__45__cpo5beginE - _ZN34_INTERNAL_00d522fd_4_k_cu_6c2b89cd4cuda3std3__45__cpo5beginE)
_ZN34_INTERNAL_00d522fd_4_k_cu_6c2b89cd4cuda3std3__45__cpo5beginE:
	.zero		1
	.type		_ZN34_INTERNAL_00d522fd_4_k_cu_6c2b89cd4cuda3std6ranges3__45__cpo5beginE,@object
	.size		_ZN34_INTERNAL_00d522fd_4_k_cu_6c2b89cd4cuda3std6ranges3__45__cpo5beginE,(_ZN34_INTERNAL_00d522fd_4_k_cu_6c2b89cd6thrust24THRUST_300001_SM_1000_NS12placeholders2_5E - _ZN34_INTERNAL_00d522fd_4_k_cu_6c2b89cd4cuda3std6ranges3__45__cpo5beginE)
_ZN34_INTERNAL_00d522fd_4_k_cu_6c2b89cd4cuda3std6ranges3__45__cpo5beginE:
	.zero		1
	.type		_ZN34_INTERNAL_00d522fd_4_k_cu_6c2b89cd6thrust24THRUST_300001_SM_1000_NS12placeholders2_5E,@object
	.size		_ZN34_INTERNAL_00d522fd_4_k_cu_6c2b89cd6thrust24THRUST_300001_SM_1000_NS12placeholders2_5E,(_ZN34_INTERNAL_00d522fd_4_k_cu_6c2b89cd4cuda3std3__45__cpo6rbeginE - _ZN34_INTERNAL_00d522fd_4_k_cu_6c2b89cd6thrust24THRUST_300001_SM_1000_NS12placeholders2_5E)
_ZN34_INTERNAL_00d522fd_4_k_cu_6c2b89cd6thrust24THRUST_300001_SM_1000_NS12placeholders2_5E:
	.zero		1
	.type		_ZN34_INTERNAL_00d522fd_4_k_cu_6c2b89cd4cuda3std3__45__cpo6rbeginE,@object
	.size		_ZN34_INTERNAL_00d522fd_4_k_cu_6c2b89cd4cuda3std3__45__cpo6rbeginE,(_ZN34_INTERNAL_00d522fd_4_k_cu_6c2b89cd4cuda3std6ranges3__45__cpo7advanceE - _ZN34_INTERNAL_00d522fd_4_k_cu_6c2b89cd4cuda3std3__45__cpo6rbeginE)
_ZN34_INTERNAL_00d522fd_4_k_cu_6c2b89cd4cuda3std3__45__cpo6rbeginE:
	.zero		1
	.type		_ZN34_INTERNAL_00d522fd_4_k_cu_6c2b89cd4cuda3std6ranges3__45__cpo7advanceE,@object
	.size		_ZN34_INTERNAL_00d522fd_4_k_cu_6c2b89cd4cuda3std6ranges3__45__cpo7advanceE,(_ZN34_INTERNAL_00d522fd_4_k_cu_6c2b89cd4cuda3std3__47nulloptE - _ZN34_INTERNAL_00d522fd_4_k_cu_6c2b89cd4cuda3std6ranges3__45__cpo7advanceE)
_ZN34_INTERNAL_00d522fd_4_k_cu_6c2b89cd4cuda3std6ranges3__45__cpo7advanceE:
	.zero		1
	.type		_ZN34_INTERNAL_00d522fd_4_k_cu_6c2b89cd4cuda3std3__47nulloptE,@object
	.size		_ZN34_INTERNAL_00d522fd_4_k_cu_6c2b89cd4cuda3std3__47nulloptE,(_ZN34_INTERNAL_00d522fd_4_k_cu_6c2b89cd4cuda3std6ranges3__45__cpo8distanceE - _ZN34_INTERNAL_00d522fd_4_k_cu_6c2b89cd4cuda3std3__47nulloptE)
_ZN34_INTERNAL_00d522fd_4_k_cu_6c2b89cd4cuda3std3__47nulloptE:
	.zero		1
	.type		_ZN34_INTERNAL_00d522fd_4_k_cu_6c2b89cd4cuda3std6ranges3__45__cpo8distanceE,@object
	.size		_ZN34_INTERNAL_00d522fd_4_k_cu_6c2b89cd4cuda3std6ranges3__45__cpo8distanceE,(_ZN34_INTERNAL_00d522fd_4_k_cu_6c2b89cd6thrust24THRUST_300001_SM_1000_NS12placeholders3_10E - _ZN34_INTERNAL_00d522fd_4_k_cu_6c2b89cd4cuda3std6ranges3__45__cpo8distanceE)
_ZN34_INTERNAL_00d522fd_4_k_cu_6c2b89cd4cuda3std6ranges3__45__cpo8distanceE:
	.zero		1
	.type		_ZN34_INTERNAL_00d522fd_4_k_cu_6c2b89cd6thrust24THRUST_300001_SM_1000_NS12placeholders3_10E,@object
	.size		_ZN34_INTERNAL_00d522fd_4_k_cu_6c2b89cd6thrust24THRUST_300001_SM_1000_NS12placeholders3_10E,(_ZN34_INTERNAL_00d522fd_4_k_cu_6c2b89cd4cuda3std3__419piecewise_constructE - _ZN34_INTERNAL_00d522fd_4_k_cu_6c2b89cd6thrust24THRUST_300001_SM_1000_NS12placeholders3_10E)
_ZN34_INTERNAL_00d522fd_4_k_cu_6c2b89cd6thrust24THRUST_300001_SM_1000_NS12placeholders3_10E:
	.zero		1
	.type		_ZN34_INTERNAL_00d522fd_4_k_cu_6c2b89cd4cuda3std3__419piecewise_constructE,@object
	.size		_ZN34_INTERNAL_00d522fd_4_k_cu_6c2b89cd4cuda3std3__419piecewise_constructE,(_ZN34_INTERNAL_00d522fd_4_k_cu_6c2b89cd4cuda3std6ranges3__45__cpo5cdataE - _ZN34_INTERNAL_00d522fd_4_k_cu_6c2b89cd4cuda3std3__419piecewise_constructE)
_ZN34_INTERNAL_00d522fd_4_k_cu_6c2b89cd4cuda3std3__419piecewise_constructE:
	.zero		1
	.type		_ZN34_INTERNAL_00d522fd_4_k_cu_6c2b89cd4cuda3std6ranges3__45__cpo5cdataE,@object
	.size		_ZN34_INTERNAL_00d522fd_4_k_cu_6c2b89cd4cuda3std6ranges3__45__cpo5cdataE,(_ZN34_INTERNAL_00d522fd_4_k_cu_6c2b89cd6thrust24THRUST_300001_SM_1000_NS12placeholders2_2E - _ZN34_INTERNAL_00d522fd_4_k_cu_6c2b89cd4cuda3std6ranges3__45__cpo5cdataE)
_ZN34_INTERNAL_00d522fd_4_k_cu_6c2b89cd4cuda3std6ranges3__45__cpo5cdataE:
	.zero		1
	.type		_ZN34_INTERNAL_00d522fd_4_k_cu_6c2b89cd6thrust24THRUST_300001_SM_1000_NS12placeholders2_2E,@object
	.size		_ZN34_INTERNAL_00d522fd_4_k_cu_6c2b89cd6thrust24THRUST_300001_SM_1000_NS12placeholders2_2E,(_ZN34_INTERNAL_00d522fd_4_k_cu_6c2b89cd4cuda3std3__45__cpo3endE - _ZN34_INTERNAL_00d522fd_4_k_cu_6c2b89cd6thrust24THRUST_300001_SM_1000_NS12placeholders2_2E)
_ZN34_INTERNAL_00d522fd_4_k_cu_6c2b89cd6thrust24THRUST_300001_SM_1000_NS12placeholders2_2E:
	.zero		1
	.type		_ZN34_INTERNAL_00d522fd_4_k_cu_6c2b89cd4cuda3std3__45__cpo3endE,@object
	.size		_ZN34_INTERNAL_00d522fd_4_k_cu_6c2b89cd4cuda3std3__45__cpo3endE,(_ZN34_INTERNAL_00d522fd_4_k_cu_6c2b89cd4cuda3std6ranges3__45__cpo3endE - _ZN34_INTERNAL_00d522fd_4_k_cu_6c2b89cd4cuda3std3__45__cpo3endE)
_ZN34_INTERNAL_00d522fd_4_k_cu_6c2b89cd4cuda3std3__45__cpo3endE:
	.zero		1
	.type		_ZN34_INTERNAL_00d522fd_4_k_cu_6c2b89cd4cuda3std6ranges3__45__cpo3endE,@object
	.size		_ZN34_INTERNAL_00d522fd_4_k_cu_6c2b89cd4cuda3std6ranges3__45__cpo3endE,(_ZN34_INTERNAL_00d522fd_4_k_cu_6c2b89cd6thrust24THRUST_300001_SM_1000_NS12placeholders2_6E - _ZN34_INTERNAL_00d522fd_4_k_cu_6c2b89cd4cuda3std6ranges3__45__cpo3endE)
_ZN34_INTERNAL_00d522fd_4_k_cu_6c2b89cd4cuda3std6ranges3__45__cpo3endE:
	.zero		1
	.type		_ZN34_INTERNAL_00d522fd_4_k_cu_6c2b89cd6thrust24THRUST_300001_SM_1000_NS12placeholders2_6E,@object
	.size		_ZN34_INTERNAL_00d522fd_4_k_cu_6c2b89cd6thrust24THRUST_300001_SM_1000_NS12placeholders2_6E,(_ZN34_INTERNAL_00d522fd_4_k_cu_6c2b89cd4cuda3std3__45__cpo4rendE - _ZN34_INTERNAL_00d522fd_4_k_cu_6c2b89cd6thrust24THRUST_300001_SM_1000_NS12placeholders2_6E)
_ZN34_INTERNAL_00d522fd_4_k_cu_6c2b89cd6thrust24THRUST_300001_SM_1000_NS12placeholders2_6E:
	.zero		1
	.type		_ZN34_INTERNAL_00d522fd_4_k_cu_6c2b89cd4cuda3std3__45__cpo4rendE,@object
	.size		_ZN34_INTERNAL_00d522fd_4_k_cu_6c2b89cd4cuda3std3__45__cpo4rendE,(_ZN34_INTERNAL_00d522fd_4_k_cu_6c2b89cd4cuda3std6ranges3__45__cpo9iter_swapE - _ZN34_INTERNAL_00d522fd_4_k_cu_6c2b89cd4cuda3std3__45__cpo4rendE)
_ZN34_INTERNAL_00d522fd_4_k_cu_6c2b89cd4cuda3std3__45__cpo4rendE:
	.zero		1
	.type		_ZN34_INTERNAL_00d522fd_4_k_cu_6c2b89cd4cuda3std6ranges3__45__cpo9iter_swapE,@object
	.size		_ZN34_INTERNAL_00d522fd_4_k_cu_6c2b89cd4cuda3std6ranges3__45__cpo9iter_swapE,(_ZN34_INTERNAL_00d522fd_4_k_cu_6c2b89cd4cuda3std3__48unexpectE - _ZN34_INTERNAL_00d522fd_4_k_cu_6c2b89cd4cuda3std6ranges3__45__cpo9iter_swapE)
_ZN34_INTERNAL_00d522fd_4_k_cu_6c2b89cd4cuda3std6ranges3__45__cpo9iter_swapE:
	.zero		1
	.type		_ZN34_INTERNAL_00d522fd_4_k_cu_6c2b89cd4cuda3std3__48unexpectE,@object
	.size		_ZN34_INTERNAL_00d522fd_4_k_cu_6c2b89cd4cuda3std3__48unexpectE,(_ZN34_INTERNAL_00d522fd_4_k_cu_6c2b89cd6thrust24THRUST_300001_SM_1000_NS8cuda_cub3parE - _ZN34_INTERNAL_00d522fd_4_k_cu_6c2b89cd4cuda3std3__48unexpectE)
_ZN34_INTERNAL_00d522fd_4_k_cu_6c2b89cd4cuda3std3__48unexpectE:
	.zero		1
	.type		_ZN34_INTERNAL_00d522fd_4_k_cu_6c2b89cd6thrust24THRUST_300001_SM_1000_NS8cuda_cub3parE,@object
	.size		_ZN34_INTERNAL_00d522fd_4_k_cu_6c2b89cd6thrust24THRUST_300001_SM_1000_NS8cuda_cub3parE,(_ZN34_INTERNAL_00d522fd_4_k_cu_6c2b89cd6thrust24THRUST_300001_SM_1000_NS12placeholders2_4E - _ZN34_INTERNAL_00d522fd_4_k_cu_6c2b89cd6thrust24THRUST_300001_SM_1000_NS8cuda_cub3parE)
_ZN34_INTERNAL_00d522fd_4_k_cu_6c2b89cd6thrust24THRUST_300001_SM_1000_NS8cuda_cub3parE:
	.zero		1
	.type		_ZN34_INTERNAL_00d522fd_4_k_cu_6c2b89cd6thrust24THRUST_300001_SM_1000_NS12placeholders2_4E,@object
	.size		_ZN34_INTERNAL_00d522fd_4_k_cu_6c2b89cd6thrust24THRUST_300001_SM_1000_NS12placeholders2_4E,(_ZN34_INTERNAL_00d522fd_4_k_cu_6c2b89cd4cuda3std3__45__cpo4cendE - _ZN34_INTERNAL_00d522fd_4_k_cu_6c2b89cd6thrust24THRUST_300001_SM_1000_NS12placeholders2_4E)
_ZN34_INTERNAL_00d522fd_4_k_cu_6c2b89cd6thrust24THRUST_300001_SM_1000_NS12placeholders2_4E:
	.zero		1
	.type		_ZN34_INTERNAL_00d522fd_4_k_cu_6c2b89cd4cuda3std3__45__cpo4cendE,@object
	.size		_ZN34_INTERNAL_00d522fd_4_k_cu_6c2b89cd4cuda3std3__45__cpo4cendE,(_ZN34_INTERNAL_00d522fd_4_k_cu_6c2b89cd4cuda3std6ranges3__45__cpo4cendE - _ZN34_INTERNAL_00d522fd_4_k_cu_6c2b89cd4cuda3std3__45__cpo4cendE)
_ZN34_INTERNAL_00d522fd_4_k_cu_6c2b89cd4cuda3std3__45__cpo4cendE:
	.zero		1
	.type		_ZN34_INTERNAL_00d522fd_4_k_cu_6c2b89cd4cuda3std6ranges3__45__cpo4cendE,@object
	.size		_ZN34_INTERNAL_00d522fd_4_k_cu_6c2b89cd4cuda3std6ranges3__45__cpo4cendE,(_ZN34_INTERNAL_00d522fd_4_k_cu_6c2b89cd4cuda3std3__420unreachable_sentinelE - _ZN34_INTERNAL_00d522fd_4_k_cu_6c2b89cd4cuda3std6ranges3__45__cpo4cendE)
_ZN34_INTERNAL_00d522fd_4_k_cu_6c2b89cd4cuda3std6ranges3__45__cpo4cendE:
	.zero		1
	.type		_ZN34_INTERNAL_00d522fd_4_k_cu_6c2b89cd4cuda3std3__420unreachable_sentinelE,@object
	.size		_ZN34_INTERNAL_00d522fd_4_k_cu_6c2b89cd4cuda3std3__420unreachable_sentinelE,(_ZN34_INTERNAL_00d522fd_4_k_cu_6c2b89cd4cuda3std6ranges3__45__cpo5ssizeE - _ZN34_INTERNAL_00d522fd_4_k_cu_6c2b89cd4cuda3std3__420unreachable_sentinelE)
_ZN34_INTERNAL_00d522fd_4_k_cu_6c2b89cd4cuda3std3__420unreachable_sentinelE:
	.zero		1
	.type		_ZN34_INTERNAL_00d522fd_4_k_cu_6c2b89cd4cuda3std6ranges3__45__cpo5ssizeE,@object
	.size		_ZN34_INTERNAL_00d522fd_4_k_cu_6c2b89cd4cuda3std6ranges3__45__cpo5ssizeE,(_ZN34_INTERNAL_00d522fd_4_k_cu_6c2b89cd6thrust24THRUST_300001_SM_1000_NS12placeholders2_8E - _ZN34_INTERNAL_00d522fd_4_k_cu_6c2b89cd4cuda3std6ranges3__45__cpo5ssizeE)
_ZN34_INTERNAL_00d522fd_4_k_cu_6c2b89cd4cuda3std6ranges3__45__cpo5ssizeE:
	.zero		1
	.type		_ZN34_INTERNAL_00d522fd_4_k_cu_6c2b89cd6thrust24THRUST_300001_SM_1000_NS12placeholders2_8E,@object
	.size		_ZN34_INTERNAL_00d522fd_4_k_cu_6c2b89cd6thrust24THRUST_300001_SM_1000_NS12placeholders2_8E,(_ZN34_INTERNAL_00d522fd_4_k_cu_6c2b89cd4cuda3std3__45__cpo5crendE - _ZN34_INTERNAL_00d522fd_4_k_cu_6c2b89cd6thrust24THRUST_300001_SM_1000_NS12placeholders2_8E)
_ZN34_INTERNAL_00d522fd_4_k_cu_6c2b89cd6thrust24THRUST_300001_SM_1000_NS12placeholders2_8E:
	.zero		1
	.type		_ZN34_INTERNAL_00d522fd_4_k_cu_6c2b89cd4cuda3std3__45__cpo5crendE,@object
	.size		_ZN34_INTERNAL_00d522fd_4_k_cu_6c2b89cd4cuda3std3__45__cpo5crendE,(_ZN34_INTERNAL_00d522fd_4_k_cu_6c2b89cd4cuda3std6ranges3__45__cpo4prevE - _ZN34_INTERNAL_00d522fd_4_k_cu_6c2b89cd4cuda3std3__45__cpo5crendE)
_ZN34_INTERNAL_00d522fd_4_k_cu_6c2b89cd4cuda3std3__45__cpo5crendE:
	.zero		1
	.type		_ZN34_INTERNAL_00d522fd_4_k_cu_6c2b89cd4cuda3std6ranges3__45__cpo4prevE,@object
	.size		_ZN34_INTERNAL_00d522fd_4_k_cu_6c2b89cd4cuda3std6ranges3__45__cpo4prevE,(_ZN34_INTERNAL_00d522fd_4_k_cu_6c2b89cd4cuda3std6ranges3__45__cpo9iter_moveE - _ZN34_INTERNAL_00d522fd_4_k_cu_6c2b89cd4cuda3std6ranges3__45__cpo4prevE)
_ZN34_INTERNAL_00d522fd_4_k_cu_6c2b89cd4cuda3std6ranges3__45__cpo4prevE:
	.zero		1
	.type		_ZN34_INTERNAL_00d522fd_4_k_cu_6c2b89cd4cuda3std6ranges3__45__cpo9iter_moveE,@object
	.size		_ZN34_INTERNAL_00d522fd_4_k_cu_6c2b89cd4cuda3std6ranges3__45__cpo9iter_moveE,(_ZN34_INTERNAL_00d522fd_4_k_cu_6c2b89cd6thrust24THRUST_300001_SM_1000_NS6system6detail10sequential3seqE - _ZN34_INTERNAL_00d522fd_4_k_cu_6c2b89cd4cuda3std6ranges3__45__cpo9iter_moveE)
_ZN34_INTERNAL_00d522fd_4_k_cu_6c2b89cd4cuda3std6ranges3__45__cpo9iter_moveE:
	.zero		1
	.type		_ZN34_INTERNAL_00d522fd_4_k_cu_6c2b89cd6thrust24THRUST_300001_SM_1000_NS6system6detail10sequential3seqE,@object
	.size		_ZN34_INTERNAL_00d522fd_4_k_cu_6c2b89cd6thrust24THRUST_300001_SM_1000_NS6system6detail10sequential3seqE,(.L_31 - _ZN34_INTERNAL_00d522fd_4_k_cu_6c2b89cd6thrust24THRUST_300001_SM_1000_NS6system6detail10sequential3seqE)
_ZN34_INTERNAL_00d522fd_4_k_cu_6c2b89cd6thrust24THRUST_300001_SM_1000_NS6system6detail10sequential3seqE:
	.zero		1
.L_31:


//--------------------- .nv.shared._ZN3cub18CUB_300001_SM_10006detail6reduce18DeviceReduceKernelINS2_10policy_hubIiyN4cuda3std3__44plusIiEEE10Policy1000EN6thrust24THRUST_300001_SM_1000_NS6detail15normal_iteratorINSD_10device_ptrIdEEEEyS9_iNS7_10__identityEEEvT0_PT3_T1_NS0_13GridEvenShareISN_EET2_T4_ --------------------------
	.section	.nv.shared._ZN3cub18CUB_300001_SM_10006detail6reduce18DeviceReduceKernelINS2_10policy_hubIiyN4cuda3std3__44plusIiEEE10Policy1000EN6thrust24THRUST_300001_SM_1000_NS6detail15normal_iteratorINSD_10device_ptrIdEEEEyS9_iNS7_10__identityEEEvT0_PT3_T1_NS0_13GridEvenShareISN_EET2_T4_,"aw",@nobits
	.sectionflags	@""
	.align	4
.nv.shared._ZN3cub18CUB_300001_SM_10006detail6reduce18DeviceReduceKernelINS2_10policy_hubIiyN4cuda3std3__44plusIiEEE10Policy1000EN6thrust24THRUST_300001_SM_1000_NS6detail15normal_iteratorINSD_10device_ptrIdEEEEyS9_iNS7_10__identityEEEvT0_PT3_T1_NS0_13GridEvenShareISN_EET2_T4_:
	.zero		1068


//--------------------- .nv.shared._ZN3cub18CUB_300001_SM_10006detail6reduce28DeviceReduceSingleTileKernelINS2_10policy_hubIiyN4cuda3std3__44plusIiEEE10Policy1000EN6thrust24THRUST_300001_SM_1000_NS6detail15normal_iteratorINSD_10device_ptrIdEEEEPiyS9_iiNS7_10__identityEEEvT0_T1_T2_T3_T4_T6_ --------------------------
	.section	.nv.shared._ZN3cub18CUB_300001_SM_10006detail6reduce28DeviceReduceSingleTileKernelINS2_10policy_hubIiyN4cuda3std3__44plusIiEEE10Policy1000EN6thrust24THRUST_300001_SM_1000_NS6detail15normal_iteratorINSD_10device_ptrIdEEEEPiyS9_iiNS7_10__identityEEEvT0_T1_T2_T3_T4_T6_,"aw",@nobits
	.sectionflags	@""
	.align	4
.nv.shared._ZN3cub18CUB_300001_SM_10006detail6reduce28DeviceReduceSingleTileKernelINS2_10policy_hubIiyN4cuda3std3__44plusIiEEE10Policy1000EN6thrust24THRUST_300001_SM_1000_NS6detail15normal_iteratorINSD_10device_ptrIdEEEEPiyS9_iiNS7_10__identityEEEvT0_T1_T2_T3_T4_T6_:
	.zero		1068


//--------------------- .nv.shared._ZN3cub18CUB_300001_SM_10006detail6reduce28DeviceReduceSingleTileKernelINS2_10policy_hubIijN4cuda3std3__44plusIiEEE10Policy1000EPiSC_iS9_iiNS7_10__identityEEEvT0_T1_T2_T3_T4_T6_ --------------------------
	.section	.nv.shared._ZN3cub18CUB_300001_SM_10006detail6reduce28DeviceReduceSingleTileKernelINS2_10policy_hubIijN4cuda3std3__44plusIiEEE10Policy1000EPiSC_iS9_iiNS7_10__identityEEEvT0_T1_T2_T3_T4_T6_,"aw",@nobits
	.sectionflags	@""
	.align	4
.nv.shared._ZN3cub18CUB_300001_SM_10006detail6reduce28DeviceReduceSingleTileKernelINS2_10policy_hubIijN4cuda3std3__44plusIiEEE10Policy1000EPiSC_iS9_iiNS7_10__identityEEEvT0_T1_T2_T3_T4_T6_:
	.zero		1068


//--------------------- .nv.shared._ZN3cub18CUB_300001_SM_10006detail6reduce18DeviceReduceKernelINS2_10policy_hubIijN4cuda3std3__44plusIiEEE10Policy1000EN6thrust24THRUST_300001_SM_1000_NS6detail15normal_iteratorINSD_10device_ptrIdEEEEjS9_iNS7_10__identityEEEvT0_PT3_T1_NS0_13GridEvenShareISN_EET2_T4_ --------------------------
	.section	.nv.shared._ZN3cub18CUB_300001_SM_10006detail6reduce18DeviceReduceKernelINS2_10policy_hubIijN4cuda3std3__44plusIiEEE10Policy1000EN6thrust24THRUST_300001_SM_1000_NS6detail15normal_iteratorINSD_10device_ptrIdEEEEjS9_iNS7_10__identityEEEvT0_PT3_T1_NS0_13GridEvenShareISN_EET2_T4_,"aw",@nobits
	.sectionflags	@""
	.align	4
.nv.shared._ZN3cub18CUB_300001_SM_10006detail6reduce18DeviceReduceKernelINS2_10policy_hubIijN4cuda3std3__44plusIiEEE10Policy1000EN6thrust24THRUST_300001_SM_1000_NS6detail15normal_iteratorINSD_10device_ptrIdEEEEjS9_iNS7_10__identityEEEvT0_PT3_T1_NS0_13GridEvenShareISN_EET2_T4_:
	.zero		1068


//--------------------- .nv.shared._ZN3cub18CUB_300001_SM_10006detail6reduce28DeviceReduceSingleTileKernelINS2_10policy_hubIijN4cuda3std3__44plusIiEEE10Policy1000EN6thrust24THRUST_300001_SM_1000_NS6detail15normal_iteratorINSD_10device_ptrIdEEEEPijS9_iiNS7_10__identityEEEvT0_T1_T2_T3_T4_T6_ --------------------------
	.section	.nv.shared._ZN3cub18CUB_300001_SM_10006detail6reduce28DeviceReduceSingleTileKernelINS2_10policy_hubIijN4cuda3std3__44plusIiEEE10Policy1000EN6thrust24THRUST_300001_SM_1000_NS6detail15normal_iteratorINSD_10device_ptrIdEEEEPijS9_iiNS7_10__identityEEEvT0_T1_T2_T3_T4_T6_,"aw",@nobits
	.sectionflags	@""
	.align	4
.nv.shared._ZN3cub18CUB_300001_SM_10006detail6reduce28DeviceReduceSingleTileKernelINS2_10policy_hubIijN4cuda3std3__44plusIiEEE10Policy1000EN6thrust24THRUST_300001_SM_1000_NS6detail15normal_iteratorINSD_10device_ptrIdEEEEPijS9_iiNS7_10__identityEEEvT0_T1_T2_T3_T4_T6_:
	.zero		1068


//--------------------- .nv.constant0._ZN3cub18CUB_300001_SM_10006detail6reduce28DeviceReduceSingleTileKernelINS2_10policy_hubIiyN4cuda3std3__44plusIiEEE10Policy1000EPiSC_iS9_iiNS7_10__identityEEEvT0_T1_T2_T3_T4_T6_ --------------------------
	.section	.nv.constant0._ZN3cub18CUB_300001_SM_10006detail6reduce28DeviceReduceSingleTileKernelINS2_10policy_hubIiyN4cuda3std3__44plusIiEEE10Policy1000EPiSC_iS9_iiNS7_10__identityEEEvT0_T1_T2_T3_T4_T6_,"a",@progbits
	.sectionflags	@""
	.align	4
.nv.constant0._ZN3cub18CUB_300001_SM_10006detail6reduce28DeviceReduceSingleTileKernelINS2_10policy_hubIiyN4cuda3std3__44plusIiEEE10Policy1000EPiSC_iS9_iiNS7_10__identityEEEvT0_T1_T2_T3_T4_T6_:
	.zero		925


//--------------------- .nv.constant0._ZN3cub18CUB_300001_SM_10006detail6reduce18DeviceReduceKernelINS2_10policy_hubIiyN4cuda3std3__44plusIiEEE10Policy1000EN6thrust24THRUST_300001_SM_1000_NS6detail15normal_iteratorINSD_10device_ptrIdEEEEyS9_iNS7_10__identityEEEvT0_PT3_T1_NS0_13GridEvenShareISN_EET2_T4_ --------------------------
	.section	.nv.constant0._ZN3cub18CUB_300001_SM_10006detail6reduce18DeviceReduceKernelINS2_10policy_hubIiyN4cuda3std3__44plusIiEEE10Policy1000EN6thrust24THRUST_300001_SM_1000_NS6detail15normal_iteratorINSD_10device_ptrIdEEEEyS9_iNS7_10__identityEEEvT0_PT3_T1_NS0_13GridEvenShareISN_EET2_T4_,"a",@progbits
	.sectionflags	@""
	.align	4
.nv.constant0._ZN3cub18CUB_300001_SM_10006detail6reduce18DeviceReduceKernelINS2_10policy_hubIiyN4cuda3std3__44plusIiEEE10Policy1000EN6thrust24THRUST_300001_SM_1000_NS6detail15normal_iteratorINSD_10device_ptrIdEEEEyS9_iNS7_10__identityEEEvT0_PT3_T1_NS0_13GridEvenShareISN_EET2_T4_:
	.zero		994


//--------------------- .nv.constant0._ZN3cub18CUB_300001_SM_10006detail6reduce28DeviceReduceSingleTileKernelINS2_10policy_hubIiyN4cuda3std3__44plusIiEEE10Policy1000EN6thrust24THRUST_300001_SM_1000_NS6detail15normal_iteratorINSD_10device_ptrIdEEEEPiyS9_iiNS7_10__identityEEEvT0_T1_T2_T3_T4_T6_ --------------------------
	.section	.nv.constant0._ZN3cub18CUB_300001_SM_10006detail6reduce28DeviceReduceSingleTileKernelINS2_10policy_hubIiyN4cuda3std3__44plusIiEEE10Policy1000EN6thrust24THRUST_300001_SM_1000_NS6detail15normal_iteratorINSD_10device_ptrIdEEEEPiyS9_iiNS7_10__identityEEEvT0_T1_T2_T3_T4_T6_,"a",@progbits
	.sectionflags	@""
	.align	4
.nv.constant0._ZN3cub18CUB_300001_SM_10006detail6reduce28DeviceReduceSingleTileKernelINS2_10policy_hubIiyN4cuda3std3__44plusIiEEE10Policy1000EN6thrust24THRUST_300001_SM_1000_NS6detail15normal_iteratorINSD_10device_ptrIdEEEEPiyS9_iiNS7_10__identityEEEvT0_T1_T2_T3_T4_T6_:
	.zero		929


//--------------------- .nv.constant0._ZN3cub18CUB_300001_SM_10006detail6reduce28DeviceReduceSingleTileKernelINS2_10policy_hubIijN4cuda3std3__44plusIiEEE10Policy1000EPiSC_iS9_iiNS7_10__identityEEEvT0_T1_T2_T3_T4_T6_ --------------------------
	.section	.nv.constant0._ZN3cub18CUB_300001_SM_10006detail6reduce28DeviceReduceSingleTileKernelINS2_10policy_hubIijN4cuda3std3__44plusIiEEE10Policy1000EPiSC_iS9_iiNS7_10__identityEEEvT0_T1_T2_T3_T4_T6_,"a",@progbits
	.sectionflags	@""
	.align	4
.nv.constant0._ZN3cub18CUB_300001_SM_10006detail6reduce28DeviceReduceSingleTileKernelINS2_10policy_hubIijN4cuda3std3__44plusIiEEE10Policy1000EPiSC_iS9_iiNS7_10__identityEEEvT0_T1_T2_T3_T4_T6_:
	.zero		925


//--------------------- .nv.constant0._ZN3cub18CUB_300001_SM_10006detail6reduce18DeviceReduceKernelINS2_10policy_hubIijN4cuda3std3__44plusIiEEE10Policy1000EN6thrust24THRUST_300001_SM_1000_NS6detail15normal_iteratorINSD_10device_ptrIdEEEEjS9_iNS7_10__identityEEEvT0_PT3_T1_NS0_13GridEvenShareISN_EET2_T4_ --------------------------
	.section	.nv.constant0._ZN3cub18CUB_300001_SM_10006detail6reduce18DeviceReduceKernelINS2_10policy_hubIijN4cuda3std3__44plusIiEEE10Policy1000EN6thrust24THRUST_300001_SM_1000_NS6detail15normal_iteratorINSD_10device_ptrIdEEEEjS9_iNS7_10__identityEEEvT0_PT3_T1_NS0_13GridEvenShareISN_EET2_T4_,"a",@progbits
	.sectionflags	@""
	.align	4
.nv.constant0._ZN3cub18CUB_300001_SM_10006detail6reduce18DeviceReduceKernelINS2_10policy_hubIijN4cuda3std3__44plusIiEEE10Policy1000EN6thrust24THRUST_300001_SM_1000_NS6detail15normal_iteratorINSD_10device_ptrIdEEEEjS9_iNS7_10__identityEEEvT0_PT3_T1_NS0_13GridEvenShareISN_EET2_T4_:
	.zero		958


//--------------------- .nv.constant0._ZN3cub18CUB_300001_SM_10006detail6reduce28DeviceReduceSingleTileKernelINS2_10policy_hubIijN4cuda3std3__44plusIiEEE10Policy1000EN6thrust24THRUST_300001_SM_1000_NS6detail15normal_iteratorINSD_10device_ptrIdEEEEPijS9_iiNS7_10__identityEEEvT0_T1_T2_T3_T4_T6_ --------------------------
	.section	.nv.constant0._ZN3cub18CUB_300001_SM_10006detail6reduce28DeviceReduceSingleTileKernelINS2_10policy_hubIijN4cuda3std3__44plusIiEEE10Policy1000EN6thrust24THRUST_300001_SM_1000_NS6detail15normal_iteratorINSD_10device_ptrIdEEEEPijS9_iiNS7_10__identityEEEvT0_T1_T2_T3_T4_T6_,"a",@progbits
	.sectionflags	@""
	.align	4
.nv.constant0._ZN3cub18CUB_300001_SM_10006detail6reduce28DeviceReduceSingleTileKernelINS2_10policy_hubIijN4cuda3std3__44plusIiEEE10Policy1000EN6thrust24THRUST_300001_SM_1000_NS6detail15normal_iteratorINSD_10device_ptrIdEEEEPijS9_iiNS7_10__identityEEEvT0_T1_T2_T3_T4_T6_:
	.zero		925


//--------------------- .nv.constant0._ZN3cub18CUB_300001_SM_10006detail9transform16transform_kernelINS2_10policy_hubILb1EN4cuda3std3__45tupleIJN6thrust24THRUST_300001_SM_1000_NS7pointerIfNSA_8cuda_cub3tagENSA_11use_defaultESE_EEEEEE10policy1000ElNS7_10__identityENSA_10device_ptrIdEEJPfEEEvT0_iT1_T2_DpNS2_10kernel_argIT3_EE --------------------------
	.section	.nv.constant0._ZN3cub18CUB_300001_SM_10006detail9transform16transform_kernelINS2_10policy_hubILb1EN4cuda3std3__45tupleIJN6thrust24THRUST_300001_SM_1000_NS7pointerIfNSA_8cuda_cub3tagENSA_11use_defaultESE_EEEEEE10policy1000ElNS7_10__identityENSA_10device_ptrIdEEJPfEEEvT0_iT1_T2_DpNS2_10kernel_argIT3_EE,"a",@progbits
	.sectionflags	@""
	.align	4
.nv.constant0._ZN3cub18CUB_300001_SM_10006detail9transform16transform_kernelINS2_10policy_hubILb1EN4cuda3std3__45tupleIJN6thrust24THRUST_300001_SM_1000_NS7pointerIfNSA_8cuda_cub3tagENSA_11use_defaultESE_EEEEEE10policy1000ElNS7_10__identityENSA_10device_ptrIdEEJPfEEEvT0_iT1_T2_DpNS2_10kernel_argIT3_EE:
	.zero		936


//--------------------- .nv.constant0._ZN3cub18CUB_300001_SM_10006detail9transform16transform_kernelINS2_10policy_hubILb1EN4cuda3std3__45tupleIJN6thrust24THRUST_300001_SM_1000_NS7pointerIfNSA_8cuda_cub3tagENSA_11use_defaultESE_EEEEEE10policy1000EiNS7_10__identityENSA_10device_ptrIdEEJPfEEEvT0_iT1_T2_DpNS2_10kernel_argIT3_EE --------------------------
	.section	.nv.constant0._ZN3cub18CUB_300001_SM_10006detail9transform16transform_kernelINS2_10policy_hubILb1EN4cuda3std3__45tupleIJN6thrust24THRUST_300001_SM_1000_NS7pointerIfNSA_8cuda_cub3tagENSA_11use_defaultESE_EEEEEE10policy1000EiNS7_10__identityENSA_10device_ptrIdEEJPfEEEvT0_iT1_T2_DpNS2_10kernel_argIT3_EE,"a",@progbits
	.sectionflags	@""
	.align	4
.nv.constant0._ZN3cub18CUB_300001_SM_10006detail9transform16transform_kernelINS2_10policy_hubILb1EN4cuda3std3__45tupleIJN6thrust24THRUST_300001_SM_1000_NS7pointerIfNSA_8cuda_cub3tagENSA_11use_defaultESE_EEEEEE10policy1000EiNS7_10__identityENSA_10device_ptrIdEEJPfEEEvT0_iT1_T2_DpNS2_10kernel_argIT3_EE:
	.zero		936


//--------------------- .nv.constant0._ZN3cub18CUB_300001_SM_10006detail8for_each13static_kernelINS2_12policy_hub_t12policy_500_tEmN6thrust24THRUST_300001_SM_1000_NS8cuda_cub20__uninitialized_fill7functorINS7_10device_ptrIdEEdEEEEvT0_T1_ --------------------------
	.section	.nv.constant0._ZN3cub18CUB_300001_SM_10006detail8for_each13static_kernelINS2_12policy_hub_t12policy_500_tEmN6thrust24THRUST_300001_SM_1000_NS8cuda_cub20__uninitialized_fill7functorINS7_10device_ptrIdEEdEEEEvT0_T1_,"a",@progbits
	.sectionflags	@""
	.align	4
.nv.constant0._ZN3cub18CUB_300001_SM_10006detail8for_each13static_kernelINS2_12policy_hub_t12policy_500_tEmN6thrust24THRUST_300001_SM_1000_NS8cuda_cub20__uninitialized_fill7functorINS7_10device_ptrIdEEdEEEEvT0_T1_:
	.zero		920


//--------------------- .nv.constant0._ZN3cub18CUB_300001_SM_10006detail11EmptyKernelIvEEvv --------------------------
	.section	.nv.constant0._ZN3cub18CUB_300001_SM_10006detail11EmptyKernelIvEEvv,"a",@progbits
	.sectionflags	@""
	.align	4
.nv.constant0._ZN3cub18CUB_300001_SM_10006detail11EmptyKernelIvEEvv:
	.zero		896


//--------------------- .nv.constant0._Z3addPdS_id --------------------------
	.section	.nv.constant0._Z3addPdS_id,"a",@progbits
	.sectionflags	@""
	.align	4
.nv.constant0._Z3addPdS_id:
	.zero		928


//--------------------- SYMBOLS --------------------------

	.type		.nv.reservedSmem.offset0,@object
	.size		.nv.reservedSmem.offset0,0x4
	.type		.nv.reservedSmem.cap,@object
	.size		.nv.reservedSmem.cap,0x4
